	.target	sm_90a

	.elftype	@"ET_EXEC"


//--------------------- .note.nv.tkinfo           --------------------------
	.section	.note.nv.tkinfo,"",@"SHT_NOTE"
	.sectionflags	@"SHF_NOTE_NV_TKINFO"
	.tkinfo
        /*0018*/ 	.word	0x00000002
        /*0030*/ 	.string	""
        /*0030*/ 	.string	"ptxas"
        /*0030*/ 	.string	"Cuda compilation tools, release 13.0, V13.0.88"
        /*0030*/ 	.string	"Build cuda_13.0.r13.0/compiler.36424714_0"
        /*0030*/ 	.string	"-arch sm_90a -m 64 "



//--------------------- .note.nv.cuinfo           --------------------------
	.section	.note.nv.cuinfo,"",@"SHT_NOTE"
	.sectionflags	@"SHF_NOTE_NV_CUINFO"
        /*0018*/ 	.short	0x0002
        /*001a*/ 	.short	0x005a
        /*001c*/ 	.short	0x0082
	.zero		2


//--------------------- .nv.info                  --------------------------
	.section	.nv.info,"",@"SHT_CUDA_INFO"
	.align	4


	//----- nvinfo : EIATTR_REGCOUNT
	.align		4
        /*0000*/ 	.byte	0x04, 0x2f
        /*0002*/ 	.short	(.L_15 - .L_14)
	.align		4
.L_14:
        /*0004*/ 	.word	index@(_ZN7cutlass13device_kernelINS_4gemm6kernel13GemmUniversalIN4cute5tupleIJiiiiEEENS1_10collective13CollectiveMmaINS1_34MainloopSm90TmaGmmaWarpSpecializedILi9ENS5_IJNS4_1CILi1EEESB_SB_EEENS1_35KernelTmaWarpSpecializedCooperativeEEENS5_IJNSA_ILi512EEENSA_ILi224EEENSA_ILi32EEEEEEaNS5_IJlSB_lEEEaSJ_NS4_8TiledMMAINS4_8MMA_AtomIJNS4_4SM904GMMA26MMA_64x32x32_S32S8S8_SS_TNEEEENS4_6LayoutINS5_IJNSA_ILi2EEESB_SB_EEENS5_IJSB_NSA_ILi0EEEST_EEEEENS5_IJNS4_10UnderscoreESW_SW_EEEEENS4_13SM90_TMA_LOADENS4_14ComposedLayoutINS4_7SwizzleILi1ELi4ELi3EEENS4_18smem_ptr_flag_bitsILi8EEENSQ_INS5_IJNSA_ILi8EEESH_EEENS5_IJSH_SB_EEEEEEEvNS4_8identityESZ_S19_vS1A_EENS_8epilogue10collective6detail29Sm90TmaWarpSpecializedAdapterINS1D_15DefaultEpilogueIaSJ_SJ_NS1C_6thread17LinearCombinationIaLi1EiiLNS1H_9ScaleType4KindE0ELNS_15FloatRoundStyleE2EaEENS1_15EpilogueDefaultEEEEEvvEEEEvNT_6ParamsE)
        /*0008*/ 	.word	0x000000a8


	//----- nvinfo : EIATTR_FRAME_SIZE
	.align		4
.L_15:
        /*000c*/ 	.byte	0x04, 0x11
        /*000e*/ 	.short	(.L_17 - .L_16)
	.align		4
.L_16:
        /*0010*/ 	.word	index@(_ZN7cutlass13device_kernelINS_4gemm6kernel13GemmUniversalIN4cute5tupleIJiiiiEEENS1_10collective13CollectiveMmaINS1_34MainloopSm90TmaGmmaWarpSpecializedILi9ENS5_IJNS4_1CILi1EEESB_SB_EEENS1_35KernelTmaWarpSpecializedCooperativeEEENS5_IJNSA_ILi512EEENSA_ILi224EEENSA_ILi32EEEEEEaNS5_IJlSB_lEEEaSJ_NS4_8TiledMMAINS4_8MMA_AtomIJNS4_4SM904GMMA26MMA_64x32x32_S32S8S8_SS_TNEEEENS4_6LayoutINS5_IJNSA_ILi2EEESB_SB_EEENS5_IJSB_NSA_ILi0EEEST_EEEEENS5_IJNS4_10UnderscoreESW_SW_EEEEENS4_13SM90_TMA_LOADENS4_14ComposedLayoutINS4_7SwizzleILi1ELi4ELi3EEENS4_18smem_ptr_flag_bitsILi8EEENSQ_INS5_IJNSA_ILi8EEESH_EEENS5_IJSH_SB_EEEEEEEvNS4_8identityESZ_S19_vS1A_EENS_8epilogue10collective6detail29Sm90TmaWarpSpecializedAdapterINS1D_15DefaultEpilogueIaSJ_SJ_NS1C_6thread17LinearCombinationIaLi1EiiLNS1H_9ScaleType4KindE0ELNS_15FloatRoundStyleE2EaEENS1_15EpilogueDefaultEEEEEvvEEEEvNT_6ParamsE)
        /*0014*/ 	.word	0x00000590


	//----- nvinfo : EIATTR_MIN_STACK_SIZE
	.align		4
.L_17:
        /*0018*/ 	.byte	0x04, 0x12
        /*001a*/ 	.short	(.L_19 - .L_18)
	.align		4
.L_18:
        /*001c*/ 	.word	index@(_ZN7cutlass13device_kernelINS_4gemm6kernel13GemmUniversalIN4cute5tupleIJiiiiEEENS1_10collective13CollectiveMmaINS1_34MainloopSm90TmaGmmaWarpSpecializedILi9ENS5_IJNS4_1CILi1EEESB_SB_EEENS1_35KernelTmaWarpSpecializedCooperativeEEENS5_IJNSA_ILi512EEENSA_ILi224EEENSA_ILi32EEEEEEaNS5_IJlSB_lEEEaSJ_NS4_8TiledMMAINS4_8MMA_AtomIJNS4_4SM904GMMA26MMA_64x32x32_S32S8S8_SS_TNEEEENS4_6LayoutINS5_IJNSA_ILi2EEESB_SB_EEENS5_IJSB_NSA_ILi0EEEST_EEEEENS5_IJNS4_10UnderscoreESW_SW_EEEEENS4_13SM90_TMA_LOADENS4_14ComposedLayoutINS4_7SwizzleILi1ELi4ELi3EEENS4_18smem_ptr_flag_bitsILi8EEENSQ_INS5_IJNSA_ILi8EEESH_EEENS5_IJSH_SB_EEEEEEEvNS4_8identityESZ_S19_vS1A_EENS_8epilogue10collective6detail29Sm90TmaWarpSpecializedAdapterINS1D_15DefaultEpilogueIaSJ_SJ_NS1C_6thread17LinearCombinationIaLi1EiiLNS1H_9ScaleType4KindE0ELNS_15FloatRoundStyleE2EaEENS1_15EpilogueDefaultEEEEEvvEEEEvNT_6ParamsE)
        /*0020*/ 	.word	0x00000590
.L_19:


//--------------------- .nv.compat                --------------------------
	.section	.nv.compat,"",@"SHT_CUDA_COMPAT_INFO"
	.align	4
        /*0000*/ 	.byte	0x02, 0x09, 0x01, 0x00, 0x02, 0x02, 0x04, 0x00, 0x02, 0x05, 0x05, 0x00, 0x03, 0x07, 0x01, 0x01
        /*0010*/ 	.byte	0x02, 0x03, 0x01, 0x00, 0x02, 0x06, 0x01, 0x00, 0x04, 0x0b, 0x08, 0x00, 0x00, 0x00, 0x00, 0x00
        /*0020*/ 	.byte	0x00, 0x00, 0x00, 0x00


//--------------------- .nv.info._ZN7cutlass13device_kernelINS_4gemm6kernel13GemmUniversalIN4cute5tupleIJiiiiEEENS1_10collective13CollectiveMmaINS1_34MainloopSm90TmaGmmaWarpSpecializedILi9ENS5_IJNS4_1CILi1EEESB_SB_EEENS1_35KernelTmaWarpSpecializedCooperativeEEENS5_IJNSA_ILi512EEENSA_ILi224EEENSA_ILi32EEEEEEaNS5_IJlSB_lEEEaSJ_NS4_8TiledMMAINS4_8MMA_AtomIJNS4_4SM904GMMA26MMA_64x32x32_S32S8S8_SS_TNEEEENS4_6LayoutINS5_IJNSA_ILi2EEESB_SB_EEENS5_IJSB_NSA_ILi0EEEST_EEEEENS5_IJNS4_10UnderscoreESW_SW_EEEEENS4_13SM90_TMA_LOADENS4_14ComposedLayoutINS4_7SwizzleILi1ELi4ELi3EEENS4_18smem_ptr_flag_bitsILi8EEENSQ_INS5_IJNSA_ILi8EEESH_EEENS5_IJSH_SB_EEEEEEEvNS4_8identityESZ_S19_vS1A_EENS_8epilogue10collective6detail29Sm90TmaWarpSpecializedAdapterINS1D_15DefaultEpilogueIaSJ_SJ_NS1C_6thread17LinearCombinationIaLi1EiiLNS1H_9ScaleType4KindE0ELNS_15FloatRoundStyleE2EaEENS1_15EpilogueDefaultEEEEEvvEEEEvNT_6ParamsE --------------------------
	.section	.nv.info._ZN7cutlass13device_kernelINS_4gemm6kernel13GemmUniversalIN4cute5tupleIJiiiiEEENS1_10collective13CollectiveMmaINS1_34MainloopSm90TmaGmmaWarpSpecializedILi9ENS5_IJNS4_1CILi1EEESB_SB_EEENS1_35KernelTmaWarpSpecializedCooperativeEEENS5_IJNSA_ILi512EEENSA_ILi224EEENSA_ILi32EEEEEEaNS5_IJlSB_lEEEaSJ_NS4_8TiledMMAINS4_8MMA_AtomIJNS4_4SM904GMMA26MMA_64x32x32_S32S8S8_SS_TNEEEENS4_6LayoutINS5_IJNSA_ILi2EEESB_SB_EEENS5_IJSB_NSA_ILi0EEEST_EEEEENS5_IJNS4_10UnderscoreESW_SW_EEEEENS4_13SM90_TMA_LOADENS4_14ComposedLayoutINS4_7SwizzleILi1ELi4ELi3EEENS4_18smem_ptr_flag_bitsILi8EEENSQ_INS5_IJNSA_ILi8EEESH_EEENS5_IJSH_SB_EEEEEEEvNS4_8identityESZ_S19_vS1A_EENS_8epilogue10collective6detail29Sm90TmaWarpSpecializedAdapterINS1D_15DefaultEpilogueIaSJ_SJ_NS1C_6thread17LinearCombinationIaLi1EiiLNS1H_9ScaleType4KindE0ELNS_15FloatRoundStyleE2EaEENS1_15EpilogueDefaultEEEEEvvEEEEvNT_6ParamsE,"",@"SHT_CUDA_INFO"
	.sectionflags	@""
	.align	4


	//----- nvinfo : EIATTR_CUDA_API_VERSION
	.align		4
        /*0000*/ 	.byte	0x04, 0x37
        /*0002*/ 	.short	(.L_21 - .L_20)
.L_20:
        /*0004*/ 	.word	0x00000082


	//----- nvinfo : EIATTR_KPARAM_INFO
	.align		4
.L_21:
        /*0008*/ 	.byte	0x04, 0x17
        /*000a*/ 	.short	(.L_23 - .L_22)
.L_22:
        /*000c*/ 	.word	0x00000000
        /*0010*/ 	.short	0x0000
        /*0012*/ 	.short	0x0070
        /*0014*/ 	.byte	0x00, 0xf0, 0x01, 0x10


	//----- nvinfo : EIATTR_SPARSE_MMA_MASK
	.align		4
.L_23:
        /*0018*/ 	.byte	0x03, 0x50
        /*001a*/ 	.short	0x0000


	//----- nvinfo : EIATTR_MAXREG_COUNT
	.align		4
        /*001c*/ 	.byte	0x03, 0x1b
        /*001e*/ 	.short	0x00a8


	//----- nvinfo : EIATTR_NUM_BARRIERS
	.align		4
        /*0020*/ 	.byte	0x02, 0x4c
        /*0022*/ 	.byte	0x01
	.zero		1


	//----- nvinfo : EIATTR_EXTERNS
	.align		4
        /*0024*/ 	.byte	0x04, 0x0f
        /*0026*/ 	.short	(.L_25 - .L_24)


	//   ....[0]....
	.align		4
.L_24:
        /*0028*/ 	.word	index@(__assertfail)


	//----- nvinfo : EIATTR_ANNOTATIONS
	.align		4
.L_25:
        /*002c*/ 	.byte	0x04, 0x55
        /*002e*/ 	.short	(.L_27 - .L_26)


	//   ....[0]....
.L_26:
        /*0030*/ 	.word	0x00000001
        /*0034*/ 	.byte	0x60, 0x07, 0x00, 0x00, 0x01, 0x00, 0x00, 0x00, 0x80, 0x07, 0x00, 0x00, 0x01, 0x00, 0x00, 0x00
        /* <DEDUP_REMOVED lines=566> */
        /*23a4*/ 	.byte	0x10, 0xf1, 0x01, 0x00, 0x01, 0x00, 0x00, 0x00, 0x30, 0xf1, 0x01, 0x00


	//----- nvinfo : EIATTR_MERCURY_ISA_VERSION
	.align		4
.L_27:
        /*23b0*/ 	.byte	0x03, 0x5f
        /*23b2*/ 	.short	0x0101


	//----- nvinfo : EIATTR_INT_WARP_WIDE_INSTR_OFFSETS
	.align		4
        /*23b4*/ 	.byte	0x04, 0x31
        /*23b6*/ 	.short	(.L_29 - .L_28)


	//   ....[0]....
.L_28:
        /*23b8*/ 	.word	0x000005d0


	//   ....[1]....
        /*23bc*/ 	.word	0x000005e0


	//   ....[2]....
        /*23c0*/ 	.word	0x00000670


	//----- nvinfo : EIATTR_COOP_GROUP_MASK_REGIDS
	.align		4
.L_29:
        /*23c4*/ 	.byte	0x04, 0x29
        /*23c6*/ 	.short	(.L_31 - .L_30)


	//   ....[0]....
.L_30:
        /*23c8*/ 	.word	0xffffffff


	//   ....[1]....
        /*23cc*/ 	.word	0xffffffff


	//   ....[2]....
        /*23d0*/ 	.word	0xffffffff


	//   ....[3]....
        /*23d4*/ 	.word	0xffffffff


	//   ....[4]....
        /*23d8*/ 	.word	0xffffffff


	//----- nvinfo : EIATTR_COOP_GROUP_INSTR_OFFSETS
	.align		4
.L_31:
        /*23dc*/ 	.byte	0x04, 0x28
        /*23de*/ 	.short	(.L_33 - .L_32)


	//   ....[0]....
.L_32:
        /*23e0*/ 	.word	0x00000070


	//   ....[1]....
        /*23e4*/ 	.word	0x00000080


	//   ....[2]....
        /*23e8*/ 	.word	0x000001a0


	//   ....[3]....
        /*23ec*/ 	.word	0x00000480


	//   ....[4]....
        /*23f0*/ 	.word	0x000012b0


	//----- nvinfo : EIATTR_REG_RECONFIG
	.align		4
.L_33:
        /*23f4*/ 	.byte	0x01, 0x54
	.zero		2


	//----- nvinfo : EIATTR_SYSCALL_OFFSETS
	.align		4
        /*23f8*/ 	.byte	0x04, 0x46
        /*23fa*/ 	.short	(.L_35 - .L_34)


	//   ....[0]....
.L_34:
        /*23fc*/ 	.word	0x00001460


	//----- nvinfo : EIATTR_MBARRIER_INSTR_OFFSETS
	.align		4
.L_35:
        /*2400*/ 	.byte	0x04, 0x39
        /*2402*/ 	.short	(.L_37 - .L_36)


	//   ....[0]....
.L_36:
        /*2404*/ 	.word	0x00000340
        /*2408*/ 	.word	0x000000ff
        /*240c*/ 	.word	0x00000000
        /*2410*/ 	.short	0x0100
        /*2412*/ 	.byte	0x08
	.zero		1


	//   ....[1]....
        /*2414*/ 	.word	0x00000350
        /*2418*/ 	.word	0x000000ff
        /*241c*/ 	.word	0x00000048
        /*2420*/ 	.short	0x0100
        /*2422*/ 	.byte	0x08
	.zero		1


	//   ....[2]....
        /*2424*/ 	.word	0x00000360
        /*2428*/ 	.word	0x000000ff
        /*242c*/ 	.word	0x00000008
        /*2430*/ 	.short	0x0100
        /*2432*/ 	.byte	0x08
	.zero		1


	//   ....[3]....
        /*2434*/ 	.word	0x00000370
        /*2438*/ 	.word	0x000000ff
        /*243c*/ 	.word	0x00000050
        /*2440*/ 	.short	0x0100
        /*2442*/ 	.byte	0x08
	.zero		1


	//   ....[4]....
        /*2444*/ 	.word	0x00000380
        /*2448*/ 	.word	0x000000ff
        /*244c*/ 	.word	0x00000010
        /*2450*/ 	.short	0x0100
        /*2452*/ 	.byte	0x08
	.zero		1


	//   ....[5]....
        /*2454*/ 	.word	0x00000390
        /*2458*/ 	.word	0x000000ff
        /*245c*/ 	.word	0x00000058
        /*2460*/ 	.short	0x0100
        /*2462*/ 	.byte	0x08
	.zero		1


	//   ....[6]....
        /*2464*/ 	.word	0x000003a0
        /*2468*/ 	.word	0x000000ff
        /*246c*/ 	.word	0x00000018
        /*2470*/ 	.short	0x0100
        /*2472*/ 	.byte	0x08
	.zero		1


	//   ....[7]....
        /*2474*/ 	.word	0x000003b0
        /*2478*/ 	.word	0x000000ff
        /*247c*/ 	.word	0x00000060
        /*2480*/ 	.short	0x0100
        /*2482*/ 	.byte	0x08
	.zero		1


	//   ....[8]....
        /*2484*/ 	.word	0x000003c0
        /*2488*/ 	.word	0x000000ff
        /*248c*/ 	.word	0x00000020
        /*2490*/ 	.short	0x0100
        /*2492*/ 	.byte	0x08
	.zero		1


	//   ....[9]....
        /*2494*/ 	.word	0x000003d0
        /*2498*/ 	.word	0x000000ff
        /*249c*/ 	.word	0x00000068
        /*24a0*/ 	.short	0x0100
        /*24a2*/ 	.byte	0x08
	.zero		1


	//   ....[10]....
        /*24a4*/ 	.word	0x000003e0
        /*24a8*/ 	.word	0x000000ff
        /*24ac*/ 	.word	0x00000028
        /*24b0*/ 	.short	0x0100
        /*24b2*/ 	.byte	0x08
	.zero		1


	//   ....[11]....
        /*24b4*/ 	.word	0x000003f0
        /*24b8*/ 	.word	0x000000ff
        /*24bc*/ 	.word	0x00000070
        /*24c0*/ 	.short	0x0100
        /*24c2*/ 	.byte	0x08
	.zero		1


	//   ....[12]....
        /*24c4*/ 	.word	0x00000400
        /*24c8*/ 	.word	0x000000ff
        /*24cc*/ 	.word	0x00000030
        /*24d0*/ 	.short	0x0100
        /*24d2*/ 	.byte	0x08
	.zero		1


	//   ....[13]....
        /*24d4*/ 	.word	0x00000410
        /*24d8*/ 	.word	0x000000ff
        /*24dc*/ 	.word	0x00000078
        /*24e0*/ 	.short	0x0100
        /*24e2*/ 	.byte	0x08
	.zero		1


	//   ....[14]....
        /*24e4*/ 	.word	0x00000420
        /*24e8*/ 	.word	0x000000ff
        /*24ec*/ 	.word	0x00000038
        /*24f0*/ 	.short	0x0100
        /*24f2*/ 	.byte	0x08
	.zero		1


	//   ....[15]....
        /*24f4*/ 	.word	0x00000430
        /*24f8*/ 	.word	0x000000ff
        /*24fc*/ 	.word	0x00000080
        /*2500*/ 	.short	0x0100
        /*2502*/ 	.byte	0x08
	.zero		1


	//   ....[16]....
        /*2504*/ 	.word	0x00000440
        /*2508*/ 	.word	0x000000ff
        /*250c*/ 	.word	0x00000040
        /*2510*/ 	.short	0x0100
        /*2512*/ 	.byte	0x08
	.zero		1


	//   ....[17]....
        /*2514*/ 	.word	0x00000450
        /*2518*/ 	.word	0x000000ff
        /*251c*/ 	.word	0x00000088
        /*2520*/ 	.short	0x0100
        /*2522*/ 	.byte	0x08
	.zero		1


	//   ....[18]....
        /*2524*/ 	.word	0x000006f0
        /*2528*/ 	.word	0x000000ff
        /*252c*/ 	.word	0x000000a0
        /*2530*/ 	.short	0x0100
        /*2532*/ 	.byte	0x10
	.zero		1


	//   ....[19]....
        /*2534*/ 	.word	0x00000790
        /*2538*/ 	.word	0x000000ff
        /*253c*/ 	.word	0x000000a8
        /*2540*/ 	.short	0x0100
        /*2542*/ 	.byte	0x10
	.zero		1


	//   ....[20]....
        /*2544*/ 	.word	0x00001540
        /*2548*/ 	.word	0x00000003
        /*254c*/ 	.word	0x00000000
        /*2550*/ 	.short	0x010a
        /*2552*/ 	.byte	0x3f
	.zero		1


	//   ....[21]....
        /*2554*/ 	.word	0x00001580
        /*2558*/ 	.word	0x00000003
        /*255c*/ 	.word	0x00000000
        /*2560*/ 	.short	0x010a
        /*2562*/ 	.byte	0x3f
	.zero		1


	//   ....[22]....
        /*2564*/ 	.word	0x000029d0
        /*2568*/ 	.word	0x00000004
        /*256c*/ 	.word	0x00000000
        /*2570*/ 	.short	0x010a
        /*2572*/ 	.byte	0x3f
	.zero		1


	//   ....[23]....
        /*2574*/ 	.word	0x00002a10
        /*2578*/ 	.word	0x00000004
        /*257c*/ 	.word	0x00000000
        /*2580*/ 	.short	0x010a
        /*2582*/ 	.byte	0x3f
	.zero		1


	//   ....[24]....
        /*2584*/ 	.word	0x00004a50
        /*2588*/ 	.word	0x000000ff
        /*258c*/ 	.word	0x00000000
        /*2590*/ 	.short	0x0101
        /*2592*/ 	.byte	0x04
	.zero		1


	//   ....[25]....
        /*2594*/ 	.word	0x00004c40
        /*2598*/ 	.word	0x00000000
        /*259c*/ 	.word	0x00000000
        /*25a0*/ 	.short	0x0101
        /*25a2*/ 	.byte	0x3f
	.zero		1


	//   ....[26]....
        /*25a4*/ 	.word	0x0001ecd0
        /*25a8*/ 	.word	0x0000000f
        /*25ac*/ 	.word	0x00000048
        /*25b0*/ 	.short	0x010a
        /*25b2*/ 	.byte	0x3f
	.zero		1


	//   ....[27]....
        /*25b4*/ 	.word	0x0001f030
        /*25b8*/ 	.word	0x00000002
        /*25bc*/ 	.word	0x000000a8
        /*25c0*/ 	.short	0x0101
        /*25c2*/ 	.byte	0x3f
	.zero		1


	//   ....[28]....
        /*25c4*/ 	.word	0x0001f840
        /*25c8*/ 	.word	0x00000004
        /*25cc*/ 	.word	0x00000000
        /*25d0*/ 	.short	0x010a
        /*25d2*/ 	.byte	0x3f
	.zero		1


	//   ....[29]....
        /*25d4*/ 	.word	0x0001f8d0
        /*25d8*/ 	.word	0x00000003
        /*25dc*/ 	.word	0x00000000
        /*25e0*/ 	.short	0x010a
        /*25e2*/ 	.byte	0x3f
	.zero		1


	//   ....[30]....
        /*25e4*/ 	.word	0x0001f960
        /*25e8*/ 	.word	0x00000003
        /*25ec*/ 	.word	0x00000000
        /*25f0*/ 	.short	0x010a
        /*25f2*/ 	.byte	0x3f
	.zero		1


	//   ....[31]....
        /*25f4*/ 	.word	0x0001f9f0
        /*25f8*/ 	.word	0x00000003
        /*25fc*/ 	.word	0x00000000
        /*2600*/ 	.short	0x010a
        /*2602*/ 	.byte	0x3f
	.zero		1


	//   ....[32]....
        /*2604*/ 	.word	0x0001fa80
        /*2608*/ 	.word	0x00000003
        /*260c*/ 	.word	0x00000000
        /*2610*/ 	.short	0x010a
        /*2612*/ 	.byte	0x3f
	.zero		1


	//   ....[33]....
        /*2614*/ 	.word	0x0001fb10
        /*2618*/ 	.word	0x00000003
        /*261c*/ 	.word	0x00000000
        /*2620*/ 	.short	0x010a
        /*2622*/ 	.byte	0x3f
	.zero		1


	//   ....[34]....
        /*2624*/ 	.word	0x0001fba0
        /*2628*/ 	.word	0x00000003
        /*262c*/ 	.word	0x00000000
        /*2630*/ 	.short	0x010a
        /*2632*/ 	.byte	0x3f
	.zero		1


	//   ....[35]....
        /*2634*/ 	.word	0x0001fc30
        /*2638*/ 	.word	0x00000003
        /*263c*/ 	.word	0x00000000
        /*2640*/ 	.short	0x010a
        /*2642*/ 	.byte	0x3f
	.zero		1


	//   ....[36]....
        /*2644*/ 	.word	0x0001fcc0
        /*2648*/ 	.word	0x00000003
        /*264c*/ 	.word	0x00000000
        /*2650*/ 	.short	0x010a
        /*2652*/ 	.byte	0x3f
	.zero		1


	//   ....[37]....
        /*2654*/ 	.word	0x0001fd20
        /*2658*/ 	.word	0x00000003
        /*265c*/ 	.word	0x00000000
        /*2660*/ 	.short	0x010a
        /*2662*/ 	.byte	0x3f
	.zero		1


	//   ....[38]....
        /*2664*/ 	.word	0x0001fd70
        /*2668*/ 	.word	0x00000004
        /*266c*/ 	.word	0x00000000
        /*2670*/ 	.short	0x010a
        /*2672*/ 	.byte	0x3f
	.zero		1


	//   ....[39]....
        /*2674*/ 	.word	0x0001fe40
        /*2678*/ 	.word	0x0000000f
        /*267c*/ 	.word	0x00000048
        /*2680*/ 	.short	0x010a
        /*2682*/ 	.byte	0x3f
	.zero		1


	//   ....[40]....
        /*2684*/ 	.word	0x0001ff10
        /*2688*/ 	.word	0x00000004
        /*268c*/ 	.word	0x00000000
        /*2690*/ 	.short	0x010a
        /*2692*/ 	.byte	0x3f
	.zero		1


	//   ....[41]....
        /*2694*/ 	.word	0x0001ff60
        /*2698*/ 	.word	0x00000003
        /*269c*/ 	.word	0x00000000
        /*26a0*/ 	.short	0x010a
        /*26a2*/ 	.byte	0x3f
	.zero		1


	//   ....[42]....
        /*26a4*/ 	.word	0x0001ffb0
        /*26a8*/ 	.word	0x00000003
        /*26ac*/ 	.word	0x00000000
        /*26b0*/ 	.short	0x010a
        /*26b2*/ 	.byte	0x3f
	.zero		1


	//   ....[43]....
        /*26b4*/ 	.word	0x00020000
        /*26b8*/ 	.word	0x00000003
        /*26bc*/ 	.word	0x00000000
        /*26c0*/ 	.short	0x010a
        /*26c2*/ 	.byte	0x3f
	.zero		1


	//   ....[44]....
        /*26c4*/ 	.word	0x00020050
        /*26c8*/ 	.word	0x00000003
        /*26cc*/ 	.word	0x00000000
        /*26d0*/ 	.short	0x010a
        /*26d2*/ 	.byte	0x3f
	.zero		1


	//   ....[45]....
        /*26d4*/ 	.word	0x000200a0
        /*26d8*/ 	.word	0x00000003
        /*26dc*/ 	.word	0x00000000
        /*26e0*/ 	.short	0x010a
        /*26e2*/ 	.byte	0x3f
	.zero		1


	//   ....[46]....
        /*26e4*/ 	.word	0x000200f0
        /*26e8*/ 	.word	0x00000003
        /*26ec*/ 	.word	0x00000000
        /*26f0*/ 	.short	0x010a
        /*26f2*/ 	.byte	0x3f
	.zero		1


	//   ....[47]....
        /*26f4*/ 	.word	0x00020140
        /*26f8*/ 	.word	0x00000003
        /*26fc*/ 	.word	0x00000000
        /*2700*/ 	.short	0x010a
        /*2702*/ 	.byte	0x3f
	.zero		1


	//----- nvinfo : EIATTR_NUM_MBARRIERS
	.align		4
.L_37:
        /*2704*/ 	.byte	0x03, 0x38
        /*2706*/ 	.short	0x0014


	//----- nvinfo : EIATTR_EXIT_INSTR_OFFSETS
	.align		4
        /*2708*/ 	.byte	0x04, 0x1c
        /*270a*/ 	.short	(.L_39 - .L_38)


	//   ....[0]....
.L_38:
        /*270c*/ 	.word	0x000007f0


	//   ....[1]....
        /*2710*/ 	.word	0x00001160


	//   ....[2]....
        /*2714*/ 	.word	0x0001e250


	//   ....[3]....
        /*2718*/ 	.word	0x0001e960


	//   ....[4]....
        /*271c*/ 	.word	0x0001fd10


	//----- nvinfo : EIATTR_MAX_THREADS
	.align		4
.L_39:
        /*2720*/ 	.byte	0x04, 0x05
        /*2722*/ 	.short	(.L_41 - .L_40)
.L_40:
        /*2724*/ 	.word	0x00000180
        /*2728*/ 	.word	0x00000001
        /*272c*/ 	.word	0x00000001


	//----- nvinfo : EIATTR_CRS_STACK_SIZE
	.align		4
.L_41:
        /*2730*/ 	.byte	0x04, 0x1e
        /*2732*/ 	.short	(.L_43 - .L_42)
.L_42:
        /*2734*/ 	.word	0x00000000


	//----- nvinfo : EIATTR_CBANK_PARAM_SIZE
	.align		4
.L_43:
        /*2738*/ 	.byte	0x03, 0x19
        /*273a*/ 	.short	0x0470


	//----- nvinfo : EIATTR_PARAM_CBANK
	.align		4
        /*273c*/ 	.byte	0x04, 0x0a
        /*273e*/ 	.short	(.L_45 - .L_44)
	.align		4
.L_44:
        /*2740*/ 	.word	index@(.nv.constant0._ZN7cutlass13device_kernelINS_4gemm6kernel13GemmUniversalIN4cute5tupleIJiiiiEEENS1_10collective13CollectiveMmaINS1_34MainloopSm90TmaGmmaWarpSpecializedILi9ENS5_IJNS4_1CILi1EEESB_SB_EEENS1_35KernelTmaWarpSpecializedCooperativeEEENS5_IJNSA_ILi512EEENSA_ILi224EEENSA_ILi32EEEEEEaNS5_IJlSB_lEEEaSJ_NS4_8TiledMMAINS4_8MMA_AtomIJNS4_4SM904GMMA26MMA_64x32x32_S32S8S8_SS_TNEEEENS4_6LayoutINS5_IJNSA_ILi2EEESB_SB_EEENS5_IJSB_NSA_ILi0EEEST_EEEEENS5_IJNS4_10UnderscoreESW_SW_EEEEENS4_13SM90_TMA_LOADENS4_14ComposedLayoutINS4_7SwizzleILi1ELi4ELi3EEENS4_18smem_ptr_flag_bitsILi8EEENSQ_INS5_IJNSA_ILi8EEESH_EEENS5_IJSH_SB_EEEEEEEvNS4_8identityESZ_S19_vS1A_EENS_8epilogue10collective6detail29Sm90TmaWarpSpecializedAdapterINS1D_15DefaultEpilogueIaSJ_SJ_NS1C_6thread17LinearCombinationIaLi1EiiLNS1H_9ScaleType4KindE0ELNS_15FloatRoundStyleE2EaEENS1_15EpilogueDefaultEEEEEvvEEEEvNT_6ParamsE)
        /*2744*/ 	.short	0x0210
        /*2746*/ 	.short	0x0470


	//----- nvinfo : EIATTR_SW_WAR
	.align		4
.L_45:
        /*2748*/ 	.byte	0x04, 0x36
        /*274a*/ 	.short	(.L_47 - .L_46)
.L_46:
        /*274c*/ 	.word	0x00000008
.L_47:


//--------------------- .nv.callgraph             --------------------------
	.section	.nv.callgraph,"",@"SHT_CUDA_CALLGRAPH"
	.align	4
	.sectionentsize	8
	.align		4
        /*0000*/ 	.word	0x00000000
	.align		4
        /*0004*/ 	.word	0xffffffff
	.align		4
        /*0008*/ 	.word	index@(_ZN7cutlass13device_kernelINS_4gemm6kernel13GemmUniversalIN4cute5tupleIJiiiiEEENS1_10collective13CollectiveMmaINS1_34MainloopSm90TmaGmmaWarpSpecializedILi9ENS5_IJNS4_1CILi1EEESB_SB_EEENS1_35KernelTmaWarpSpecializedCooperativeEEENS5_IJNSA_ILi512EEENSA_ILi224EEENSA_ILi32EEEEEEaNS5_IJlSB_lEEEaSJ_NS4_8TiledMMAINS4_8MMA_AtomIJNS4_4SM904GMMA26MMA_64x32x32_S32S8S8_SS_TNEEEENS4_6LayoutINS5_IJNSA_ILi2EEESB_SB_EEENS5_IJSB_NSA_ILi0EEEST_EEEEENS5_IJNS4_10UnderscoreESW_SW_EEEEENS4_13SM90_TMA_LOADENS4_14ComposedLayoutINS4_7SwizzleILi1ELi4ELi3EEENS4_18smem_ptr_flag_bitsILi8EEENSQ_INS5_IJNSA_ILi8EEESH_EEENS5_IJSH_SB_EEEEEEEvNS4_8identityESZ_S19_vS1A_EENS_8epilogue10collective6detail29Sm90TmaWarpSpecializedAdapterINS1D_15DefaultEpilogueIaSJ_SJ_NS1C_6thread17LinearCombinationIaLi1EiiLNS1H_9ScaleType4KindE0ELNS_15FloatRoundStyleE2EaEENS1_15EpilogueDefaultEEEEEvvEEEEvNT_6ParamsE)
	.align		4
        /*000c*/ 	.word	index@(__assertfail)
	.align		4
        /*0010*/ 	.word	0x00000000
	.align		4
        /*0014*/ 	.word	0xfffffffe
	.align		4
        /*0018*/ 	.word	0x00000000
	.align		4
        /*001c*/ 	.word	0xfffffffd
	.align		4
        /*0020*/ 	.word	0x00000000
	.align		4
        /*0024*/ 	.word	0xfffffffc


//--------------------- .nv.constant4             --------------------------
	.section	.nv.constant4,"a",@progbits
	.align	8
	.align		8
.nv.constant4:
        /*0000*/ 	.dword	__assertfail
	.align		8
        /*0008*/ 	.dword	__unnamed_1
	.align		8
        /*0010*/ 	.dword	_ZN40_INTERNAL_93455e28_4_k_cu_8a3661fa_181434cuda3std3__45__cpo5beginE
	.align		8
        /*0018*/ 	.dword	_ZN40_INTERNAL_93455e28_4_k_cu_8a3661fa_181434cuda3std3__45__cpo3endE
	.align		8
        /*0020*/ 	.dword	_ZN40_INTERNAL_93455e28_4_k_cu_8a3661fa_181434cuda3std3__45__cpo6cbeginE
	.align		8
        /*0028*/ 	.dword	_ZN40_INTERNAL_93455e28_4_k_cu_8a3661fa_181434cuda3std3__45__cpo4cendE
	.align		8
        /*0030*/ 	.dword	_ZN40_INTERNAL_93455e28_4_k_cu_8a3661fa_181434cuda3std3__442_GLOBAL__N__93455e28_4_k_cu_8a3661fa_181436ignoreE
	.align		8
        /*0038*/ 	.dword	_ZN40_INTERNAL_93455e28_4_k_cu_8a3661fa_181434cuda3std3__419piecewise_constructE
	.align		8
        /*0040*/ 	.dword	_ZN40_INTERNAL_93455e28_4_k_cu_8a3661fa_181434cuda3std3__48in_placeE
	.align		8
        /*0048*/ 	.dword	_ZN40_INTERNAL_93455e28_4_k_cu_8a3661fa_181434cuda3std6ranges3__45__cpo4swapE
	.align		8
        /*0050*/ 	.dword	_ZN40_INTERNAL_93455e28_4_k_cu_8a3661fa_181434cuda3std6ranges3__45__cpo9iter_moveE
	.align		8
        /*0058*/ 	.dword	_ZN40_INTERNAL_93455e28_4_k_cu_8a3661fa_181434cute7productE
	.align		8
        /*0060*/ 	.dword	_ZN40_INTERNAL_93455e28_4_k_cu_8a3661fa_181434cute1_E
	.align		8
        /*0068*/ 	.dword	$str$22
	.align		8
        /*0070*/ 	.dword	$str$23


//--------------------- .text._ZN7cutlass13device_kernelINS_4gemm6kernel13GemmUniversalIN4cute5tupleIJiiiiEEENS1_10collective13CollectiveMmaINS1_34MainloopSm90TmaGmmaWarpSpecializedILi9ENS5_IJNS4_1CILi1EEESB_SB_EEENS1_35KernelTmaWarpSpecializedCooperativeEEENS5_IJNSA_ILi512EEENSA_ILi224EEENSA_ILi32EEEEEEaNS5_IJlSB_lEEEaSJ_NS4_8TiledMMAINS4_8MMA_AtomIJNS4_4SM904GMMA26MMA_64x32x32_S32S8S8_SS_TNEEEENS4_6LayoutINS5_IJNSA_ILi2EEESB_SB_EEENS5_IJSB_NSA_ILi0EEEST_EEEEENS5_IJNS4_10UnderscoreESW_SW_EEEEENS4_13SM90_TMA_LOADENS4_14ComposedLayoutINS4_7SwizzleILi1ELi4ELi3EEENS4_18smem_ptr_flag_bitsILi8EEENSQ_INS5_IJNSA_ILi8EEESH_EEENS5_IJSH_SB_EEEEEEEvNS4_8identityESZ_S19_vS1A_EENS_8epilogue10collective6detail29Sm90TmaWarpSpecializedAdapterINS1D_15DefaultEpilogueIaSJ_SJ_NS1C_6thread17LinearCombinationIaLi1EiiLNS1H_9ScaleType4KindE0ELNS_15FloatRoundStyleE2EaEENS1_15EpilogueDefaultEEEEEvvEEEEvNT_6ParamsE --------------------------
	.section	.text._ZN7cutlass13device_kernelINS_4gemm6kernel13GemmUniversalIN4cute5tupleIJiiiiEEENS1_10collective13CollectiveMmaINS1_34MainloopSm90TmaGmmaWarpSpecializedILi9ENS5_IJNS4_1CILi1EEESB_SB_EEENS1_35KernelTmaWarpSpecializedCooperativeEEENS5_IJNSA_ILi512EEENSA_ILi224EEENSA_ILi32EEEEEEaNS5_IJlSB_lEEEaSJ_NS4_8TiledMMAINS4_8MMA_AtomIJNS4_4SM904GMMA26MMA_64x32x32_S32S8S8_SS_TNEEEENS4_6LayoutINS5_IJNSA_ILi2EEESB_SB_EEENS5_IJSB_NSA_ILi0EEEST_EEEEENS5_IJNS4_10UnderscoreESW_SW_EEEEENS4_13SM90_TMA_LOADENS4_14ComposedLayoutINS4_7SwizzleILi1ELi4ELi3EEENS4_18smem_ptr_flag_bitsILi8EEENSQ_INS5_IJNSA_ILi8EEESH_EEENS5_IJSH_SB_EEEEEEEvNS4_8identityESZ_S19_vS1A_EENS_8epilogue10collective6detail29Sm90TmaWarpSpecializedAdapterINS1D_15DefaultEpilogueIaSJ_SJ_NS1C_6thread17LinearCombinationIaLi1EiiLNS1H_9ScaleType4KindE0ELNS_15FloatRoundStyleE2EaEENS1_15EpilogueDefaultEEEEEvvEEEEvNT_6ParamsE,"ax",@progbits
	.align	128
.text._ZN7cutlass13device_kernelINS_4gemm6kernel13GemmUniversalIN4cute5tupleIJiiiiEEENS1_10collective13CollectiveMmaINS1_34MainloopSm90TmaGmmaWarpSpecializedILi9ENS5_IJNS4_1CILi1EEESB_SB_EEENS1_35KernelTmaWarpSpecializedCooperativeEEENS5_IJNSA_ILi512EEENSA_ILi224EEENSA_ILi32EEEEEEaNS5_IJlSB_lEEEaSJ_NS4_8TiledMMAINS4_8MMA_AtomIJNS4_4SM904GMMA26MMA_64x32x32_S32S8S8_SS_TNEEEENS4_6LayoutINS5_IJNSA_ILi2EEESB_SB_EEENS5_IJSB_NSA_ILi0EEEST_EEEEENS5_IJNS4_10UnderscoreESW_SW_EEEEENS4_13SM90_TMA_LOADENS4_14ComposedLayoutINS4_7SwizzleILi1ELi4ELi3EEENS4_18smem_ptr_flag_bitsILi8EEENSQ_INS5_IJNSA_ILi8EEESH_EEENS5_IJSH_SB_EEEEEEEvNS4_8identityESZ_S19_vS1A_EENS_8epilogue10collective6detail29Sm90TmaWarpSpecializedAdapterINS1D_15DefaultEpilogueIaSJ_SJ_NS1C_6thread17LinearCombinationIaLi1EiiLNS1H_9ScaleType4KindE0ELNS_15FloatRoundStyleE2EaEENS1_15EpilogueDefaultEEEEEvvEEEEvNT_6ParamsE:
        .type           _ZN7cutlass13device_kernelINS_4gemm6kernel13GemmUniversalIN4cute5tupleIJiiiiEEENS1_10collective13CollectiveMmaINS1_34MainloopSm90TmaGmmaWarpSpecializedILi9ENS5_IJNS4_1CILi1EEESB_SB_EEENS1_35KernelTmaWarpSpecializedCooperativeEEENS5_IJNSA_ILi512EEENSA_ILi224EEENSA_ILi32EEEEEEaNS5_IJlSB_lEEEaSJ_NS4_8TiledMMAINS4_8MMA_AtomIJNS4_4SM904GMMA26MMA_64x32x32_S32S8S8_SS_TNEEEENS4_6LayoutINS5_IJNSA_ILi2EEESB_SB_EEENS5_IJSB_NSA_ILi0EEEST_EEEEENS5_IJNS4_10UnderscoreESW_SW_EEEEENS4_13SM90_TMA_LOADENS4_14ComposedLayoutINS4_7SwizzleILi1ELi4ELi3EEENS4_18smem_ptr_flag_bitsILi8EEENSQ_INS5_IJNSA_ILi8EEESH_EEENS5_IJSH_SB_EEEEEEEvNS4_8identityESZ_S19_vS1A_EENS_8epilogue10collective6detail29Sm90TmaWarpSpecializedAdapterINS1D_15DefaultEpilogueIaSJ_SJ_NS1C_6thread17LinearCombinationIaLi1EiiLNS1H_9ScaleType4KindE0ELNS_15FloatRoundStyleE2EaEENS1_15EpilogueDefaultEEEEEvvEEEEvNT_6ParamsE,@function
        .size           _ZN7cutlass13device_kernelINS_4gemm6kernel13GemmUniversalIN4cute5tupleIJiiiiEEENS1_10collective13CollectiveMmaINS1_34MainloopSm90TmaGmmaWarpSpecializedILi9ENS5_IJNS4_1CILi1EEESB_SB_EEENS1_35KernelTmaWarpSpecializedCooperativeEEENS5_IJNSA_ILi512EEENSA_ILi224EEENSA_ILi32EEEEEEaNS5_IJlSB_lEEEaSJ_NS4_8TiledMMAINS4_8MMA_AtomIJNS4_4SM904GMMA26MMA_64x32x32_S32S8S8_SS_TNEEEENS4_6LayoutINS5_IJNSA_ILi2EEESB_SB_EEENS5_IJSB_NSA_ILi0EEEST_EEEEENS5_IJNS4_10UnderscoreESW_SW_EEEEENS4_13SM90_TMA_LOADENS4_14ComposedLayoutINS4_7SwizzleILi1ELi4ELi3EEENS4_18smem_ptr_flag_bitsILi8EEENSQ_INS5_IJNSA_ILi8EEESH_EEENS5_IJSH_SB_EEEEEEEvNS4_8identityESZ_S19_vS1A_EENS_8epilogue10collective6detail29Sm90TmaWarpSpecializedAdapterINS1D_15DefaultEpilogueIaSJ_SJ_NS1C_6thread17LinearCombinationIaLi1EiiLNS1H_9ScaleType4KindE0ELNS_15FloatRoundStyleE2EaEENS1_15EpilogueDefaultEEEEEvvEEEEvNT_6ParamsE,(.L_x_241 - _ZN7cutlass13device_kernelINS_4gemm6kernel13GemmUniversalIN4cute5tupleIJiiiiEEENS1_10collective13CollectiveMmaINS1_34MainloopSm90TmaGmmaWarpSpecializedILi9ENS5_IJNS4_1CILi1EEESB_SB_EEENS1_35KernelTmaWarpSpecializedCooperativeEEENS5_IJNSA_ILi512EEENSA_ILi224EEENSA_ILi32EEEEEEaNS5_IJlSB_lEEEaSJ_NS4_8TiledMMAINS4_8MMA_AtomIJNS4_4SM904GMMA26MMA_64x32x32_S32S8S8_SS_TNEEEENS4_6LayoutINS5_IJNSA_ILi2EEESB_SB_EEENS5_IJSB_NSA_ILi0EEEST_EEEEENS5_IJNS4_10UnderscoreESW_SW_EEEEENS4_13SM90_TMA_LOADENS4_14ComposedLayoutINS4_7SwizzleILi1ELi4ELi3EEENS4_18smem_ptr_flag_bitsILi8EEENSQ_INS5_IJNSA_ILi8EEESH_EEENS5_IJSH_SB_EEEEEEEvNS4_8identityESZ_S19_vS1A_EENS_8epilogue10collective6detail29Sm90TmaWarpSpecializedAdapterINS1D_15DefaultEpilogueIaSJ_SJ_NS1C_6thread17LinearCombinationIaLi1EiiLNS1H_9ScaleType4KindE0ELNS_15FloatRoundStyleE2EaEENS1_15EpilogueDefaultEEEEEvvEEEEvNT_6ParamsE)
        .other          _ZN7cutlass13device_kernelINS_4gemm6kernel13GemmUniversalIN4cute5tupleIJiiiiEEENS1_10collective13CollectiveMmaINS1_34MainloopSm90TmaGmmaWarpSpecializedILi9ENS5_IJNS4_1CILi1EEESB_SB_EEENS1_35KernelTmaWarpSpecializedCooperativeEEENS5_IJNSA_ILi512EEENSA_ILi224EEENSA_ILi32EEEEEEaNS5_IJlSB_lEEEaSJ_NS4_8TiledMMAINS4_8MMA_AtomIJNS4_4SM904GMMA26MMA_64x32x32_S32S8S8_SS_TNEEEENS4_6LayoutINS5_IJNSA_ILi2EEESB_SB_EEENS5_IJSB_NSA_ILi0EEEST_EEEEENS5_IJNS4_10UnderscoreESW_SW_EEEEENS4_13SM90_TMA_LOADENS4_14ComposedLayoutINS4_7SwizzleILi1ELi4ELi3EEENS4_18smem_ptr_flag_bitsILi8EEENSQ_INS5_IJNSA_ILi8EEESH_EEENS5_IJSH_SB_EEEEEEEvNS4_8identityESZ_S19_vS1A_EENS_8epilogue10collective6detail29Sm90TmaWarpSpecializedAdapterINS1D_15DefaultEpilogueIaSJ_SJ_NS1C_6thread17LinearCombinationIaLi1EiiLNS1H_9ScaleType4KindE0ELNS_15FloatRoundStyleE2EaEENS1_15EpilogueDefaultEEEEEvvEEEEvNT_6ParamsE,@"STO_CUDA_ENTRY STV_DEFAULT"
_ZN7cutlass13device_kernelINS_4gemm6kernel13GemmUniversalIN4cute5tupleIJiiiiEEENS1_10collective13CollectiveMmaINS1_34MainloopSm90TmaGmmaWarpSpecializedILi9ENS5_IJNS4_1CILi1EEESB_SB_EEENS1_35KernelTmaWarpSpecializedCooperativeEEENS5_IJNSA_ILi512EEENSA_ILi224EEENSA_ILi32EEEEEEaNS5_IJlSB_lEEEaSJ_NS4_8TiledMMAINS4_8MMA_AtomIJNS4_4SM904GMMA26MMA_64x32x32_S32S8S8_SS_TNEEEENS4_6LayoutINS5_IJNSA_ILi2EEESB_SB_EEENS5_IJSB_NSA_ILi0EEEST_EEEEENS5_IJNS4_10UnderscoreESW_SW_EEEEENS4_13SM90_TMA_LOADENS4_14ComposedLayoutINS4_7SwizzleILi1ELi4ELi3EEENS4_18smem_ptr_flag_bitsILi8EEENSQ_INS5_IJNSA_ILi8EEESH_EEENS5_IJSH_SB_EEEEEEEvNS4_8identityESZ_S19_vS1A_EENS_8epilogue10collective6detail29Sm90TmaWarpSpecializedAdapterINS1D_15DefaultEpilogueIaSJ_SJ_NS1C_6thread17LinearCombinationIaLi1EiiLNS1H_9ScaleType4KindE0ELNS_15FloatRoundStyleE2EaEENS1_15EpilogueDefaultEEEEEvvEEEEvNT_6ParamsE:
[----:B------:R-:W0:Y:S02]  /*0000*/  LDC R1, c[0x0][0x28] ;  /* 0x00000a00ff017b82 */ /* 0x000e240000000800 */
[----:B0-----:R-:W-:Y:S01]  /*0010*/  VIADD R1, R1, 0xfffffa70 ;  /* 0xfffffa7001017836 */ /* 0x001fe20000000000 */
[----:B------:R-:W0:Y:S01]  /*0020*/  S2R R2, SR_TID.X ;  /* 0x0000000000027919 */ /* 0x000e220000002100 */
[----:B------:R-:W-:Y:S01]  /*0030*/  ELECT P0, URZ, PT ;  /* 0x00000000003f782f */ /* 0x000fe20003800000 */
[----:B------:R-:W-:Y:S01]  /*0040*/  BSSY B0, `(.L_x_0) ;  /* 0x0000015000007945 */ /* 0x000fe20003800000 */
[--C-:B0-----:R-:W-:Y:S02]  /*0050*/  SHF.R.U32.HI R0, RZ, 0x5, R2.reuse ;  /* 0x00000005ff007819 */ /* 0x101fe40000011602 */
[----:B------:R-:W-:-:S03]  /*0060*/  SHF.R.U32.HI R2, RZ, 0x7, R2 ;  /* 0x00000007ff027819 */ /* 0x000fc60000011602 */
[----:B------:R-:W0:Y:S04]  /*0070*/  SHFL.IDX PT, R3, R0, RZ, 0x1f ;  /* 0x00001fff00037589 */ /* 0x000e2800000e0000 */
[----:B------:R-:W1:Y:S01]  /*0080*/  SHFL.IDX PT, R2, R2, RZ, 0x1f ;  /* 0x00001fff02027589 */ /* 0x000e6200000e0000 */
[----:B0-----:R-:W-:Y:S02]  /*0090*/  R2UR UR10, R3 ;  /* 0x00000000030a72ca */ /* 0x001fe400000e0000 */
[----:B-1----:R-:W-:-:S11]  /*00a0*/  R2UR UR5, R2 ;  /* 0x00000000020572ca */ /* 0x002fd600000e0000 */
[----:B------:R-:W-:Y:S02]  /*00b0*/  USHF.R.S32.HI UR4, URZ, 0x1f, UR10 ;  /* 0x0000001f3f047899 */ /* 0x000fe4000801140a */
[----:B------:R-:W-:Y:S02]  /*00c0*/  ISETP.NE.OR P0, PT, RZ, UR10, !P0 ;  /* 0x0000000aff007c0c */ /* 0x000fe4000c705670 */
[----:B------:R-:W-:-:S04]  /*00d0*/  ULEA.HI UR4, UR4, UR10, URZ, 0x2 ;  /* 0x0000000a04047291 */ /* 0x000fc8000f8f103f */
[----:B------:R-:W-:-:S04]  /*00e0*/  ULOP3.LUT UR4, UR4, 0xfffffffc, URZ, 0xc0, !UPT ;  /* 0xfffffffc04047892 */ /* 0x000fc8000f8ec03f */
[----:B------:R-:W-:-:S03]  /*00f0*/  UIADD3 UR10, UR10, -UR4, URZ ;  /* 0x800000040a0a7290 */ /* 0x000fc6000fffe03f */
[----:B------:R-:W-:Y:S09]  /*0100*/  @P0 BRA `(.L_x_1) ;  /* 0x0000000000200947 */ /* 0x000ff20003800000 */
[----:B------:R-:W-:Y:S02]  /*0110*/  ULDC.64 UR6, c[0x0][0x198] ;  /* 0x0000660000067ab9 */ /* 0x000fe40000000a00 */
[----:B------:R-:W-:Y:S02]  /*0120*/  UIADD3 UR8, UP0, UR6, 0xf0, URZ ;  /* 0x000000f006087890 */ /* 0x000fe4000ff1e03f */
[----:B------:R-:W-:Y:S02]  /*0130*/  UIADD3 UR6, UP1, UR6, 0x1f0, URZ ;  /* 0x000001f006067890 */ /* 0x000fe4000ff3e03f */
[----:B------:R-:W-:Y:S02]  /*0140*/  UIADD3.X UR9, URZ, UR7, URZ, UP0, !UPT ;  /* 0x000000073f097290 */ /* 0x000fe400087fe43f */
[----:B------:R-:W-:-:S07]  /*0150*/  UIADD3.X UR7, URZ, UR7, URZ, UP1, !UPT ;  /* 0x000000073f077290 */ /* 0x000fce0008ffe43f */
[----:B------:R0:W-:Y:S02]  /*0160*/  UTMACCTL.PF [UR8] ;  /* 0x00000000080079b9 */ /* 0x0001e40008040000 */
[----:B------:R0:W-:Y:S02]  /*0170*/  UTMACCTL.PF [UR6] ;  /* 0x00000000060079b9 */ /* 0x0001e40008040000 */
[----:B0-----:R-:W-:Y:S01]  /*0180*/  NOP ;  /* 0x0000000000007918 */ /* 0x001fe20000000000 */
.L_x_1:
[----:B------:R-:W-:Y:S05]  /*0190*/  BSYNC B0 ;  /* 0x0000000000007941 */ /* 0x000fea0003800000 */
.L_x_0:
[----:B------:R-:W0:Y:S01]  /*01a0*/  SHFL.IDX PT, R2, R0, RZ, 0x1f ;  /* 0x00001fff00027589 */ /* 0x000e2200000e0000 */
[----:B------:R-:W-:Y:S01]  /*01b0*/  UISETP.NE.AND UP0, UPT, UR10, 0x3, UPT ;  /* 0x000000030a00788c */ /* 0x000fe2000bf05270 */
[----:B------:R-:W-:Y:S01]  /*01c0*/  ISETP.NE.AND P1, PT, RZ, UR5, PT ;  /* 0x00000005ff007c0c */ /* 0x000fe2000bf25270 */
[----:B------:R-:W-:Y:S02]  /*01d0*/  UIADD3 UR18, UR5, -0x1, URZ ;  /* 0xffffffff05127890 */ /* 0x000fe4000fffe03f */
[----:B------:R-:W-:Y:S02]  /*01e0*/  UISETP.EQ.OR UP0, UPT, UR10, URZ, !UP0 ;  /* 0x0000003f0a00728c */ /* 0x000fe4000c702670 */
[----:B------:R-:W-:Y:S02]  /*01f0*/  UISETP.GE.U32.AND UP1, UPT, UR18, 0x2, UPT ;  /* 0x000000021200788c */ /* 0x000fe4000bf26070 */
[----:B------:R-:W-:-:S04]  /*0200*/  UISETP.EQ.AND UP0, UPT, UR5, URZ, UP0 ;  /* 0x0000003f0500728c */ /* 0x000fc80008702270 */
[----:B------:R-:W-:-:S04]  /*0210*/  USEL UR36, URZ, 0x1, !UP0 ;  /* 0x000000013f247887 */ /* 0x000fc8000c000000 */
[----:B------:R-:W-:Y:S01]  /*0220*/  USEL UR36, UR36, 0x2, UP1 ;  /* 0x0000000224247887 */ /* 0x000fe20008800000 */
[----:B0-----:R-:W-:-:S13]  /*0230*/  ISETP.NE.AND P0, PT, R2, RZ, PT ;  /* 0x000000ff0200720c */ /* 0x001fda0003f05270 */
[----:B------:R-:W-:Y:S05]  /*0240*/  @P0 BRA `(.L_x_2) ;  /* 0x00000000008c0947 */ /* 0x000fea0003800000 */
[----:B------:R-:W-:Y:S01]  /*0250*/  ELECT P0, URZ, PT ;  /* 0x00000000003f782f */ /* 0x000fe20003800000 */
[----:B------:R-:W-:-:S12]  /*0260*/  BSSY B0, `(.L_x_2) ;  /* 0x0000021000007945 */ /* 0x000fd80003800000 */
[----:B------:R-:W-:Y:S05]  /*0270*/  @!P0 BRA `(.L_x_3) ;  /* 0x00000000007c8947 */ /* 0x000fea0003800000 */
[----:B------:R-:W0:Y:S01]  /*0280*/  S2UR UR8, SR_CgaCtaId ;  /* 0x00000000000879c3 */ /* 0x000e220000008800 */
[----:B------:R-:W-:Y:S01]  /*0290*/  UMOV UR4, 0x400 ;  /* 0x0000040000047882 */ /* 0x000fe20000000000 */
[----:B------:R-:W-:Y:S01]  /*02a0*/  UMOV UR5, 0x1 ;  /* 0x0000000100057882 */ /* 0x000fe20000000000 */
[----:B------:R-:W-:Y:S02]  /*02b0*/  UMOV UR6, 0x100 ;  /* 0x0000010000067882 */ /* 0x000fe40000000000 */
[----:B------:R-:W-:-:S04]  /*02c0*/  UIADD3 UR6, -UR6, 0x100000, URZ ;  /* 0x0010000006067890 */ /* 0x000fc8000fffe13f */
[----:B------:R-:W-:Y:S02]  /*02d0*/  USHF.L.U32 UR7, UR6, 0xb, URZ ;  /* 0x0000000b06077899 */ /* 0x000fe4000800063f */
[----:B------:R-:W-:Y:S02]  /*02e0*/  USHF.L.U32 UR6, UR6, 0x1, URZ ;  /* 0x0000000106067899 */ /* 0x000fe4000800063f */
[----:B0-----:R-:W-:Y:S02]  /*02f0*/  ULEA UR8, UR8, UR4, 0x18 ;  /* 0x0000000408087291 */ /* 0x001fe4000f8ec03f */
[----:B------:R-:W-:-:S04]  /*0300*/  UIADD3 UR4, -UR5, 0x100000, URZ ;  /* 0x0010000005047890 */ /* 0x000fc8000fffe13f */
[----:B------:R-:W-:Y:S02]  /*0310*/  USHF.L.U32 UR5, UR4, 0xb, URZ ;  /* 0x0000000b04057899 */ /* 0x000fe4000800063f */
[----:B------:R-:W-:Y:S01]  /*0320*/  USHF.L.U32 UR4, UR4, 0x1, URZ ;  /* 0x0000000104047899 */ /* 0x000fe2000800063f */
[----:B------:R-:W0:Y:S11]  /*0330*/  FENCE.VIEW.ASYNC.S ;  /* 0x00000000000073c6 */ /* 0x000e360000000000 */
[----:B0-----:R0:W1:Y:S01]  /*0340*/  SYNCS.EXCH.64 URZ, [UR8], UR4 ;  /* 0x00000004083f75b2 */ /* 0x0010620008000100 */
[----:B------:R0:W2:Y:S01]  /*0350*/  SYNCS.EXCH.64 URZ, [UR8+0x48], UR6 ;  /* 0x00004806083f75b2 */ /* 0x0000a20008000100 */
[----:B------:R0:W3:Y:S01]  /*0360*/  SYNCS.EXCH.64 URZ, [UR8+0x8], UR4 ;  /* 0x00000804083f75b2 */ /* 0x0000e20008000100 */
[----:B------:R0:W4:Y:S01]  /*0370*/  SYNCS.EXCH.64 URZ, [UR8+0x50], UR6 ;  /* 0x00005006083f75b2 */ /* 0x0001220008000100 */
[----:B------:R0:W0:Y:S01]  /*0380*/  SYNCS.EXCH.64 URZ, [UR8+0x10], UR4 ;  /* 0x00001004083f75b2 */ /* 0x0000220008000100 */
        /* <DEDUP_REMOVED lines=13> */
[----:B------:R-:W-:Y:S01]  /*0460*/  NOP ;  /* 0x0000000000007918 */ /* 0x000fe20000000000 */
.L_x_3:
[----:B0-----:R-:W-:Y:S05]  /*0470*/  BSYNC B0 ;  /* 0x0000000000007941 */ /* 0x001fea0003800000 */
.L_x_2:
[----:B------:R-:W0:Y:S01]  /*0480*/  SHFL.IDX PT, R0, R0, RZ, 0x1f ;  /* 0x00001fff00007589 */ /* 0x000e2200000e0000 */
[----:B------:R-:W-:Y:S01]  /*0490*/  ELECT P0, URZ, PT ;  /* 0x00000000003f782f */ /* 0x000fe20003800000 */
[----:B------:R-:W5:Y:S01]  /*04a0*/  S2UR UR17, SR_CTAID.Y ;  /* 0x00000000001179c3 */ /* 0x000f620000002600 */
[----:B------:R-:W-:Y:S01]  /*04b0*/  ULDC UR5, c[0x0][0x65c] ;  /* 0x0001970000057ab9 */ /* 0x000fe20000000800 */
[----:B------:R-:W-:Y:S01]  /*04c0*/  UMOV UR12, 0x20 ;  /* 0x00000020000c7882 */ /* 0x000fe20000000000 */
[----:B------:R-:W-:Y:S01]  /*04d0*/  UISETP.NE.AND UP2, UPT, UR5, 0x1, UPT ;  /* 0x000000010500788c */ /* 0x000fe2000bf45270 */
[----:B------:R-:W-:Y:S01]  /*04e0*/  NOP ;  /* 0x0000000000007918 */ /* 0x000fe20000000000 */
[----:B------:R-:W-:Y:S02]  /*04f0*/  NOP ;  /* 0x0000000000007918 */ /* 0x000fe40000000000 */
[----:B------:R-:W-:Y:S01]  /*0500*/  UP2UR UR37, UPR, URZ, 0x4 ;  /* 0x000000043f257883 */ /* 0x000fe20008000000 */
[----:B------:R-:W1:Y:S01]  /*0510*/  S2UR UR4, SR_CTAID.X ;  /* 0x00000000000479c3 */ /* 0x000e620000002500 */
[----:B------:R-:W-:-:S02]  /*0520*/  PLOP3.LUT P2, PT, PT, PT, UP2, 0x80, 0x0 ;  /* 0x000000000000781c */ /* 0x000fc40003f4f028 */
[----:B------:R-:W-:Y:S02]  /*0530*/  PLOP3.LUT P4, PT, PT, PT, UP2, 0x80, 0x0 ;  /* 0x000000000000781c */ /* 0x000fe40003f8f028 */
[----:B------:R-:W-:Y:S01]  /*0540*/  PLOP3.LUT P3, PT, PT, PT, UP2, 0x80, 0x0 ;  /* 0x000000000000781c */ /* 0x000fe20003f6f028 */
[----:B------:R-:W-:Y:S01]  /*0550*/  @UP2 ULDC UR14, c[0x0][0x10] ;  /* 0x00000400000e2ab9 */ /* 0x000fe20000000800 */
[----:B------:R-:W-:Y:S01]  /*0560*/  @UP2 UMOV UR9, URZ ;  /* 0x0000003f00092c82 */ /* 0x000fe20008000000 */
[----:B------:R-:W-:Y:S01]  /*0570*/  @!UP2 ULDC UR11, c[0x0][0xc] ;  /* 0x00000300000baab9 */ /* 0x000fe20000000800 */
[----:B0-----:R-:W-:Y:S01]  /*0580*/  ISETP.NE.OR P0, PT, R0, RZ, !P0 ;  /* 0x000000ff0000720c */ /* 0x001fe20004705670 */
[----:B-----5:R-:W-:Y:S02]  /*0590*/  @UP2 UMOV UR7, UR17 ;  /* 0x0000001100072c82 */ /* 0x020fe40008000000 */
[----:B------:R-:W-:Y:S01]  /*05a0*/  @UP2 UMOV UR8, UR7 ;  /* 0x0000000700082c82 */ /* 0x000fe20008000000 */
[----:B------:R-:W-:Y:S01]  /*05b0*/  @!UP2 UMOV UR7, UR17 ;  /* 0x000000110007ac82 */ /* 0x000fe20008000000 */
[----:B-1----:R-:W-:-:S08]  /*05c0*/  @UP2 UIMAD.WIDE.U32 UR14, UR4, UR14, UR8 ;  /* 0x0000000e040e22a5 */ /* 0x002fd0000f8e0008 */
[----:B------:R-:W-:Y:S01]  /*05d0*/  VOTEU.ALL UP0, P0 ;  /* 0x00000000003f7886 */ /* 0x000fe20000000000 */
[----:B------:R-:W-:Y:S01]  /*05e0*/  VOTEU.ALL UP1, P0 ;  /* 0x00000000003f7886 */ /* 0x000fe20000020000 */
[----:B------:R-:W-:-:S03]  /*05f0*/  IMAD.U32 R2, RZ, RZ, UR14 ;  /* 0x0000000eff027e24 */ /* 0x000fc6000f8e00ff */
[----:B------:R-:W0:Y:S01]  /*0600*/  @!UP0 S2UR UR6, SR_CgaCtaId ;  /* 0x00000000000689c3 */ /* 0x000e220000008800 */
[----:B------:R-:W-:Y:S01]  /*0610*/  @!UP0 UMOV UR5, 0x400 ;  /* 0x0000040000058882 */ /* 0x000fe20000000000 */
[----:B------:R-:W-:-:S04]  /*0620*/  @!UP0 UIADD3 UR12, -UR12, 0x100000, URZ ;  /* 0x001000000c0c8890 */ /* 0x000fc8000fffe13f */
[----:B------:R-:W-:Y:S02]  /*0630*/  @!UP0 USHF.L.U32 UR13, UR12, 0xb, URZ ;  /* 0x0000000b0c0d8899 */ /* 0x000fe4000800063f */
[----:B------:R-:W-:Y:S01]  /*0640*/  @!UP0 USHF.L.U32 UR12, UR12, 0x1, URZ ;  /* 0x000000010c0c8899 */ /* 0x000fe2000800063f */
[----:B------:R-:W-:Y:S01]  /*0650*/  IMAD.U32 R3, RZ, RZ, UR15 ;  /* 0x0000000fff037e24 */ /* 0x000fe2000f8e00ff */
[----:B0-----:R-:W-:Y:S01]  /*0660*/  @!UP0 ULEA UR16, UR6, UR5, 0x18 ;  /* 0x0000000506108291 */ /* 0x001fe2000f8ec03f */
[----:B------:R-:W-:Y:S01]  /*0670*/  VOTEU.ALL UP0, P0 ;  /* 0x00000000003f7886 */ /* 0x000fe20000000000 */
[----:B------:R-:W-:Y:S01]  /*0680*/  PLOP3.LUT P0, PT, PT, PT, UP2, 0x80, 0x0 ;  /* 0x000000000000781c */ /* 0x000fe20003f0f028 */
[----:B------:R-:W-:Y:S01]  /*0690*/  UMOV UR5, URZ ;  /* 0x0000003f00057c82 */ /* 0x000fe20008000000 */
[----:B------:R-:W-:Y:S01]  /*06a0*/  @UP2 UMOV UR6, URZ ;  /* 0x0000003f00062c82 */ /* 0x000fe20008000000 */
[----:B------:R-:W-:Y:S02]  /*06b0*/  @!UP2 UIMAD.WIDE.U32 UR8, UR11, UR7, UR4 ;  /* 0x000000070b08a2a5 */ /* 0x000fe4000f8e0004 */
[----:B------:R-:W-:-:S04]  /*06c0*/  @UP2 UIADD3 UR6, UR15, UR6, URZ ;  /* 0x000000060f062290 */ /* 0x000fc8000fffe03f */
[----:B------:R-:W-:Y:S01]  /*06d0*/  IMAD.U32 R5, RZ, RZ, UR9 ;  /* 0x00000009ff057e24 */ /* 0x000fe2000f8e00ff */
[----:B------:R-:W0:Y:S02]  /*06e0*/  FENCE.VIEW.ASYNC.S ;  /* 0x00000000000073c6 */ /* 0x000e240000000000 */
[----:B0-----:R0:W2:Y:S01]  /*06f0*/  @!UP0 SYNCS.EXCH.64 URZ, [UR16+0xa0], UR12 ;  /* 0x0000a00c103f85b2 */ /* 0x0010a20008000100 */
[----:B------:R-:W-:Y:S02]  /*0700*/  @P2 IMAD.U32 R6, RZ, RZ, UR6 ;  /* 0x00000006ff062e24 */ /* 0x000fe4000f8e00ff */
[----:B------:R-:W-:Y:S02]  /*0710*/  @P0 IMAD.MOV.U32 R7, RZ, RZ, R2 ;  /* 0x000000ffff070224 */ /* 0x000fe400078e0002 */
[----:B------:R-:W-:Y:S02]  /*0720*/  IMAD.U32 R2, RZ, RZ, UR8 ;  /* 0x00000008ff027e24 */ /* 0x000fe4000f8e00ff */
[----:B------:R-:W-:-:S02]  /*0730*/  @!P4 IMAD.MOV.U32 R6, RZ, RZ, R5 ;  /* 0x000000ffff06c224 */ /* 0x000fc400078e0005 */
[----:B------:R-:W-:Y:S02]  /*0740*/  @!P3 IMAD.MOV.U32 R7, RZ, RZ, R2 ;  /* 0x000000ffff07b224 */ /* 0x000fe400078e0002 */
[----:B------:R-:W-:Y:S01]  /*0750*/  IMAD.U32 R3, RZ, RZ, UR9 ;  /* 0x00000009ff037e24 */ /* 0x000fe2000f8e00ff */
[----:B------:R0:W-:Y:S01]  /*0760*/  STL [R1+0x3cc], R6 ;  /* 0x0003cc0601007387 */ /* 0x0001e20000100800 */
[----:B------:R-:W-:-:S03]  /*0770*/  IMAD.U32 R4, RZ, RZ, UR8 ;  /* 0x00000008ff047e24 */ /* 0x000fc6000f8e00ff */
[----:B------:R0:W-:Y:S01]  /*0780*/  STL [R1+0x3d8], R7 ;  /* 0x0003d80701007387 */ /* 0x0001e20000100800 */
[----:B------:R0:W2:Y:S01]  /*0790*/  @!UP1 SYNCS.EXCH.64 URZ, [UR16+0xa8], UR12 ;  /* 0x0000a80c103f95b2 */ /* 0x0000a20008000100 */
[----:B------:R-:W-:Y:S01]  /*07a0*/  NOP ;  /* 0x0000000000007918 */ /* 0x000fe20000000000 */
[----:B--234-:R-:W-:Y:S06]  /*07b0*/  BAR.SYNC.DEFER_BLOCKING 0x0 ;  /* 0x0000000000007b1d */ /* 0x01cfec0000010000 */
[----:B------:R-:W-:Y:S05]  /*07c0*/  @!P1 BRA `(.L_x_4) ;  /* 0x000001d800a49947 */ /* 0x000fea0003800000 */
[----:B------:R-:W-:-:S06]  /*07d0*/  UISETP.GT.U32.AND UP0, UPT, UR18, 0x1, UPT ;  /* 0x000000011200788c */ /* 0x000fcc000bf04070 */
[----:B------:R-:W-:-:S13]  /*07e0*/  PLOP3.LUT P0, PT, PT, PT, UP0, 0x80, 0x0 ;  /* 0x000000000000781c */ /* 0x000fda0003f0f008 */
[----:B0-----:R-:W-:Y:S05]  /*07f0*/  @P0 EXIT ;  /* 0x000000000000094d */ /* 0x001fea0003800000 */
[----:B------:R-:W-:Y:S01]  /*0800*/  ULDC.64 UR8, c[0x0][0x650] ;  /* 0x0001940000087ab9 */ /* 0x000fe20000000a00 */
[----:B------:R-:W-:Y:S01]  /*0810*/  UMOV UR49, 0xffffffff ;  /* 0xffffffff00317882 */ /* 0x000fe20000000000 */
[----:B------:R-:W-:Y:S01]  /*0820*/  ISETP.GE.U32.AND P0, PT, R7, UR8, PT ;  /* 0x0000000807007c0c */ /* 0x000fe2000bf06070 */
[----:B------:R-:W-:Y:S01]  /*0830*/  UMOV UR48, 0xffffffff ;  /* 0xffffffff00307882 */ /* 0x000fe20000000000 */
[----:B------:R-:W-:Y:S01]  /*0840*/  UMOV UR47, 0xffffffff ;  /* 0xffffffff002f7882 */ /* 0x000fe20000000000 */
[----:B------:R-:W-:Y:S02]  /*0850*/  PRMT R0, RZ, 0x7610, R0 ;  /* 0x00007610ff007816 */ /* 0x000fe40000000000 */
[----:B------:R-:W-:-:S13]  /*0860*/  ISETP.GE.U32.AND.EX P0, PT, R6, UR9, PT, P0 ;  /* 0x0000000906007c0c */ /* 0x000fda000bf06100 */
[----:B------:R-:W-:Y:S05]  /*0870*/  @P0 BRA `(.L_x_5) ;  /* 0x0000000400800947 */ /* 0x000fea0003800000 */
[----:B------:R-:W-:Y:S01]  /*0880*/  I2FP.F32.U32 R0, UR4 ;  /* 0x0000000400007c45 */ /* 0x000fe20008201000 */
[----:B------:R-:W-:Y:S01]  /*0890*/  ULDC.64 UR16, c[0x0][0x628] ;  /* 0x00018a0000107ab9 */ /* 0x000fe20000000a00 */
[----:B------:R-:W-:Y:S01]  /*08a0*/  ULDC UR6, c[0x0][0x150] ;  /* 0x0000540000067ab9 */ /* 0x000fe20000000800 */
[----:B------:R-:W-:Y:S01]  /*08b0*/  ISETP.NE.U32.AND P0, PT, RZ, UR16, PT ;  /* 0x00000010ff007c0c */ /* 0x000fe2000bf05070 */
[----:B------:R-:W-:Y:S01]  /*08c0*/  ULDC UR15, c[0x0][0x630] ;  /* 0x00018c00000f7ab9 */ /* 0x000fe20000000800 */
[----:B------:R-:W-:Y:S01]  /*08d0*/  FMUL R0, R0, UR6 ;  /* 0x0000000600007c20 */ /* 0x000fe20008400000 */
[----:B------:R-:W-:Y:S01]  /*08e0*/  R2UR UR18, R7 ;  /* 0x00000000071272ca */ /* 0x000fe200000e0000 */
[----:B------:R-:W-:Y:S01]  /*08f0*/  ULDC UR20, c[0x0][0x154] ;  /* 0x0000550000147ab9 */ /* 0x000fe20000000800 */
[----:B------:R-:W-:Y:S01]  /*0900*/  ISETP.NE.AND.EX P0, PT, RZ, UR17, PT, P0 ;  /* 0x00000011ff007c0c */ /* 0x000fe2000bf05300 */
[----:B------:R0:W1:Y:S01]  /*0910*/  F2I.U32.TRUNC.NTZ R2, R0 ;  /* 0x0000000000027305 */ /* 0x000062000020f000 */
[----:B------:R-:W-:-:S02]  /*0920*/  R2UR UR19, R6 ;  /* 0x00000000061372ca */ /* 0x000fc400000e0000 */
[----:B------:R-:W-:Y:S02]  /*0930*/  R2UR UR8, R7 ;  /* 0x00000000070872ca */ /* 0x000fe400000e0000 */
[----:B------:R-:W-:-:S07]  /*0940*/  R2UR UR9, R6 ;  /* 0x00000000060972ca */ /* 0x000fce00000e0000 */
[----:B0-----:R-:W-:Y:S08]  /*0950*/  @!P0 BRA `(.L_x_6) ;  /* 0x0000000000308947 */ /* 0x001ff00003800000 */
[----:B------:R-:W-:Y:S01]  /*0960*/  R2UR UR8, R7 ;  /* 0x00000000070872ca */ /* 0x000fe200000e0000 */
[----:B------:R-:W-:Y:S01]  /*0970*/  ULDC UR6, c[0x0][0x634] ;  /* 0x00018d0000067ab9 */ /* 0x000fe20000000800 */
[----:B------:R-:W-:-:S11]  /*0980*/  R2UR UR14, R6 ;  /* 0x00000000060e72ca */ /* 0x000fd600000e0000 */
[----:B------:R-:W-:-:S04]  /*0990*/  UIADD3 UR6, UP0, UR8, UR6, URZ ;  /* 0x0000000608067290 */ /* 0x000fc8000ff1e03f */
[----:B------:R-:W-:-:S04]  /*09a0*/  UIADD3.X UR14, URZ, UR14, URZ, UP0, !UPT ;  /* 0x0000000e3f0e7290 */ /* 0x000fc800087fe43f */
[----:B------:R-:W-:-:S04]  /*09b0*/  UIMAD.WIDE.U32 UR8, UR14, UR16, URZ ;  /* 0x000000100e0872a5 */ /* 0x000fc8000f8e003f */
[----:B------:R-:W-:Y:S02]  /*09c0*/  UIMAD.WIDE.U32 UR10, UP0, UR6, UR17, UR8 ;  /* 0x00000011060a72a5 */ /* 0x000fe4000f800008 */
[----:B------:R-:W-:Y:S02]  /*09d0*/  UIMAD.WIDE.U32 UR8, UR6, UR16, URZ ;  /* 0x00000010060872a5 */ /* 0x000fe4000f8e003f */
[----:B------:R-:W-:Y:S02]  /*09e0*/  UIADD3.X UR13, URZ, URZ, URZ, UP0, !UPT ;  /* 0x0000003f3f0d7290 */ /* 0x000fe400087fe43f */
[----:B------:R-:W-:Y:S01]  /*09f0*/  UIADD3 URZ, UP0, UR9, UR10, URZ ;  /* 0x0000000a093f7290 */ /* 0x000fe2000ff1e03f */
[----:B------:R-:W-:-:S03]  /*0a00*/  UMOV UR12, UR11 ;  /* 0x0000000b000c7c82 */ /* 0x000fc60008000000 */
[----:B------:R-:W-:-:S12]  /*0a10*/  UIMAD.WIDE.U32.X UR8, UR14, UR17, UR12, UP0 ;  /* 0x000000110e0872a5 */ /* 0x000fd800080e040c */
.L_x_6:
[----:B------:R-:W-:Y:S01]  /*0a20*/  USHF.R.U64 UR47, UR8, UR15, UR9 ;  /* 0x0000000f082f7299 */ /* 0x000fe20008001209 */
[----:B------:R-:W-:Y:S01]  /*0a30*/  I2FP.F32.U32 R0, UR7 ;  /* 0x0000000700007c45 */ /* 0x000fe20008201000 */
[----:B------:R-:W-:Y:S01]  /*0a40*/  USHF.R.U32.HI UR5, URZ, UR15, UR9 ;  /* 0x0000000f3f057299 */ /* 0x000fe20008011609 */
[----:B-1----:R-:W-:Y:S01]  /*0a50*/  R2UR UR12, R2 ;  /* 0x00000000020c72ca */ /* 0x002fe200000e0000 */
[----:B------:R-:W-:Y:S02]  /*0a60*/  UIADD3 UR6, UP0, URZ, -UR47, URZ ;  /* 0x8000002f3f067290 */ /* 0x000fe4000ff1e03f */
[----:B------:R-:W-:Y:S01]  /*0a70*/  FMUL R0, R0, UR20 ;  /* 0x0000001400007c20 */ /* 0x000fe20008400000 */
[----:B------:R-:W-:Y:S01]  /*0a80*/  ULDC.64 UR8, c[0x0][0x620] ;  /* 0x0001880000087ab9 */ /* 0x000fe20000000a00 */
[----:B------:R-:W-:Y:S01]  /*0a90*/  UIADD3.X UR5, URZ, ~UR5, URZ, UP0, !UPT ;  /* 0x800000053f057290 */ /* 0x000fe200087fe43f */
[----:B------:R-:W-:Y:S01]  /*0aa0*/  UMOV UR10, UR18 ;  /* 0x00000012000a7c82 */ /* 0x000fe20008000000 */
[----:B------:R-:W-:-:S02]  /*0ab0*/  UMOV UR11, UR19 ;  /* 0x00000013000b7c82 */ /* 0x000fc40008000000 */
[----:B------:R-:W-:Y:S01]  /*0ac0*/  UIMAD UR5, UR5, UR8, URZ ;  /* 0x00000008050572a4 */ /* 0x000fe2000f8e023f */
[----:B------:R-:W0:Y:S01]  /*0ad0*/  F2I.U32.TRUNC.NTZ R0, R0 ;  /* 0x0000000000007305 */ /* 0x000e22000020f000 */
[----:B------:R-:W-:Y:S02]  /*0ae0*/  UIMAD.WIDE.U32 UR10, UR6, UR8, UR10 ;  /* 0x00000008060a72a5 */ /* 0x000fe4000f8e000a */
[----:B------:R-:W-:Y:S01]  /*0af0*/  UIMAD UR6, UR6, UR9, UR5 ;  /* 0x00000009060672a4 */ /* 0x000fe2000f8e0205 */
[----:B------:R-:W-:Y:S01]  /*0b00*/  ULDC UR21, c[0x0][0x658] ;  /* 0x0001960000157ab9 */ /* 0x000fe20000000800 */
[----:B------:R-:W-:Y:S02]  /*0b10*/  UMOV UR19, 0xffffffff ;  /* 0xffffffff00137882 */ /* 0x000fe40000000000 */
[----:B------:R-:W-:Y:S01]  /*0b20*/  UIADD3 UR6, UR11, UR6, URZ ;  /* 0x000000060b067290 */ /* 0x000fe2000fffe03f */
[----:B------:R-:W-:Y:S01]  /*0b30*/  ULDC UR15, c[0x0][0x618] ;  /* 0x00018600000f7ab9 */ /* 0x000fe20000000800 */
[----:B------:R-:W-:Y:S01]  /*0b40*/  ULDC.64 UR8, c[0x0][0x640] ;  /* 0x0001900000087ab9 */ /* 0x000fe20000000a00 */
[----:B------:R-:W-:Y:S01]  /*0b50*/  USHF.L.U32 UR11, UR19, UR21, URZ ;  /* 0x00000015130b7299 */ /* 0x000fe2000800063f */
[----:B------:R-:W-:Y:S01]  /*0b60*/  ISETP.NE.U32.AND P0, PT, RZ, UR8, PT ;  /* 0x00000008ff007c0c */ /* 0x000fe2000bf05070 */
[----:B------:R-:W-:-:S02]  /*0b70*/  USHF.R.U64 UR19, UR10, UR15, UR6 ;  /* 0x0000000f0a137299 */ /* 0x000fc40008001206 */
[----:B------:R-:W-:Y:S01]  /*0b80*/  USHF.R.U32.HI UR10, URZ, UR15, UR6 ;  /* 0x0000000f3f0a7299 */ /* 0x000fe20008011606 */
[----:B0-----:R-:W-:Y:S01]  /*0b90*/  R2UR UR14, R0 ;  /* 0x00000000000e72ca */ /* 0x001fe200000e0000 */
[----:B------:R-:W-:Y:S01]  /*0ba0*/  ULDC UR17, c[0x0][0x608] ;  /* 0x0001820000117ab9 */ /* 0x000fe20000000800 */
[----:B------:R-:W-:Y:S01]  /*0bb0*/  ISETP.NE.AND.EX P0, PT, RZ, UR9, PT, P0 ;  /* 0x00000009ff007c0c */ /* 0x000fe2000bf05300 */
[----:B------:R-:W-:Y:S02]  /*0bc0*/  USHF.R.U64 UR23, UR19, UR17, UR10 ;  /* 0x0000001113177299 */ /* 0x000fe4000800120a */
[----:B------:R-:W-:Y:S01]  /*0bd0*/  USHF.R.U32.HI UR10, URZ, UR17, UR10 ;  /* 0x000000113f0a7299 */ /* 0x000fe2000801160a */
[----:B------:R-:W-:Y:S01]  /*0be0*/  UMOV UR16, 0x1 ;  /* 0x0000000100107882 */ /* 0x000fe20000000000 */
[----:B------:R-:W-:Y:S02]  /*0bf0*/  UIADD3 UR12, -UR12, URZ, URZ ;  /* 0x0000003f0c0c7290 */ /* 0x000fe4000fffe13f */
[----:B------:R-:W-:-:S02]  /*0c00*/  USHF.R.U64 UR24, UR23, UR21, UR10 ;  /* 0x0000001517187299 */ /* 0x000fc4000800120a */
[----:B------:R-:W-:Y:S01]  /*0c10*/  USHF.L.U32 UR6, UR16, UR21, URZ ;  /* 0x0000001510067299 */ /* 0x000fe2000800063f */
[----:B------:R-:W-:Y:S01]  /*0c20*/  ULDC UR13, c[0x0][0x144] ;  /* 0x00005100000d7ab9 */ /* 0x000fe20000000800 */
[----:B------:R-:W-:Y:S01]  /*0c30*/  ULDC UR5, c[0x0][0x600] ;  /* 0x0001800000057ab9 */ /* 0x000fe20000000800 */
[----:B------:R-:W-:Y:S02]  /*0c40*/  ULOP3.LUT UR16, URZ, UR11, URZ, 0x33, !UPT ;  /* 0x0000000b3f107292 */ /* 0x000fe4000f8e333f */
[----:B------:R-:W-:Y:S02]  /*0c50*/  USHF.R.U32.HI UR11, URZ, UR21, UR10 ;  /* 0x000000153f0b7299 */ /* 0x000fe4000801160a */
[----:B------:R-:W-:Y:S02]  /*0c60*/  UIADD3 UR18, UR5, -0x1, URZ ;  /* 0xffffffff05127890 */ /* 0x000fe4000fffe03f */
[----:B------:R-:W-:Y:S02]  /*0c70*/  UIADD3 UR20, -UR14, URZ, URZ ;  /* 0x0000003f0e147290 */ /* 0x000fe4000fffe13f */
[----:B------:R-:W-:Y:S01]  /*0c80*/  UIMAD UR4, UR13, UR12, UR4 ;  /* 0x0000000c0d0472a4 */ /* 0x000fe2000f8e0204 */
[----:B------:R-:W-:Y:S01]  /*0c90*/  ULDC UR25, c[0x0][0x148] ;  /* 0x0000520000197ab9 */ /* 0x000fe20000000800 */
[----:B------:R-:W-:Y:S01]  /*0ca0*/  ULDC UR21, c[0x0][0x648] ;  /* 0x0001920000157ab9 */ /* 0x000fe20000000800 */
[----:B------:R-:W-:Y:S01]  /*0cb0*/  ULDC UR22, c[0x0][0x638] ;  /* 0x00018e0000167ab9 */ /* 0x000fe20000000800 */
[----:B------:R-:W-:Y:S01]  /*0cc0*/  UMOV UR10, UR24 ;  /* 0x00000018000a7c82 */ /* 0x000fe20008000000 */
[----:B------:R-:W-:Y:S07]  /*0cd0*/  @!P0 BRA `(.L_x_7) ;  /* 0x0000000000308947 */ /* 0x000fee0003800000 */
[----:B------:R-:W-:Y:S02]  /*0ce0*/  ULDC UR14, c[0x0][0x64c] ;  /* 0x00019300000e7ab9 */ /* 0x000fe40000000800 */
        /* <DEDUP_REMOVED lines=8> */
[----:B------:R-:W-:-:S07]  /*0d70*/  UIMAD.WIDE.U32.X UR8, UR17, UR9, UR14, UP0 ;  /* 0x00000009110872a5 */ /* 0x000fce00080e040e */
[----:B------:R-:W-:Y:S01]  /*0d80*/  UMOV UR10, UR8 ;  /* 0x00000008000a7c82 */ /* 0x000fe20008000000 */
[----:B------:R-:W-:-:S05]  /*0d90*/  UMOV UR11, UR9 ;  /* 0x00000009000b7c82 */ /* 0x000fca0008000000 */
.L_x_7:
[----:B------:R-:W-:Y:S01]  /*0da0*/  UISETP.NE.AND UP0, UPT, UR37, URZ, UPT ;  /* 0x0000003f2500728c */ /* 0x000fe2000bf05270 */
[----:B------:R-:W-:Y:S01]  /*0db0*/  IMAD.MOV.U32 R0, RZ, RZ, 0x1 ;  /* 0x00000001ff007424 */ /* 0x000fe200078e00ff */
[----:B------:R-:W-:Y:S02]  /*0dc0*/  USHF.R.U64 UR8, UR10, UR21, UR11 ;  /* 0x000000150a087299 */ /* 0x000fe4000800120b */
[----:B------:R-:W-:Y:S02]  /*0dd0*/  ULOP3.LUT UR16, UR23, UR16, URZ, 0xc0, !UPT ;  /* 0x0000001017107292 */ /* 0x000fe4000f8ec03f */
[----:B------:R-:W-:Y:S02]  /*0de0*/  ULOP3.LUT UR18, UR19, UR18, URZ, 0xc0, !UPT ;  /* 0x0000001213127292 */ /* 0x000fe4000f8ec03f */
[----:B------:R-:W-:-:S03]  /*0df0*/  UIMAD UR16, UR6, UR8, UR16 ;  /* 0x00000008061072a4 */ /* 0x000fc6000f8e0210 */
[----:B------:R-:W-:Y:S02]  /*0e00*/  @UP0 UIMAD UR4, UR25, UR20, UR7 ;  /* 0x00000014190402a4 */ /* 0x000fe4000f8e0207 */
[----:B------:R-:W-:-:S04]  /*0e10*/  UIADD3 UR7, -UR8, URZ, URZ ;  /* 0x0000003f08077290 */ /* 0x000fc8000fffe13f */
[----:B------:R-:W-:-:S03]  /*0e20*/  UIMAD UR6, UR7, UR22, UR24 ;  /* 0x00000016070672a4 */ /* 0x000fc6000f8e0218 */
[----:B------:R-:W-:Y:S01]  /*0e30*/  ULDC UR7, c[0x0][0x610] ;  /* 0x0001840000077ab9 */ /* 0x000fe20000000800 */
[----:B------:R-:W-:Y:S02]  /*0e40*/  UIMAD UR6, UR6, UR5, UR18 ;  /* 0x00000005060672a4 */ /* 0x000fe4000f8e0212 */
[----:B------:R-:W-:-:S04]  /*0e50*/  UIMAD UR4, UR16, UR7, UR4 ;  /* 0x00000007100472a4 */ /* 0x000fc8000f8e0204 */
[----:B------:R-:W-:Y:S02]  /*0e60*/  USEL UR48, UR6, UR4, !UP0 ;  /* 0x0000000406307287 */ /* 0x000fe4000c000000 */
[----:B------:R-:W-:-:S12]  /*0e70*/  USEL UR49, UR4, UR6, !UP0 ;  /* 0x0000000604317287 */ /* 0x000fd8000c000000 */
.L_x_5:
[----:B------:R-:W-:-:S08]  /*0e80*/  NOP ;  /* 0x0000000000007918 */ /* 0x000fd00000000000 */
[----:B------:R-:W0:Y:S02]  /*0e90*/  USETMAXREG.TRY_ALLOC.CTAPOOL UP0, 0xf0 ;  /* 0x000000f0000079c8 */ /* 0x000e240008000600 */
[----:B0-----:R-:W-:-:S13]  /*0ea0*/  PLOP3.LUT P0, PT, PT, PT, UP0, 0x80, 0x0 ;  /* 0x000000000000781c */ /* 0x001fda0003f0f008 */
[----:B------:R-:W-:Y:S05]  /*0eb0*/  @!P0 BRA `(.L_x_5) ;  /* 0xfffffffc00f08947 */ /* 0x000fea000383ffff */
[----:B------:R-:W-:Y:S01]  /*0ec0*/  ULDC.64 UR4, c[0x0][0x598] ;  /* 0x0001660000047ab9 */ /* 0x000fe20000000a00 */
[----:B------:R-:W-:Y:S01]  /*0ed0*/  ULDC.64 UR50, c[0x0][0x208] ;  /* 0x0000820000327ab9 */ /* 0x000fe20000000a00 */
[----:B------:R-:W-:-:S04]  /*0ee0*/  ISETP.NE.U32.AND P0, PT, RZ, UR4, PT ;  /* 0x00000004ff007c0c */ /* 0x000fc8000bf05070 */
[----:B------:R-:W-:-:S13]  /*0ef0*/  ISETP.NE.AND.EX P0, PT, RZ, UR5, PT, P0 ;  /* 0x00000005ff007c0c */ /* 0x000fda000bf05300 */
[----:B------:R-:W-:Y:S05]  /*0f00*/  @!P0 BRA `(.L_x_8) ;  /* 0x00000000001c8947 */ /* 0x000fea0003800000 */
[----:B------:R-:W0:Y:S02]  /*0f10*/  LDC.64 R2, c[0x0][0x598] ;  /* 0x00016600ff027b82 */ /* 0x000e240000000a00 */
[----:B0-----:R-:W2:Y:S02]  /*0f20*/  LDG.E.64 R2, desc[UR50][R2.64] ;  /* 0x0000003202027981 */ /* 0x001ea4000c1e1b00 */
[----:B--2---:R-:W-:-:S04]  /*0f30*/  ISETP.NE.U32.AND P0, PT, R2, RZ, PT ;  /* 0x000000ff0200720c */ /* 0x004fc80003f05070 */
[----:B------:R-:W-:-:S13]  /*0f40*/  ISETP.NE.AND.EX P0, PT, R3, RZ, PT, P0 ;  /* 0x000000ff0300720c */ /* 0x000fda0003f05300 */
[----:B------:R-:W-:Y:S05]  /*0f50*/  @!P0 BRA `(.L_x_8) ;  /* 0x0000000000088947 */ /* 0x000fea0003800000 */
[----:B------:R0:W5:Y:S01]  /*0f60*/  LD.E R17, desc[UR50][R2.64] ;  /* 0x0000003202117980 */ /* 0x000162000c101900 */
[----:B------:R-:W-:Y:S05]  /*0f70*/  BRA `(.L_x_9) ;  /* 0x0000000000247947 */ /* 0x000fea0003800000 */
.L_x_8:
[----:B------:R-:W-:Y:S02]  /*0f80*/  ULDC.64 UR4, c[0x0][0x588] ;  /* 0x0001620000047ab9 */ /* 0x000fe40000000a00 */
[----:B------:R-:W-:-:S04]  /*0f90*/  ISETP.NE.U32.AND P0, PT, RZ, UR4, PT ;  /* 0x00000004ff007c0c */ /* 0x000fc8000bf05070 */
[----:B------:R-:W-:-:S13]  /*0fa0*/  ISETP.NE.AND.EX P0, PT, RZ, UR5, PT, P0 ;  /* 0x00000005ff007c0c */ /* 0x000fda000bf05300 */
[----:B------:R-:W-:Y:S05]  /*0fb0*/  @!P0 BRA `(.L_x_10) ;  /* 0x00000000000c8947 */ /* 0x000fea0003800000 */
[----:B------:R-:W0:Y:S02]  /*0fc0*/  LDC.64 R2, c[0x0][0x588] ;  /* 0x00016200ff027b82 */ /* 0x000e240000000a00 */
[----:B0-----:R1:W5:Y:S01]  /*0fd0*/  LDG.E R17, desc[UR50][R2.64] ;  /* 0x0000003202117981 */ /* 0x001362000c1e1900 */
[----:B------:R-:W-:Y:S05]  /*0fe0*/  BRA `(.L_x_9) ;  /* 0x0000000000087947 */ /* 0x000fea0003800000 */
.L_x_10:
[----:B------:R-:W-:Y:S02]  /*0ff0*/  ULDC UR4, c[0x0][0x580] ;  /* 0x0001600000047ab9 */ /* 0x000fe40000000800 */
[----:B------:R-:W-:-:S07]  /*1000*/  IMAD.U32 R17, RZ, RZ, UR4 ;  /* 0x00000004ff117e24 */ /* 0x000fce000f8e00ff */
.L_x_9:
[----:B------:R-:W-:Y:S02]  /*1010*/  ULDC.64 UR4, c[0x0][0x5a0] ;  /* 0x0001680000047ab9 */ /* 0x000fe40000000a00 */
[----:B------:R-:W-:-:S04]  /*1020*/  ISETP.NE.U32.AND P0, PT, RZ, UR4, PT ;  /* 0x00000004ff007c0c */ /* 0x000fc8000bf05070 */
[----:B------:R-:W-:-:S13]  /*1030*/  ISETP.NE.AND.EX P0, PT, RZ, UR5, PT, P0 ;  /* 0x00000005ff007c0c */ /* 0x000fda000bf05300 */
[----:B------:R-:W-:Y:S05]  /*1040*/  @!P0 BRA `(.L_x_11) ;  /* 0x00000000001c8947 */ /* 0x000fea0003800000 */
[----:B01----:R-:W0:Y:S02]  /*1050*/  LDC.64 R2, c[0x0][0x5a0] ;  /* 0x00016800ff027b82 */ /* 0x003e240000000a00 */
[----:B0-----:R-:W2:Y:S02]  /*1060*/  LDG.E.64 R2, desc[UR50][R2.64] ;  /* 0x0000003202027981 */ /* 0x001ea4000c1e1b00 */
[----:B--2---:R-:W-:-:S04]  /*1070*/  ISETP.NE.U32.AND P0, PT, R2, RZ, PT ;  /* 0x000000ff0200720c */ /* 0x004fc80003f05070 */
[----:B------:R-:W-:-:S13]  /*1080*/  ISETP.NE.AND.EX P0, PT, R3, RZ, PT, P0 ;  /* 0x000000ff0300720c */ /* 0x000fda0003f05300 */
[----:B------:R-:W-:Y:S05]  /*1090*/  @!P0 BRA `(.L_x_11) ;  /* 0x0000000000088947 */ /* 0x000fea0003800000 */
[----:B------:R0:W5:Y:S01]  /*10a0*/  LD.E R18, desc[UR50][R2.64] ;  /* 0x0000003202127980 */ /* 0x000162000c101900 */
[----:B------:R-:W-:Y:S05]  /*10b0*/  BRA `(.L_x_12) ;  /* 0x0000000000247947 */ /* 0x000fea0003800000 */
.L_x_11:
[----:B------:R-:W-:Y:S02]  /*10c0*/  ULDC.64 UR4, c[0x0][0x590] ;  /* 0x0001640000047ab9 */ /* 0x000fe40000000a00 */
[----:B------:R-:W-:-:S04]  /*10d0*/  ISETP.NE.U32.AND P0, PT, RZ, UR4, PT ;  /* 0x00000004ff007c0c */ /* 0x000fc8000bf05070 */
[----:B------:R-:W-:-:S13]  /*10e0*/  ISETP.NE.AND.EX P0, PT, RZ, UR5, PT, P0 ;  /* 0x00000005ff007c0c */ /* 0x000fda000bf05300 */
[----:B------:R-:W-:Y:S05]  /*10f0*/  @!P0 BRA `(.L_x_13) ;  /* 0x00000000000c8947 */ /* 0x000fea0003800000 */
[----:B------:R-:W2:Y:S02]  /*1100*/  LDC.64 R18, c[0x0][0x590] ;  /* 0x00016400ff127b82 */ /* 0x000ea40000000a00 */
[----:B--2---:R2:W5:Y:S01]  /*1110*/  LDG.E R18, desc[UR50][R18.64] ;  /* 0x0000003212127981 */ /* 0x004562000c1e1900 */
[----:B------:R-:W-:Y:S05]  /*1120*/  BRA `(.L_x_12) ;  /* 0x0000000000087947 */ /* 0x000fea0003800000 */
.L_x_13:
[----:B------:R-:W-:Y:S02]  /*1130*/  ULDC UR4, c[0x0][0x584] ;  /* 0x0001610000047ab9 */ /* 0x000fe40000000800 */
[----:B------:R-:W-:-:S07]  /*1140*/  IMAD.U32 R18, RZ, RZ, UR4 ;  /* 0x00000004ff127e24 */ /* 0x000fce000f8e00ff */
.L_x_12:
[----:B------:R-:W-:-:S13]  /*1150*/  LOP3.LUT P0, RZ, R0, 0xff, RZ, 0xc0, !PT ;  /* 0x000000ff00ff7812 */ /* 0x000fda000780c0ff */
[----:B------:R-:W-:Y:S05]  /*1160*/  @!P0 EXIT ;  /* 0x000000000000894d */ /* 0x000fea0003800000 */
[----:B------:R-:W-:Y:S01]  /*1170*/  ULDC UR4, c[0x0][0x28c] ;  /* 0x0000a30000047ab9 */ /* 0x000fe20000000800 */
[----:B------:R-:W-:Y:S01]  /*1180*/  ULDC.64 UR6, c[0x0][0x5c8] ;  /* 0x0001720000067ab9 */ /* 0x000fe20000000a00 */
[----:B------:R-:W-:Y:S02]  /*1190*/  UIADD3 UR4, UR4, 0x1f, URZ ;  /* 0x0000001f04047890 */ /* 0x000fe4000fffe03f */
[----:B------:R-:W-:Y:S02]  /*11a0*/  USHF.L.U64.HI UR38, UR6, 0x7, UR7 ;  /* 0x0000000706267899 */ /* 0x000fe40008010207 */
[----:B------:R-:W-:Y:S02]  /*11b0*/  USHF.R.S32.HI UR5, URZ, 0x1f, UR4 ;  /* 0x0000001f3f057899 */ /* 0x000fe40008011404 */
[----:B------:R-:W-:Y:S02]  /*11c0*/  USHF.L.U32 UR39, UR6, 0x7, URZ ;  /* 0x0000000706277899 */ /* 0x000fe4000800063f */
[----:B------:R-:W-:-:S02]  /*11d0*/  ULEA.HI UR5, UR5, UR4, URZ, 0x5 ;  /* 0x0000000405057291 */ /* 0x000fc4000f8f283f */
[----:B------:R-:W-:Y:S02]  /*11e0*/  USHF.L.U64.HI UR40, UR6, 0x3, UR7 ;  /* 0x0000000306287899 */ /* 0x000fe40008010207 */
[----:B------:R-:W-:Y:S02]  /*11f0*/  USHF.L.U32 UR41, UR6, 0x3, URZ ;  /* 0x0000000306297899 */ /* 0x000fe4000800063f */
[----:B------:R-:W-:Y:S02]  /*1200*/  USHF.L.U64.HI UR42, UR6, 0x8, UR7 ;  /* 0x00000008062a7899 */ /* 0x000fe40008010207 */
[----:B------:R-:W-:Y:S02]  /*1210*/  USHF.L.U32 UR43, UR6, 0x8, URZ ;  /* 0x00000008062b7899 */ /* 0x000fe4000800063f */
[----:B------:R-:W-:Y:S01]  /*1220*/  USHF.R.S32.HI UR46, URZ, 0x5, UR5 ;  /* 0x000000053f2e7899 */ /* 0x000fe20008011405 */
[----:B------:R-:W-:Y:S01]  /*1230*/  UMOV UR45, URZ ;  /* 0x0000003f002d7c82 */ /* 0x000fe20008000000 */
[----:B------:R-:W-:-:S10]  /*1240*/  UMOV UR44, URZ ;  /* 0x0000003f002c7c82 */ /* 0x000fd40008000000 */
.L_x_195:
[----:B------:R-:W3:Y:S01]  /*1250*/  S2R R0, SR_TID.X ;  /* 0x0000000000007919 */ /* 0x000ee20000002100 */
[----:B------:R-:W4:Y:S01]  /*1260*/  S2UR UR7, SR_CgaCtaId ;  /* 0x00000000000779c3 */ /* 0x000f220000008800 */
[----:B------:R-:W-:Y:S02]  /*1270*/  UMOV UR6, 0x400 ;  /* 0x0000040000067882 */ /* 0x000fe40000000000 */
[----:B----4-:R-:W-:Y:S01]  /*1280*/  ULEA UR6, UR7, UR6, 0x18 ;  /* 0x0000000607067291 */ /* 0x010fe2000f8ec03f */
[----:B---3--:R-:W-:-:S04]  /*1290*/  LOP3.LUT R0, R0, 0x80, RZ, 0xc0, !PT ;  /* 0x0000008000007812 */ /* 0x008fc800078ec0ff */
[----:B------:R-:W-:-:S06]  /*12a0*/  SHF.R.U32.HI R0, RZ, 0x7, R0 ;  /* 0x00000007ff007819 */ /* 0x000fcc0000011600 */
[----:B------:R-:W3:Y:S02]  /*12b0*/  SHFL.IDX PT, R0, R0, RZ, 0x1f ;  /* 0x00001fff00007589 */ /* 0x000ee400000e0000 */
[----:B---3--:R-:W-:-:S13]  /*12c0*/  R2UR UR4, R0 ;  /* 0x00000000000472ca */ /* 0x008fda00000e0000 */
[----:B------:R-:W-:-:S04]  /*12d0*/  ULEA.HI UR5, UR4, UR4, URZ, 0x1 ;  /* 0x0000000404057291 */ /* 0x000fc8000f8f083f */
[----:B------:R-:W-:-:S04]  /*12e0*/  ULOP3.LUT UR5, UR5, 0x1ffffe, URZ, 0xc0, !UPT ;  /* 0x001ffffe05057892 */ /* 0x000fc8000f8ec03f */
[----:B------:R-:W-:-:S03]  /*12f0*/  UIADD3 UR5, UR4, -UR5, URZ ;  /* 0x8000000504057290 */ /* 0x000fc6000fffe03f */
[----:B------:R-:W-:Y:S01]  /*1300*/  ULDC UR4, c[0x0][0x28c] ;  /* 0x0000a30000047ab9 */ /* 0x000fe20000000800 */
[----:B------:R-:W-:Y:S01]  /*1310*/  ULEA UR5, UR5, UR6, 0xb ;  /* 0x0000000605057291 */ /* 0x000fe2000f8e583f */
[----:B------:R-:W-:-:S03]  /*1320*/  ISETP.LT.AND P0, PT, RZ, UR4, PT ;  /* 0x00000004ff007c0c */ /* 0x000fc6000bf01270 */
[----:B------:R-:W-:-:S04]  /*1330*/  UIADD3 UR5, UR5, 0x180, URZ ;  /* 0x0000018005057890 */ /* 0x000fc8000fffe03f */
[----:B------:R-:W-:-:S04]  /*1340*/  USHF.R.U32.HI UR5, URZ, 0x4, UR5 ;  /* 0x000000043f057899 */ /* 0x000fc80008011605 */
[----:B------:R-:W-:Y:S02]  /*1350*/  ULOP3.LUT UR52, UR5, 0x3fff, URZ, 0xc0, !UPT ;  /* 0x00003fff05347892 */ /* 0x000fe4000f8ec03f */
[----:B01---5:R-:W-:Y:S10]  /*1360*/  @P0 BRA `(.L_x_14) ;  /* 0x0000000000400947 */ /* 0x023ff40003800000 */
[----:B------:R-:W-:Y:S01]  /*1370*/  MOV R0, 0x0 ;  /* 0x0000000000007802 */ /* 0x000fe20000000f00 */
[----:B------:R-:W-:Y:S01]  /*1380*/  ULDC.64 UR4, c[0x4][0x68] ;  /* 0x01001a0000047ab9 */ /* 0x000fe20000000a00 */
[----:B------:R-:W-:Y:S01]  /*1390*/  ULDC.64 UR6, c[0x4][0x8] ;  /* 0x0100020000067ab9 */ /* 0x000fe20000000a00 */
[----:B------:R-:W-:Y:S01]  /*13a0*/  IMAD.U32 R4, RZ, RZ, UR4 ;  /* 0x00000004ff047e24 */ /* 0x000fe2000f8e00ff */
[----:B01----:R0:W1:Y:S01]  /*13b0*/  LDC.64 R2, c[0x4][R0] ;  /* 0x0100000000027b82 */ /* 0x0030620000000a00 */
[----:B------:R-:W-:Y:S01]  /*13c0*/  IMAD.U32 R5, RZ, RZ, UR5 ;  /* 0x00000005ff057e24 */ /* 0x000fe2000f8e00ff */
[----:B------:R-:W-:Y:S01]  /*13d0*/  ULDC.64 UR4, c[0x4][0x70] ;  /* 0x01001c0000047ab9 */ /* 0x000fe20000000a00 */
[----:B------:R-:W-:Y:S02]  /*13e0*/  IMAD.U32 R10, RZ, RZ, UR6 ;  /* 0x00000006ff0a7e24 */ /* 0x000fe4000f8e00ff */
[----:B------:R-:W-:Y:S02]  /*13f0*/  IMAD.U32 R6, RZ, RZ, UR4 ;  /* 0x00000004ff067e24 */ /* 0x000fe4000f8e00ff */
[----:B------:R-:W-:-:S02]  /*1400*/  IMAD.U32 R7, RZ, RZ, UR5 ;  /* 0x00000005ff077e24 */ /* 0x000fc4000f8e00ff */
[----:B------:R-:W-:Y:S02]  /*1410*/  IMAD.U32 R11, RZ, RZ, UR7 ;  /* 0x00000007ff0b7e24 */ /* 0x000fe4000f8e00ff */
[----:B------:R-:W-:Y:S02]  /*1420*/  IMAD.MOV.U32 R8, RZ, RZ, 0x1e1 ;  /* 0x000001e1ff087424 */ /* 0x000fe400078e00ff */
[----:B------:R-:W-:Y:S02]  /*1430*/  IMAD.MOV.U32 R12, RZ, RZ, 0x1 ;  /* 0x00000001ff0c7424 */ /* 0x000fe400078e00ff */
[----:B0-----:R-:W-:-:S07]  /*1440*/  IMAD.MOV.U32 R13, RZ, RZ, RZ ;  /* 0x000000ffff0d7224 */ /* 0x001fce00078e00ff */
[----:B------:R-:W-:-:S07]  /*1450*/  LEPC R20, `(.L_x_14) ;  /* 0x000000001014794e */ /* 0x000fce0000000000 */
[----:B-12--5:R-:W-:Y:S05]  /*1460*/  CALL.ABS.NOINC R2 ;  /* 0x0000000002007343 */ /* 0x026fea0003c00000 */
.L_x_14:
[----:B------:R-:W-:-:S06]  /*1470*/  ULOP3.LUT UR4, UR36, 0x1, URZ, 0xfc, !UPT ;  /* 0x0000000124047892 */ /* 0x000fcc000f8efc3f */
[----:B------:R-:W-:-:S05]  /*1480*/  IMAD.U32 R0, RZ, RZ, UR4 ;  /* 0x00000004ff007e24 */ /* 0x000fca000f8e00ff */
[----:B------:R-:W-:-:S13]  /*1490*/  ISETP.NE.AND P0, PT, R0, 0x3, PT ;  /* 0x000000030000780c */ /* 0x000fda0003f05270 */
[----:B------:R-:W-:Y:S05]  /*14a0*/  @!P0 BRA `(.L_x_15) ;  /* 0x0000000000048947 */ /* 0x000fea0003800000 */
[----:B------:R-:W-:Y:S01]  /*14b0*/  BPT.TRAP 0x1 ;  /* 0x000000040000795c */ /* 0x000fe20000300000 */
.L_x_15:
[----:B------:R-:W3:Y:S01]  /*14c0*/  S2UR UR5, SR_CgaCtaId ;  /* 0x00000000000579c3 */ /* 0x000ee20000008800 */
[----:B------:R-:W-:Y:S01]  /*14d0*/  UMOV UR4, 0x400 ;  /* 0x0000040000047882 */ /* 0x000fe20000000000 */
[----:B01----:R-:W-:Y:S02]  /*14e0*/  IMAD.U32 R2, RZ, RZ, UR45 ;  /* 0x0000002dff027e24 */ /* 0x003fe4000f8e00ff */
[----:B------:R-:W-:-:S03]  /*14f0*/  IMAD.U32 R3, RZ, RZ, UR44 ;  /* 0x0000002cff037e24 */ /* 0x000fc6000f8e00ff */
[----:B------:R-:W-:Y:S01]  /*1500*/  SHF.L.U32 R2, R2, 0x1f, RZ ;  /* 0x0000001f02027819 */ /* 0x000fe200000006ff */
[----:B---3--:R-:W-:-:S06]  /*1510*/  ULEA UR4, UR5, UR4, 0x18 ;  /* 0x0000000405047291 */ /* 0x008fcc000f8ec03f */
[----:B------:R-:W-:-:S04]  /*1520*/  IMAD.U32 R0, RZ, RZ, UR4 ;  /* 0x00000004ff007e24 */ /* 0x000fc8000f8e00ff */
[----:B------:R-:W-:-:S04]  /*1530*/  IMAD R3, R3, 0x8, R0 ;  /* 0x0000000803037824 */ /* 0x000fc800078e0200 */
[----:B------:R0:W1:Y:S01]  /*1540*/  SYNCS.PHASECHK.TRANS64.TRYWAIT P1, [R3+URZ], R2 ;  /* 0x00000002030075a7 */ /* 0x000062000802017f */
[----:B------:R-:W-:Y:S05]  /*1550*/  @!P0 BRA `(.L_x_16) ;  /* 0x0000000000048947 */ /* 0x000fea0003800000 */
[----:B------:R-:W-:Y:S01]  /*1560*/  BPT.TRAP 0x1 ;  /* 0x000000040000795c */ /* 0x000fe20000300000 */
.L_x_16:
[----:B-1----:R-:W-:Y:S05]  /*1570*/  @P1 BRA `(.L_x_17) ;  /* 0x0000000000081947 */ /* 0x002fea0003800000 */
[----:B------:R-:W1:Y:S02]  /*1580*/  SYNCS.PHASECHK.TRANS64.TRYWAIT P1, [R3+URZ], R2 ;  /* 0x00000002030075a7 */ /* 0x000e64000802017f */
[----:B-1----:R-:W-:Y:S05]  /*1590*/  @!P1 BRA `(.L_x_18) ;  /* 0x000001e400e09947 */ /* 0x002fea0003800000 */
.L_x_17:
[----:B------:R-:W-:-:S04]  /*15a0*/  UISETP.LT.AND UP0, UPT, UR46, 0x1, UPT ;  /* 0x000000012e00788c */ /* 0x000fc8000bf01270 */
[----:B------:R-:W-:-:S06]  /*15b0*/  USEL UR4, UR46, 0x1, UP0 ;  /* 0x000000012e047887 */ /* 0x000fcc0008000000 */
[----:B01----:R-:W-:Y:S01]  /*15c0*/  IMAD.U32 R3, RZ, RZ, UR4 ;  /* 0x00000004ff037e24 */ /* 0x003fe2000f8e00ff */
[----:B------:R-:W-:Y:S05]  /*15d0*/  WARPSYNC.ALL ;  /* 0x0000000000007948 */ /* 0x000fea0003800000 */
[----:B------:R-:W-:-:S04]  /*15e0*/  IADD3 R3, -R3, UR46, RZ ;  /* 0x0000002e03037c10 */ /* 0x000fc8000fffe1ff */
[----:B------:R-:W-:Y:S02]  /*15f0*/  ISETP.GE.AND P1, PT, R3, 0x1, PT ;  /* 0x000000010300780c */ /* 0x000fe40003f26270 */
[----:B------:R-:W-:Y:S01]  /*1600*/  R2UR UR4, R0 ;  /* 0x00000000000472ca */ /* 0x000fe200000e0000 */
[----:B------:R-:W-:Y:S01]  /*1610*/  ULOP3.LUT UR32, UR52, 0x10000, URZ, 0xfc, !UPT ;  /* 0x0001000034207892 */ /* 0x000fe2000f8efc3f */
[----:B------:R-:W-:Y:S01]  /*1620*/  WARPGROUP.ARRIVE ;  /* 0x00000000000079c5 */ /* 0x000fe20000000000 */
[----:B------:R-:W-:Y:S01]  /*1630*/  UMOV UR9, 0xc0000010 ;  /* 0xc000001000097882 */ /* 0x000fe20000000000 */
[----:B------:R-:W-:Y:S01]  /*1640*/  UMOV UR11, 0xc0000010 ;  /* 0xc0000010000b7882 */ /* 0x000fe20000000000 */
[----:B------:R-:W-:Y:S01]  /*1650*/  ULEA UR34, UR44, UR32, 0xa ;  /* 0x000000202c227291 */ /* 0x000fe2000f8e503f */
[----:B------:R-:W-:Y:S01]  /*1660*/  UMOV UR5, UR9 ;  /* 0x0000000900057c82 */ /* 0x000fe20008000000 */
[----:B------:R-:W-:Y:S01]  /*1670*/  UMOV UR7, 0xc0000010 ;  /* 0xc000001000077882 */ /* 0x000fe20000000000 */
[----:B------:R-:W-:Y:S01]  /*1680*/  UMOV UR13, UR9 ;  /* 0x00000009000d7c82 */ /* 0x000fe20008000000 */
[----:B------:R-:W-:Y:S01]  /*1690*/  UMOV UR15, 0xc0000010 ;  /* 0xc0000010000f7882 */ /* 0x000fe20000000000 */
[----:B------:R-:W-:-:S02]  /*16a0*/  UMOV UR17, UR9 ;  /* 0x0000000900117c82 */ /* 0x000fc40008000000 */
[----:B------:R-:W-:Y:S01]  /*16b0*/  UMOV UR8, UR34 ;  /* 0x0000002200087c82 */ /* 0x000fe20008000000 */
[----:B------:R-:W-:Y:S01]  /*16c0*/  UIADD3 UR4, UR4, 0x24180, URZ ;  /* 0x0002418004047890 */ /* 0x000fe2000fffe03f */
[----:B------:R-:W-:Y:S01]  /*16d0*/  UMOV UR12, UR8 ;  /* 0x00000008000c7c82 */ /* 0x000fe20008000000 */
[----:B------:R-:W-:Y:S02]  /*16e0*/  UMOV UR16, UR8 ;  /* 0x0000000800107c82 */ /* 0x000fe40008000000 */
[----:B------:R-:W-:Y:S01]  /*16f0*/  USHF.R.U32.HI UR4, URZ, 0x4, UR4 ;  /* 0x000000043f047899 */ /* 0x000fe20008011604 */
[----:B------:R-:W-:Y:S01]  /*1700*/  UMOV UR19, 0xc0000010 ;  /* 0xc000001000137882 */ /* 0x000fe20000000000 */
[----:B------:R-:W-:Y:S02]  /*1710*/  UMOV UR20, UR8 ;  /* 0x0000000800147c82 */ /* 0x000fe40008000000 */
[----:B------:R-:W-:Y:S01]  /*1720*/  ULOP3.LUT UR4, UR4, 0x3fff, URZ, 0xc0, !UPT ;  /* 0x00003fff04047892 */ /* 0x000fe2000f8ec03f */
[----:B------:R-:W-:Y:S01]  /*1730*/  UMOV UR21, UR9 ;  /* 0x0000000900157c82 */ /* 0x000fe20008000000 */
[----:B------:R-:W-:-:S02]  /*1740*/  UMOV UR23, 0xc0000010 ;  /* 0xc000001000177882 */ /* 0x000fc40000000000 */
[----:B------:R-:W-:Y:S01]  /*1750*/  ULOP3.LUT UR33, UR4, 0x10000, URZ, 0xfc, !UPT ;  /* 0x0001000004217892 */ /* 0x000fe2000f8efc3f */
[----:B------:R-:W-:Y:S02]  /*1760*/  UMOV UR24, UR8 ;  /* 0x0000000800187c82 */ /* 0x000fe40008000000 */
[----:B------:R-:W-:Y:S01]  /*1770*/  UMOV UR4, UR8 ;  /* 0x0000000800047c82 */ /* 0x000fe20008000000 */
[----:B------:R-:W-:Y:S01]  /*1780*/  UIMAD UR10, UR44, 0x1c0, UR33 ;  /* 0x000001c02c0a78a4 */ /* 0x000fe2000f8e0221 */
[----:B------:R-:W-:Y:S01]  /*1790*/  UMOV UR25, UR9 ;  /* 0x0000000900197c82 */ /* 0x000fe20008000000 */
[----:B------:R-:W-:Y:S02]  /*17a0*/  UMOV UR27, 0xc0000010 ;  /* 0xc0000010001b7882 */ /* 0x000fe40000000000 */
[----:B------:R-:W-:Y:S02]  /*17b0*/  UIADD3 UR6, UR10, 0x40, URZ ;  /* 0x000000400a067890 */ /* 0x000fe4000fffe03f */
[----:B------:R-:W-:-:S02]  /*17c0*/  UIADD3 UR14, UR10, 0x80, URZ ;  /* 0x000000800a0e7890 */ /* 0x000fc4000fffe03f */
[----:B------:R-:W-:Y:S02]  /*17d0*/  UIADD3 UR18, UR10, 0xc0, URZ ;  /* 0x000000c00a127890 */ /* 0x000fe4000fffe03f */
[----:B------:R-:W-:Y:S01]  /*17e0*/  IGMMA.64x32x32.S8.S8 R24, gdesc[UR8], RZ, !UPT, gsb0 ;  /* 0x01200000081879f1 */ /* 0x000fe2000c0410ff */
[----:B------:R-:W-:Y:S02]  /*17f0*/  UIADD3 UR22, UR10, 0x100, URZ ;  /* 0x000001000a167890 */ /* 0x000fe4000fffe03f */
[----:B------:R-:W-:Y:S02]  /*1800*/  UIADD3 UR26, UR10, 0x140, URZ ;  /* 0x000001400a1a7890 */ /* 0x000fe4000fffe03f */
[----:B------:R-:W-:Y:S01]  /*1810*/  UIADD3 UR30, UR10, 0x180, URZ ;  /* 0x000001800a1e7890 */ /* 0x000fe2000fffe03f */
[----:B------:R-:W-:Y:S01]  /*1820*/  UMOV UR28, UR8 ;  /* 0x00000008001c7c82 */ /* 0x000fe20008000000 */
[----:B------:R-:W-:Y:S01]  /*1830*/  UMOV UR29, UR9 ;  /* 0x00000009001d7c82 */ /* 0x000fe20008000000 */
[----:B------:R-:W-:Y:S01]  /*1840*/  UMOV UR31, 0xc0000010 ;  /* 0xc0000010001f7882 */ /* 0x000fe20000000000 */
[----:B------:R-:W-:-:S02]  /*1850*/  WARPGROUP.DEPBAR.LE gsb0, 0x0 ;  /* 0x00008000000079c5 */ /* 0x000fc40000010000 */
[----:B------:R-:W-:Y:S04]  /*1860*/  STL.64 [R1+0x380], R24 ;  /* 0x0003801801007387 */ /* 0x000fe80000100a00 */
[----:B------:R-:W-:Y:S04]  /*1870*/  STL.64 [R1+0x388], R26 ;  /* 0x0003881a01007387 */ /* 0x000fe80000100a00 */
[----:B------:R-:W-:Y:S04]  /*1880*/  STL.64 [R1+0x390], R28 ;  /* 0x0003901c01007387 */ /* 0x000fe80000100a00 */
[----:B------:R-:W-:Y:S04]  /*1890*/  STL.64 [R1+0x398], R30 ;  /* 0x0003981e01007387 */ /* 0x000fe80000100a00 */
[----:B------:R-:W-:Y:S04]  /*18a0*/  STL.64 [R1+0x3a0], R32 ;  /* 0x0003a02001007387 */ /* 0x000fe80000100a00 */
[----:B------:R-:W-:Y:S04]  /*18b0*/  STL.64 [R1+0x3a8], R34 ;  /* 0x0003a82201007387 */ /* 0x000fe80000100a00 */
[----:B------:R-:W-:Y:S04]  /*18c0*/  STL.64 [R1+0x3b0], R36 ;  /* 0x0003b02401007387 */ /* 0x000fe80000100a00 */
[----:B------:R0:W-:Y:S02]  /*18d0*/  STL.64 [R1+0x3b8], R38 ;  /* 0x0003b82601007387 */ /* 0x0001e40000100a00 */
[----:B0-----:R-:W-:-:S06]  /*18e0*/  WARPGROUP.ARRIVE ;  /* 0x00000000000079c5 */ /* 0x001fcc0000000000 */
[----:B------:R-:W-:Y:S01]  /*18f0*/  IGMMA.64x32x32.S8.S8 R24, gdesc[UR4], RZ, !UPT, gsb0 ;  /* 0x01200000041879f1 */ /* 0x000fe2000c0410ff */
[----:B------:R-:W-:Y:S02]  /*1900*/  UIADD3 UR4, UR34, 0x100, URZ ;  /* 0x0000010022047890 */ /* 0x000fe4000fffe03f */
[----:B------:R-:W-:Y:S02]  /*1910*/  WARPGROUP.DEPBAR.LE gsb0, 0x0 ;  /* 0x00008000000079c5 */ /* 0x000fe40000010000 */
        /* <DEDUP_REMOVED lines=9> */
[----:B------:R-:W-:Y:S03]  /*19b0*/  IGMMA.64x32x32.S8.S8 R24, gdesc[UR12], RZ, !UPT, gsb0 ;  /* 0x012000000c1879f1 */ /* 0x000fe6000c0410ff */
        /* <DEDUP_REMOVED lines=12> */
[----:B------:R-:W-:Y:S01]  /*1a80*/  WARPGROUP.ARRIVE ;  /* 0x00000000000079c5 */ /* 0x000fe20000000000 */
[----:B------:R-:W-:Y:S04]  /*1a90*/  STL.64 [R1+0x80], R24 ;  /* 0x0000801801007387 */ /* 0x000fe80000100a00 */
[----:B------:R-:W-:Y:S01]  /*1aa0*/  STL.64 [R1+0x88], R26 ;  /* 0x0000881a01007387 */ /* 0x000fe20000100a00 */
[----:B------:R-:W-:Y:S03]  /*1ab0*/  IGMMA.64x32x32.S8.S8 R200, gdesc[UR20], RZ, !UPT, gsb0 ;  /* 0x0120000014c879f1 */ /* 0x000fe6000c0410ff */
[----:B------:R-:W-:Y:S04]  /*1ac0*/  STL.64 [R1+0x90], R28 ;  /* 0x0000901c01007387 */ /* 0x000fe80000100a00 */
[----:B------:R-:W-:Y:S04]  /*1ad0*/  STL.64 [R1+0x98], R30 ;  /* 0x0000981e01007387 */ /* 0x000fe80000100a00 */
[----:B------:R-:W-:Y:S04]  /*1ae0*/  STL.64 [R1+0xa0], R32 ;  /* 0x0000a02001007387 */ /* 0x000fe80000100a00 */
[----:B------:R-:W-:Y:S04]  /*1af0*/  STL.64 [R1+0xa8], R34 ;  /* 0x0000a82201007387 */ /* 0x000fe80000100a00 */
[----:B------:R-:W-:Y:S04]  /*1b00*/  STL.64 [R1+0xb0], R36 ;  /* 0x0000b02401007387 */ /* 0x000fe80000100a00 */
[----:B------:R0:W-:Y:S01]  /*1b10*/  STL.64 [R1+0xb8], R38 ;  /* 0x0000b82601007387 */ /* 0x0001e20000100a00 */
[----:B------:R-:W-:-:S02]  /*1b20*/  WARPGROUP.DEPBAR.LE gsb0, 0x0 ;  /* 0x00008000000079c5 */ /* 0x000fc40000010000 */
        /* <DEDUP_REMOVED lines=9> */
[----:B------:R-:W-:Y:S01]  /*1bc0*/  STL.64 [R1+0x3e0], R200 ;  /* 0x0003e0c801007387 */ /* 0x000fe20000100a00 */
[----:B------:R-:W-:-:S02]  /*1bd0*/  WARPGROUP.DEPBAR.LE gsb0, 0x0 ;  /* 0x00008000000079c5 */ /* 0x000fc40000010000 */
[----:B------:R-:W-:-:S06]  /*1be0*/  WARPGROUP.ARRIVE ;  /* 0x00000000000079c5 */ /* 0x000fcc0000000000 */
[----:B------:R-:W-:Y:S01]  /*1bf0*/  IGMMA.64x32x32.S8.S8 R72, gdesc[UR28], RZ, !UPT, gsb0 ;  /* 0x012000001c4879f1 */ /* 0x000fe2000c0410ff */
[----:B------:R-:W-:Y:S01]  /*1c00*/  UMOV UR28, UR4 ;  /* 0x00000004001c7c82 */ /* 0x000fe20008000000 */
[----:B------:R-:W-:Y:S01]  /*1c10*/  UMOV UR29, 0xc0000010 ;  /* 0xc0000010001d7882 */ /* 0x000fe20000000000 */
[----:B------:R-:W-:Y:S01]  /*1c20*/  UMOV UR24, UR28 ;  /* 0x0000001c00187c82 */ /* 0x000fe20008000000 */
        /* <DEDUP_REMOVED lines=11> */
[----:B------:R-:W-:-:S02]  /*1ce0*/  WARPGROUP.DEPBAR.LE gsb0, 0x0 ;  /* 0x00008000000079c5 */ /* 0x000fc40000010000 */
[----:B------:R-:W-:-:S06]  /*1cf0*/  WARPGROUP.ARRIVE ;  /* 0x00000000000079c5 */ /* 0x000fcc0000000000 */
[----:B------:R-:W-:Y:S03]  /*1d00*/  IGMMA.64x32x32.S8.S8 R56, gdesc[UR28], RZ, !UPT, gsb0 ;  /* 0x012000001c3879f1 */ /* 0x000fe6000c0410ff */
[----:B------:R-:W-:Y:S02]  /*1d10*/  WARPGROUP.DEPBAR.LE gsb0, 0x0 ;  /* 0x00008000000079c5 */ /* 0x000fe40000010000 */
[----:B------:R-:W-:-:S06]  /*1d20*/  WARPGROUP.ARRIVE ;  /* 0x00000000000079c5 */ /* 0x000fcc0000000000 */
[----:B------:R-:W-:Y:S03]  /*1d30*/  IGMMA.64x32x32.S8.S8 R120, gdesc[UR24], RZ, !UPT, gsb0 ;  /* 0x01200000187879f1 */ /* 0x000fe6000c0410ff */
[----:B------:R-:W-:Y:S02]  /*1d40*/  WARPGROUP.DEPBAR.LE gsb0, 0x0 ;  /* 0x00008000000079c5 */ /* 0x000fe40000010000 */
[----:B------:R-:W-:-:S06]  /*1d50*/  WARPGROUP.ARRIVE ;  /* 0x00000000000079c5 */ /* 0x000fcc0000000000 */
[----:B------:R-:W-:Y:S03]  /*1d60*/  IGMMA.64x32x32.S8.S8 R184, gdesc[UR20], RZ, !UPT, gsb0 ;  /* 0x0120000014b879f1 */ /* 0x000fe6000c0410ff */
[----:B------:R-:W-:Y:S02]  /*1d70*/  WARPGROUP.DEPBAR.LE gsb0, 0x0 ;  /* 0x00008000000079c5 */ /* 0x000fe40000010000 */
        /* <DEDUP_REMOVED lines=14> */
[----:B------:R-:W-:Y:S01]  /*1e60*/  UIADD3 UR34, UR34, 0x300, URZ ;  /* 0x0000030022227890 */ /* 0x000fe2000fffe03f */
        /* <DEDUP_REMOVED lines=82> */
[----:B------:R-:W-:Y:S04]  /*2390*/  STL.64 [R1], R24 ;  /* 0x0000001801007387 */ /* 0x000fe80000100a00 */
        /* <DEDUP_REMOVED lines=9> */
[----:B------:R-:W-:-:S06]  /*2430*/  WARPGROUP.ARRIVE ;  /* 0x00000000000079c5 */ /* 0x000fcc0000000000 */
[----:B------:R-:W-:Y:S03]  /*2440*/  IGMMA.64x32x32.S8.S8 R104, gdesc[UR24], RZ, !UPT, gsb0 ;  /* 0x01200000186879f1 */ /* 0x000fe6000c0410ff */
[----:B------:R-:W-:Y:S02]  /*2450*/  WARPGROUP.DEPBAR.LE gsb0, 0x0 ;  /* 0x00008000000079c5 */ /* 0x000fe40000010000 */
        /* <DEDUP_REMOVED lines=17> */
[----:B0-----:R-:W-:-:S06]  /*2570*/  WARPGROUP.ARRIVE ;  /* 0x00000000000079c5 */ /* 0x001fcc0000000000 */
        /* <DEDUP_REMOVED lines=43> */
[----:B------:R0:W-:Y:S04]  /*2830*/  STL.64 [R1+0x2f8], R214 ;  /* 0x0002f8d601007387 */ /* 0x0001e80000100a00 */
[----:B0-----:R0:W5:Y:S04]  /*2840*/  LDL.LU.64 R214, [R1+0x418] ;  /* 0x0004180001d67983 */ /* 0x0011680000300a00 */
[----:B------:R0:W5:Y:S04]  /*2850*/  LDL.LU.64 R212, [R1+0x410] ;  /* 0x0004100001d47983 */ /* 0x0001680000300a00 */
[----:B------:R0:W5:Y:S04]  /*2860*/  LDL.LU.64 R210, [R1+0x408] ;  /* 0x0004080001d27983 */ /* 0x0001680000300a00 */
[----:B------:R0:W5:Y:S04]  /*2870*/  LDL.LU.64 R208, [R1+0x400] ;  /* 0x0004000001d07983 */ /* 0x0001680000300a00 */
[----:B------:R0:W5:Y:S04]  /*2880*/  LDL.LU.64 R206, [R1+0x3f8] ;  /* 0x0003f80001ce7983 */ /* 0x0001680000300a00 */
[----:B------:R0:W5:Y:S04]  /*2890*/  LDL.LU.64 R204, [R1+0x3f0] ;  /* 0x0003f00001cc7983 */ /* 0x0001680000300a00 */
[----:B------:R0:W5:Y:S04]  /*28a0*/  LDL.LU.64 R202, [R1+0x3e8] ;  /* 0x0003e80001ca7983 */ /* 0x0001680000300a00 */
[----:B------:R0:W5:Y:S01]  /*28b0*/  LDL.LU.64 R200, [R1+0x3e0] ;  /* 0x0003e00001c87983 */ /* 0x0001620000300a00 */
[----:B------:R-:W-:Y:S05]  /*28c0*/  @!P1 BRA `(.L_x_19) ;  /* 0x0000002000989947 */ /* 0x000fea0003800000 */
[----:B------:R-:W-:Y:S02]  /*28d0*/  UIADD3 UR35, UR44, 0x1, URZ ;  /* 0x000000012c237890 */ /* 0x000fe4000fffe03f */
[----:B------:R-:W-:Y:S02]  /*28e0*/  UMOV UR34, UR44 ;  /* 0x0000002c00227c82 */ /* 0x000fe40008000000 */
[----:B------:R-:W-:-:S04]  /*28f0*/  UISETP.NE.AND UP0, UPT, UR35, 0x9, UPT ;  /* 0x000000092300788c */ /* 0x000fc8000bf05270 */
[----:B------:R-:W-:Y:S02]  /*2900*/  USEL UR4, URZ, 0x1, UP0 ;  /* 0x000000013f047887 */ /* 0x000fe40008000000 */
[----:B------:R-:W-:Y:S02]  /*2910*/  USEL UR35, UR35, URZ, UP0 ;  /* 0x0000003f23237287 */ /* 0x000fe40008000000 */
[----:B------:R-:W-:-:S06]  /*2920*/  ULOP3.LUT UR4, UR45, UR4, URZ, 0x3c, !UPT ;  /* 0x000000042d047292 */ /* 0x000fcc000f8e3c3f */
[----:B------:R-:W-:-:S07]  /*2930*/  IMAD.U32 R2, RZ, RZ, UR4 ;  /* 0x00000004ff027e24 */ /* 0x000fce000f8e00ff */
.L_x_26:
[----:B-----5:R-:W-:Y:S05]  /*2940*/  @!P0 BRA `(.L_x_20) ;  /* 0x0000000000048947 */ /* 0x020fea0003800000 */
[----:B------:R-:W-:Y:S01]  /*2950*/  BPT.TRAP 0x1 ;  /* 0x000000040000795c */ /* 0x000fe20000300000 */
.L_x_20:
[----:B------:R-:W1:Y:S01]  /*2960*/  S2UR UR5, SR_CgaCtaId ;  /* 0x00000000000579c3 */ /* 0x000e620000008800 */
[----:B------:R-:W-:Y:S01]  /*2970*/  UMOV UR4, 0x400 ;  /* 0x0000040000047882 */ /* 0x000fe20000000000 */
[----:B------:R-:W-:Y:S01]  /*2980*/  IMAD.U32 R4, RZ, RZ, UR35 ;  /* 0x00000023ff047e24 */ /* 0x000fe2000f8e00ff */
[----:B------:R-:W-:Y:S01]  /*2990*/  SHF.L.U32 R5, R2, 0x1f, RZ ;  /* 0x0000001f02057819 */ /* 0x000fe200000006ff */
[----:B-1----:R-:W-:-:S06]  /*29a0*/  ULEA UR4, UR5, UR4, 0x18 ;  /* 0x0000000405047291 */ /* 0x002fcc000f8ec03f */
[----:B------:R-:W-:-:S04]  /*29b0*/  IMAD.U32 R0, RZ, RZ, UR4 ;  /* 0x00000004ff007e24 */ /* 0x000fc8000f8e00ff */
[----:B------:R-:W-:-:S04]  /*29c0*/  IMAD R4, R4, 0x8, R0 ;  /* 0x0000000804047824 */ /* 0x000fc800078e0200 */
[----:B------:R1:W3:Y:S01]  /*29d0*/  SYNCS.PHASECHK.TRANS64.TRYWAIT P1, [R4+URZ], R5 ;  /* 0x00000005040075a7 */ /* 0x0002e2000802017f */
[----:B------:R-:W-:Y:S05]  /*29e0*/  @!P0 BRA `(.L_x_21) ;  /* 0x0000000000048947 */ /* 0x000fea0003800000 */
[----:B------:R-:W-:Y:S01]  /*29f0*/  BPT.TRAP 0x1 ;  /* 0x000000040000795c */ /* 0x000fe20000300000 */
.L_x_21:
[----:B---3--:R-:W-:Y:S05]  /*2a00*/  @P1 BRA `(.L_x_22) ;  /* 0x0000000000081947 */ /* 0x008fea0003800000 */
[----:B------:R-:W3:Y:S02]  /*2a10*/  SYNCS.PHASECHK.TRANS64.TRYWAIT P1, [R4+URZ], R5 ;  /* 0x00000005040075a7 */ /* 0x000ee4000802017f */
[----:B---3--:R-:W-:Y:S05]  /*2a20*/  @!P1 BRA `(.L_x_23) ;  /* 0x000001d000d09947 */ /* 0x008fea0003800000 */
.L_x_22:
        /* <DEDUP_REMOVED lines=8> */
[----:B----4-:R-:W4:Y:S04]  /*2ab0*/  LDL.LU.64 R24, [R1+0x380] ;  /* 0x0003800001187983 */ /* 0x010f280000300a00 */
[----:B------:R-:W4:Y:S04]  /*2ac0*/  LDL.LU.64 R26, [R1+0x388] ;  /* 0x00038800011a7983 */ /* 0x000f280000300a00 */
[----:B------:R-:W4:Y:S04]  /*2ad0*/  LDL.LU.64 R28, [R1+0x390] ;  /* 0x00039000011c7983 */ /* 0x000f280000300a00 */
[----:B------:R-:W4:Y:S04]  /*2ae0*/  LDL.LU.64 R30, [R1+0x398] ;  /* 0x00039800011e7983 */ /* 0x000f280000300a00 */
[----:B------:R-:W4:Y:S04]  /*2af0*/  LDL.LU.64 R32, [R1+0x3a0] ;  /* 0x0003a00001207983 */ /* 0x000f280000300a00 */
[----:B------:R-:W4:Y:S04]  /*2b00*/  LDL.LU.64 R34, [R1+0x3a8] ;  /* 0x0003a80001227983 */ /* 0x000f280000300a00 */
[----:B------:R-:W4:Y:S04]  /*2b10*/  LDL.LU.64 R36, [R1+0x3b0] ;  /* 0x0003b00001247983 */ /* 0x000f280000300a00 */
[----:B------:R-:W4:Y:S04]  /*2b20*/  LDL.LU.64 R38, [R1+0x3b8] ;  /* 0x0003b80001267983 */ /* 0x000f280000300a00 */
        /* <DEDUP_REMOVED lines=8> */
[----:B0-----:R-:W2:Y:S04]  /*2bb0*/  LDL.LU.64 R88, [R1+0x80] ;  /* 0x0000800001587983 */ /* 0x001ea80000300a00 */
[----:B------:R-:W2:Y:S04]  /*2bc0*/  LDL.LU.64 R90, [R1+0x88] ;  /* 0x00008800015a7983 */ /* 0x000ea80000300a00 */
[----:B------:R-:W2:Y:S04]  /*2bd0*/  LDL.LU.64 R92, [R1+0x90] ;  /* 0x00009000015c7983 */ /* 0x000ea80000300a00 */
[----:B------:R-:W2:Y:S04]  /*2be0*/  LDL.LU.64 R94, [R1+0x98] ;  /* 0x00009800015e7983 */ /* 0x000ea80000300a00 */
[----:B------:R-:W2:Y:S04]  /*2bf0*/  LDL.LU.64 R96, [R1+0xa0] ;  /* 0x0000a00001607983 */ /* 0x000ea80000300a00 */
[----:B------:R-:W2:Y:S04]  /*2c00*/  LDL.LU.64 R98, [R1+0xa8] ;  /* 0x0000a80001627983 */ /* 0x000ea80000300a00 */
[----:B------:R-:W2:Y:S04]  /*2c10*/  LDL.LU.64 R100, [R1+0xb0] ;  /* 0x0000b00001647983 */ /* 0x000ea80000300a00 */
[----:B------:R-:W2:Y:S04]  /*2c20*/  LDL.LU.64 R102, [R1+0xb8] ;  /* 0x0000b80001667983 */ /* 0x000ea80000300a00 */
        /* <DEDUP_REMOVED lines=8> */
[----:B0-----:R-:W3:Y:S04]  /*2cb0*/  LDL.LU.64 R152, [R1+0x180] ;  /* 0x0001800001987983 */ /* 0x001ee80000300a00 */
[----:B------:R-:W3:Y:S04]  /*2cc0*/  LDL.LU.64 R154, [R1+0x188] ;  /* 0x00018800019a7983 */ /* 0x000ee80000300a00 */
[----:B------:R-:W3:Y:S04]  /*2cd0*/  LDL.LU.64 R156, [R1+0x190] ;  /* 0x00019000019c7983 */ /* 0x000ee80000300a00 */
[----:B------:R-:W3:Y:S04]  /*2ce0*/  LDL.LU.64 R158, [R1+0x198] ;  /* 0x00019800019e7983 */ /* 0x000ee80000300a00 */
[----:B------:R-:W3:Y:S04]  /*2cf0*/  LDL.LU.64 R160, [R1+0x1a0] ;  /* 0x0001a00001a07983 */ /* 0x000ee80000300a00 */
[----:B------:R-:W3:Y:S04]  /*2d00*/  LDL.LU.64 R162, [R1+0x1a8] ;  /* 0x0001a80001a27983 */ /* 0x000ee80000300a00 */
[----:B------:R-:W3:Y:S04]  /*2d10*/  LDL.LU.64 R164, [R1+0x1b0] ;  /* 0x0001b00001a47983 */ /* 0x000ee80000300a00 */
[----:B------:R-:W3:Y:S04]  /*2d20*/  LDL.LU.64 R166, [R1+0x1b8] ;  /* 0x0001b80001a67983 */ /* 0x000ee80000300a00 */
        /* <DEDUP_REMOVED lines=13> */
[----:B------:R-:W2:Y:S01]  /*2e00*/  LDL.LU.64 R234, [R1+0x2b8] ;  /* 0x0002b80001ea7983 */ /* 0x000ea20000300a00 */
[----:B------:R-:W-:-:S02]  /*2e10*/  ULEA UR52, UR35, UR32, 0xa ;  /* 0x0000002023347291 */ /* 0x000fc4000f8e503f */
[----:B------:R-:W-:Y:S01]  /*2e20*/  UIMAD UR6, UR35, 0x1c0, UR33 ;  /* 0x000001c0230678a4 */ /* 0x000fe2000f8e0221 */
[----:B------:R-:W-:Y:S01]  /*2e30*/  UMOV UR5, 0xc0000010 ;  /* 0xc000001000057882 */ /* 0x000fe20000000000 */
[----:B------:R-:W-:Y:S02]  /*2e40*/  UMOV UR7, 0xc0000010 ;  /* 0xc000001000077882 */ /* 0x000fe40000000000 */
[----:B------:R-:W-:Y:S01]  /*2e50*/  UIADD3 UR10, UR6, 0x40, URZ ;  /* 0x00000040060a7890 */ /* 0x000fe2000fffe03f */
[----:B------:R-:W-:Y:S01]  /*2e60*/  UMOV UR4, UR52 ;  /* 0x0000003400047c82 */ /* 0x000fe20008000000 */
[----:B------:R-:W-:Y:S01]  /*2e70*/  UMOV UR9, UR5 ;  /* 0x0000000500097c82 */ /* 0x000fe20008000000 */
[----:B------:R-:W-:Y:S01]  /*2e80*/  UMOV UR8, UR4 ;  /* 0x0000000400087c82 */ /* 0x000fe20008000000 */
[----:B------:R-:W-:Y:S01]  /*2e90*/  UMOV UR11, 0xc0000010 ;  /* 0xc0000010000b7882 */ /* 0x000fe20000000000 */
[----:B------:R-:W-:Y:S01]  /*2ea0*/  UIADD3 UR14, UR6, 0x80, URZ ;  /* 0x00000080060e7890 */ /* 0x000fe2000fffe03f */
[----:B----4-:R-:W-:-:S06]  /*2eb0*/  WARPGROUP.ARRIVE ;  /* 0x00000000000079c5 */ /* 0x010fcc0000000000 */
[----:B------:R-:W-:Y:S03]  /*2ec0*/  IGMMA.64x32x32.S8.S8 R24, gdesc[UR4], R24, gsb0 ;  /* 0x01200000041879f1 */ /* 0x000fe60008041018 */
[----:B------:R-:W-:Y:S02]  /*2ed0*/  WARPGROUP.DEPBAR.LE gsb0, 0x0 ;  /* 0x00008000000079c5 */ /* 0x000fe40000010000 */
[----:B------:R-:W-:Y:S01]  /*2ee0*/  UMOV UR12, UR4 ;  /* 0x00000004000c7c82 */ /* 0x000fe20008000000 */
[----:B------:R-:W-:Y:S01]  /*2ef0*/  UMOV UR13, UR5 ;  /* 0x00000005000d7c82 */ /* 0x000fe20008000000 */
[----:B------:R-:W-:Y:S01]  /*2f00*/  UMOV UR15, 0xc0000010 ;  /* 0xc0000010000f7882 */ /* 0x000fe20000000000 */
[----:B------:R-:W-:Y:S01]  /*2f10*/  UIADD3 UR18, UR6, 0xc0, URZ ;  /* 0x000000c006127890 */ /* 0x000fe2000fffe03f */
[----:B------:R-:W-:Y:S01]  /*2f20*/  STL.64 [R1+0x380], R24 ;  /* 0x0003801801007387 */ /* 0x000fe20000100a00 */
        /* <DEDUP_REMOVED lines=8> */
[----:B------:R-:W-:Y:S04]  /*2fb0*/  STL.64 [R1+0x390], R28 ;  /* 0x0003901c01007387 */ /* 0x000fe80000100a00 */
[----:B------:R-:W-:Y:S04]  /*2fc0*/  STL.64 [R1+0x398], R30 ;  /* 0x0003981e01007387 */ /* 0x000fe80000100a00 */
[----:B------:R-:W-:Y:S04]  /*2fd0*/  STL.64 [R1+0x3a0], R32 ;  /* 0x0003a02001007387 */ /* 0x000fe80000100a00 */
[----:B------:R-:W-:Y:S01]  /*2fe0*/  STL.64 [R1+0x3a8], R34 ;  /* 0x0003a82201007387 */ /* 0x000fe20000100a00 */
[----:B------:R-:W-:-:S03]  /*2ff0*/  UIADD3 UR26, UR6, 0x140, URZ ;  /* 0x00000140061a7890 */ /* 0x000fc6000fffe03f */
[----:B------:R-:W-:Y:S04]  /*3000*/  STL.64 [R1+0x3b0], R36 ;  /* 0x0003b02401007387 */ /* 0x000fe80000100a00 */
[----:B------:R0:W-:Y:S01]  /*3010*/  STL.64 [R1+0x3b8], R38 ;  /* 0x0003b82601007387 */ /* 0x0001e20000100a00 */
[----:B------:R-:W-:Y:S01]  /*3020*/  UMOV UR24, UR4 ;  /* 0x0000000400187c82 */ /* 0x000fe20008000000 */
[----:B------:R-:W-:Y:S01]  /*3030*/  UMOV UR25, UR5 ;  /* 0x0000000500197c82 */ /* 0x000fe20008000000 */
[----:B------:R-:W-:Y:S01]  /*3040*/  UMOV UR27, 0xc0000010 ;  /* 0xc0000010001b7882 */ /* 0x000fe20000000000 */
[----:B0-----:R-:W4:Y:S04]  /*3050*/  LDL.LU.64 R38, [R1+0x588] ;  /* 0x0005880001267983 */ /* 0x001f280000300a00 */
[----:B------:R-:W4:Y:S04]  /*3060*/  LDL.LU.64 R36, [R1+0x580] ;  /* 0x0005800001247983 */ /* 0x000f280000300a00 */
[----:B------:R-:W4:Y:S04]  /*3070*/  LDL.LU.64 R34, [R1+0x578] ;  /* 0x0005780001227983 */ /* 0x000f280000300a00 */
[----:B------:R-:W4:Y:S04]  /*3080*/  LDL.LU.64 R32, [R1+0x570] ;  /* 0x0005700001207983 */ /* 0x000f280000300a00 */
[----:B------:R-:W4:Y:S04]  /*3090*/  LDL.LU.64 R30, [R1+0x568] ;  /* 0x00056800011e7983 */ /* 0x000f280000300a00 */
[----:B------:R-:W4:Y:S04]  /*30a0*/  LDL.LU.64 R28, [R1+0x560] ;  /* 0x00056000011c7983 */ /* 0x000f280000300a00 */
[----:B------:R-:W4:Y:S04]  /*30b0*/  LDL.LU.64 R26, [R1+0x558] ;  /* 0x00055800011a7983 */ /* 0x000f280000300a00 */
[----:B------:R-:W4:Y:S01]  /*30c0*/  LDL.LU.64 R24, [R1+0x550] ;  /* 0x0005500001187983 */ /* 0x000f220000300a00 */
[----:B--2---:R-:W-:-:S06]  /*30d0*/  WARPGROUP.ARRIVE ;  /* 0x00000000000079c5 */ /* 0x004fcc0000000000 */
[----:B------:R-:W-:Y:S03]  /*30e0*/  IGMMA.64x32x32.S8.S8 R220, gdesc[UR8], R220, gsb0 ;  /* 0x0120000008dc79f1 */ /* 0x000fe600080410dc */
[----:B------:R-:W-:Y:S02]  /*30f0*/  WARPGROUP.DEPBAR.LE gsb0, 0x0 ;  /* 0x00008000000079c5 */ /* 0x000fe40000010000 */
[----:B---3--:R-:W-:Y:S01]  /*3100*/  WARPGROUP.ARRIVE ;  /* 0x00000000000079c5 */ /* 0x008fe20000000000 */
[----:B------:R-:W-:Y:S04]  /*3110*/  STL.64 [R1+0x280], R220 ;  /* 0x000280dc01007387 */ /* 0x000fe80000100a00 */
[----:B------:R-:W-:Y:S01]  /*3120*/  STL.64 [R1+0x288], R222 ;  /* 0x000288de01007387 */ /* 0x000fe20000100a00 */
[----:B------:R-:W-:Y:S03]  /*3130*/  IGMMA.64x32x32.S8.S8 R152, gdesc[UR12], R152, gsb0 ;  /* 0x012000000c9879f1 */ /* 0x000fe60008041098 */
[----:B------:R-:W-:Y:S04]  /*3140*/  STL.64 [R1+0x290], R224 ;  /* 0x000290e001007387 */ /* 0x000fe80000100a00 */
[----:B------:R-:W-:Y:S04]  /*3150*/  STL.64 [R1+0x298], R226 ;  /* 0x000298e201007387 */ /* 0x000fe80000100a00 */
[----:B------:R-:W-:Y:S04]  /*3160*/  STL.64 [R1+0x2a0], R228 ;  /* 0x0002a0e401007387 */ /* 0x000fe80000100a00 */
[----:B------:R-:W-:Y:S04]  /*3170*/  STL.64 [R1+0x2a8], R230 ;  /* 0x0002a8e601007387 */ /* 0x000fe80000100a00 */
[----:B------:R-:W-:Y:S04]  /*3180*/  STL.64 [R1+0x2b0], R232 ;  /* 0x0002b0e801007387 */ /* 0x000fe80000100a00 */
[----:B------:R-:W-:Y:S01]  /*3190*/  STL.64 [R1+0x2b8], R234 ;  /* 0x0002b8ea01007387 */ /* 0x000fe20000100a00 */
[----:B------:R-:W-:-:S02]  /*31a0*/  WARPGROUP.DEPBAR.LE gsb0, 0x0 ;  /* 0x00008000000079c5 */ /* 0x000fc40000010000 */
[----:B------:R-:W-:Y:S01]  /*31b0*/  WARPGROUP.ARRIVE ;  /* 0x00000000000079c5 */ /* 0x000fe20000000000 */
[----:B------:R0:W-:Y:S04]  /*31c0*/  STL.64 [R1+0x180], R152 ;  /* 0x0001809801007387 */ /* 0x0001e80000100a00 */
[----:B------:R2:W-:Y:S01]  /*31d0*/  STL.64 [R1+0x188], R154 ;  /* 0x0001889a01007387 */ /* 0x0005e20000100a00 */
[----:B------:R-:W-:Y:S03]  /*31e0*/  IGMMA.64x32x32.S8.S8 R88, gdesc[UR16], R88, gsb0 ;  /* 0x01200000105879f1 */ /* 0x000fe60008041058 */
[----:B------:R3:W-:Y:S04]  /*31f0*/  STL.64 [R1+0x190], R156 ;  /* 0x0001909c01007387 */ /* 0x0007e80000100a00 */
[----:B------:R1:W-:Y:S04]  /*3200*/  STL.64 [R1+0x198], R158 ;  /* 0x0001989e01007387 */ /* 0x0003e80000100a00 */
[----:B------:R1:W-:Y:S04]  /*3210*/  STL.64 [R1+0x1a0], R160 ;  /* 0x0001a0a001007387 */ /* 0x0003e80000100a00 */
[----:B------:R1:W-:Y:S04]  /*3220*/  STL.64 [R1+0x1a8], R162 ;  /* 0x0001a8a201007387 */ /* 0x0003e80000100a00 */
[----:B------:R1:W-:Y:S04]  /*3230*/  STL.64 [R1+0x1b0], R164 ;  /* 0x0001b0a401007387 */ /* 0x0003e80000100a00 */
[----:B------:R1:W-:Y:S04]  /*3240*/  STL.64 [R1+0x1b8], R166 ;  /* 0x0001b8a601007387 */ /* 0x0003e80000100a00 */
[----:B0-----:R-:W4:Y:S04]  /*3250*/  LDL.LU.64 R152, [R1+0x40] ;  /* 0x0000400001987983 */ /* 0x001f280000300a00 */
[----:B--2---:R-:W4:Y:S04]  /*3260*/  LDL.LU.64 R154, [R1+0x48] ;  /* 0x00004800019a7983 */ /* 0x004f280000300a00 */
[----:B---3--:R-:W4:Y:S01]  /*3270*/  LDL.LU.64 R156, [R1+0x50] ;  /* 0x00005000019c7983 */ /* 0x008f220000300a00 */
[----:B------:R-:W-:-:S02]  /*3280*/  WARPGROUP.DEPBAR.LE gsb0, 0x0 ;  /* 0x00008000000079c5 */ /* 0x000fc40000010000 */
[----:B-----5:R-:W-:-:S06]  /*3290*/  WARPGROUP.ARRIVE ;  /* 0x00000000000079c5 */ /* 0x020fcc0000000000 */
[----:B------:R-:W-:Y:S01]  /*32a0*/  IGMMA.64x32x32.S8.S8 R200, gdesc[UR20], R200, gsb0 ;  /* 0x0120000014c879f1 */ /* 0x000fe200080410c8 */
[----:B------:R0:W-:Y:S04]  /*32b0*/  STL.64 [R1+0x80], R88 ;  /* 0x0000805801007387 */ /* 0x0001e80000100a00 */
[----:B------:R2:W-:Y:S04]  /*32c0*/  STL.64 [R1+0x88], R90 ;  /* 0x0000885a01007387 */ /* 0x0005e80000100a00 */
[----:B------:R3:W-:Y:S04]  /*32d0*/  STL.64 [R1+0x90], R92 ;  /* 0x0000905c01007387 */ /* 0x0007e80000100a00 */
[----:B------:R3:W-:Y:S04]  /*32e0*/  STL.64 [R1+0x98], R94 ;  /* 0x0000985e01007387 */ /* 0x0007e80000100a00 */
[----:B------:R3:W-:Y:S04]  /*32f0*/  STL.64 [R1+0xa0], R96 ;  /* 0x0000a06001007387 */ /* 0x0007e80000100a00 */
[----:B------:R3:W-:Y:S04]  /*3300*/  STL.64 [R1+0xa8], R98 ;  /* 0x0000a86201007387 */ /* 0x0007e80000100a00 */
[----:B------:R3:W-:Y:S04]  /*3310*/  STL.64 [R1+0xb0], R100 ;  /* 0x0000b06401007387 */ /* 0x0007e80000100a00 */
[----:B------:R3:W-:Y:S04]  /*3320*/  STL.64 [R1+0xb8], R102 ;  /* 0x0000b86601007387 */ /* 0x0007e80000100a00 */
[----:B-1----:R-:W4:Y:S04]  /*3330*/  LDL.LU.64 R158, [R1+0x58] ;  /* 0x00005800019e7983 */ /* 0x002f280000300a00 */
[----:B------:R-:W4:Y:S04]  /*3340*/  LDL.LU.64 R160, [R1+0x60] ;  /* 0x0000600001a07983 */ /* 0x000f280000300a00 */
[----:B------:R-:W4:Y:S04]  /*3350*/  LDL.LU.64 R162, [R1+0x68] ;  /* 0x0000680001a27983 */ /* 0x000f280000300a00 */
[----:B------:R-:W4:Y:S04]  /*3360*/  LDL.LU.64 R164, [R1+0x70] ;  /* 0x0000700001a47983 */ /* 0x000f280000300a00 */
[----:B------:R-:W4:Y:S01]  /*3370*/  LDL.LU.64 R166, [R1+0x78] ;  /* 0x0000780001a67983 */ /* 0x000f220000300a00 */
[----:B------:R-:W-:Y:S01]  /*3380*/  UIADD3 UR30, UR6, 0x180, URZ ;  /* 0x00000180061e7890 */ /* 0x000fe2000fffe03f */
[----:B------:R-:W-:Y:S01]  /*3390*/  UMOV UR28, UR4 ;  /* 0x00000004001c7c82 */ /* 0x000fe20008000000 */
[----:B------:R-:W-:Y:S01]  /*33a0*/  UMOV UR29, UR5 ;  /* 0x00000005001d7c82 */ /* 0x000fe20008000000 */
[----:B------:R-:W-:Y:S01]  /*33b0*/  UMOV UR31, 0xc0000010 ;  /* 0xc0000010001f7882 */ /* 0x000fe20000000000 */
[----:B0-----:R-:W4:Y:S04]  /*33c0*/  LDL.LU.64 R88, [R1+0x140] ;  /* 0x0001400001587983 */ /* 0x001f280000300a00 */
[----:B--2---:R-:W2:Y:S01]  /*33d0*/  LDL.LU.64 R90, [R1+0x148] ;  /* 0x00014800015a7983 */ /* 0x004ea20000300a00 */
[----:B------:R-:W-:-:S02]  /*33e0*/  WARPGROUP.DEPBAR.LE gsb0, 0x0 ;  /* 0x00008000000079c5 */ /* 0x000fc40000010000 */
[----:B------:R-:W-:Y:S01]  /*33f0*/  WARPGROUP.ARRIVE ;  /* 0x00000000000079c5 */ /* 0x000fe20000000000 */
[----:B---3--:R-:W2:Y:S04]  /*3400*/  LDL.LU.64 R92, [R1+0x150] ;  /* 0x00015000015c7983 */ /* 0x008ea80000300a00 */
[----:B------:R-:W2:Y:S01]  /*3410*/  LDL.LU.64 R94, [R1+0x158] ;  /* 0x00015800015e7983 */ /* 0x000ea20000300a00 */
[----:B------:R-:W-:Y:S03]  /*3420*/  IGMMA.64x32x32.S8.S8 R136, gdesc[UR24], R136, gsb0 ;  /* 0x01200000188879f1 */ /* 0x000fe60008041088 */
[----:B------:R-:W2:Y:S04]  /*3430*/  LDL.LU.64 R96, [R1+0x160] ;  /* 0x0001600001607983 */ /* 0x000ea80000300a00 */
[----:B------:R-:W2:Y:S04]  /*3440*/  LDL.LU.64 R98, [R1+0x168] ;  /* 0x0001680001627983 */ /* 0x000ea80000300a00 */
[----:B------:R-:W2:Y:S04]  /*3450*/  LDL.LU.64 R100, [R1+0x170] ;  /* 0x0001700001647983 */ /* 0x000ea80000300a00 */
[----:B------:R-:W2:Y:S01]  /*3460*/  LDL.LU.64 R102, [R1+0x178] ;  /* 0x0001780001667983 */ /* 0x000ea20000300a00 */
[----:B------:R-:W-:-:S02]  /*3470*/  WARPGROUP.DEPBAR.LE gsb0, 0x0 ;  /* 0x00008000000079c5 */ /* 0x000fc40000010000 */
[----:B------:R-:W-:-:S06]  /*3480*/  WARPGROUP.ARRIVE ;  /* 0x00000000000079c5 */ /* 0x000fcc0000000000 */
[----:B------:R-:W-:Y:S01]  /*3490*/  IGMMA.64x32x32.S8.S8 R72, gdesc[UR28], R72, gsb0 ;  /* 0x012000001c4879f1 */ /* 0x000fe20008041048 */
[----:B------:R-:W-:Y:S01]  /*34a0*/  UIADD3 UR8, UR52, 0x100, URZ ;  /* 0x0000010034087890 */ /* 0x000fe2000fffe03f */
[----:B------:R-:W-:-:S06]  /*34b0*/  UMOV UR29, 0xc0000010 ;  /* 0xc0000010001d7882 */ /* 0x000fcc0000000000 */
[----:B------:R-:W-:Y:S01]  /*34c0*/  UMOV UR28, UR8 ;  /* 0x00000008001c7c82 */ /* 0x000fe20008000000 */
[----:B------:R-:W-:Y:S02]  /*34d0*/  WARPGROUP.DEPBAR.LE gsb0, 0x0 ;  /* 0x00008000000079c5 */ /* 0x000fe40000010000 */
[----:B------:R-:W-:-:S06]  /*34e0*/  WARPGROUP.ARRIVE ;  /* 0x00000000000079c5 */ /* 0x000fcc0000000000 */
[----:B------:R-:W-:Y:S01]  /*34f0*/  IGMMA.64x32x32.S8.S8 R56, gdesc[UR28], R56, gsb0 ;  /* 0x012000001c3879f1 */ /* 0x000fe20008041038 */
[----:B------:R-:W-:Y:S01]  /*3500*/  UMOV UR24, UR28 ;  /* 0x0000001c00187c82 */ /* 0x000fe20008000000 */
        /* <DEDUP_REMOVED lines=12> */
[----:B----4-:R-:W-:-:S06]  /*35d0*/  WARPGROUP.ARRIVE ;  /* 0x00000000000079c5 */ /* 0x010fcc0000000000 */
[----:B------:R-:W-:Y:S01]  /*35e0*/  IGMMA.64x32x32.S8.S8 R152, gdesc[UR16], R152, gsb0 ;  /* 0x01200000109879f1 */ /* 0x000fe20008041098 */
[----:B------:R-:W-:Y:S01]  /*35f0*/  UMOV UR12, UR28 ;  /* 0x0000001c000c7c82 */ /* 0x000fe20008000000 */
[----:B------:R-:W-:Y:S01]  /*3600*/  UMOV UR13, UR29 ;  /* 0x0000001d000d7c82 */ /* 0x000fe20008000000 */
[----:B------:R-:W-:Y:S04]  /*3610*/  STL.64 [R1+0x418], R214 ;  /* 0x000418d601007387 */ /* 0x000fe80000100a00 */
[----:B------:R-:W-:Y:S04]  /*3620*/  STL.64 [R1+0x410], R212 ;  /* 0x000410d401007387 */ /* 0x000fe80000100a00 */
[----:B------:R-:W-:Y:S04]  /*3630*/  STL.64 [R1+0x408], R210 ;  /* 0x000408d201007387 */ /* 0x000fe80000100a00 */
[----:B------:R-:W-:Y:S04]  /*3640*/  STL.64 [R1+0x400], R208 ;  /* 0x000400d001007387 */ /* 0x000fe80000100a00 */
[----:B------:R-:W-:Y:S01]  /*3650*/  STL.64 [R1+0x3f8], R206 ;  /* 0x0003f8ce01007387 */ /* 0x000fe20000100a00 */
[----:B------:R-:W-:-:S02]  /*3660*/  WARPGROUP.DEPBAR.LE gsb0, 0x0 ;  /* 0x00008000000079c5 */ /* 0x000fc40000010000 */
[----:B--2---:R-:W-:-:S06]  /*3670*/  WARPGROUP.ARRIVE ;  /* 0x00000000000079c5 */ /* 0x004fcc0000000000 */
[----:B------:R-:W-:Y:S01]  /*3680*/  IGMMA.64x32x32.S8.S8 R88, gdesc[UR12], R88, gsb0 ;  /* 0x012000000c5879f1 */ /* 0x000fe20008041058 */
[----:B------:R-:W-:Y:S04]  /*3690*/  STL.64 [R1+0x3f0], R204 ;  /* 0x0003f0cc01007387 */ /* 0x000fe80000100a00 */
        /* <DEDUP_REMOVED lines=22> */
[----:B------:R-:W-:Y:S01]  /*3800*/  STL.64 [R1+0x60], R160 ;  /* 0x000060a001007387 */ /* 0x000fe20000100a00 */
[----:B------:R-:W-:-:S03]  /*3810*/  WARPGROUP.DEPBAR.LE gsb0, 0x0 ;  /* 0x00008000000079c5 */ /* 0x000fc60000010000 */
[----:B------:R-:W-:Y:S04]  /*3820*/  STL.64 [R1+0x68], R162 ;  /* 0x000068a201007387 */ /* 0x000fe80000100a00 */
[----:B------:R-:W-:Y:S04]  /*3830*/  STL.64 [R1+0x70], R164 ;  /* 0x000070a401007387 */ /* 0x000fe80000100a00 */
[----:B------:R-:W-:Y:S04]  /*3840*/  STL.64 [R1+0x78], R166 ;  /* 0x000078a601007387 */ /* 0x000fe80000100a00 */
        /* <DEDUP_REMOVED lines=8> */
[----:B0-----:R-:W4:Y:S04]  /*38d0*/  LDL.LU.64 R88, [R1+0x240] ;  /* 0x0002400001587983 */ /* 0x001f280000300a00 */
[----:B-1----:R-:W4:Y:S04]  /*38e0*/  LDL.LU.64 R90, [R1+0x248] ;  /* 0x00024800015a7983 */ /* 0x002f280000300a00 */
[----:B--2---:R-:W2:Y:S04]  /*38f0*/  LDL.LU.64 R92, [R1+0x250] ;  /* 0x00025000015c7983 */ /* 0x004ea80000300a00 */
[----:B---3--:R-:W2:Y:S04]  /*3900*/  LDL.LU.64 R94, [R1+0x258] ;  /* 0x00025800015e7983 */ /* 0x008ea80000300a00 */
[----:B----4-:R-:W2:Y:S04]  /*3910*/  LDL.LU.64 R96, [R1+0x260] ;  /* 0x0002600001607983 */ /* 0x010ea80000300a00 */
[----:B------:R-:W2:Y:S04]  /*3920*/  LDL.LU.64 R98, [R1+0x268] ;  /* 0x0002680001627983 */ /* 0x000ea80000300a00 */
[----:B------:R-:W2:Y:S04]  /*3930*/  LDL.LU.64 R100, [R1+0x270] ;  /* 0x0002700001647983 */ /* 0x000ea80000300a00 */
[----:B------:R-:W2:Y:S04]  /*3940*/  LDL.LU.64 R102, [R1+0x278] ;  /* 0x0002780001667983 */ /* 0x000ea80000300a00 */
[----:B------:R-:W3:Y:S04]  /*3950*/  LDL.LU.64 R152, [R1+0x340] ;  /* 0x0003400001987983 */ /* 0x000ee80000300a00 */
[----:B------:R-:W3:Y:S04]  /*3960*/  LDL.LU.64 R154, [R1+0x348] ;  /* 0x00034800019a7983 */ /* 0x000ee80000300a00 */
[----:B------:R-:W3:Y:S04]  /*3970*/  LDL.LU.64 R156, [R1+0x350] ;  /* 0x00035000019c7983 */ /* 0x000ee80000300a00 */
[----:B------:R-:W3:Y:S04]  /*3980*/  LDL.LU.64 R158, [R1+0x358] ;  /* 0x00035800019e7983 */ /* 0x000ee80000300a00 */
[----:B------:R-:W3:Y:S04]  /*3990*/  LDL.LU.64 R160, [R1+0x360] ;  /* 0x0003600001a07983 */ /* 0x000ee80000300a00 */
[----:B------:R-:W3:Y:S04]  /*39a0*/  LDL.LU.64 R162, [R1+0x368] ;  /* 0x0003680001a27983 */ /* 0x000ee80000300a00 */
[----:B------:R-:W3:Y:S04]  /*39b0*/  LDL.LU.64 R164, [R1+0x370] ;  /* 0x0003700001a47983 */ /* 0x000ee80000300a00 */
[----:B------:R-:W3:Y:S04]  /*39c0*/  LDL.LU.64 R166, [R1+0x378] ;  /* 0x0003780001a67983 */ /* 0x000ee80000300a00 */
[----:B------:R-:W4:Y:S04]  /*39d0*/  LDL.LU.64 R220, [R1+0x300] ;  /* 0x0003000001dc7983 */ /* 0x000f280000300a00 */
        /* <DEDUP_REMOVED lines=22> */
[----:B------:R-:W4:Y:S01]  /*3b40*/  LDL.LU.64 R150, [R1+0x138] ;  /* 0x0001380001967983 */ /* 0x000f220000300a00 */
[----:B------:R-:W-:Y:S01]  /*3b50*/  UMOV UR8, UR28 ;  /* 0x0000001c00087c82 */ /* 0x000fe20008000000 */
[----:B------:R-:W-:-:S02]  /*3b60*/  UMOV UR9, UR29 ;  /* 0x0000001d00097c82 */ /* 0x000fc40008000000 */
[----:B------:R-:W4:Y:S04]  /*3b70*/  LDL.LU.64 R72, [R1] ;  /* 0x0000000001487983 */ /* 0x000f280000300a00 */
        /* <DEDUP_REMOVED lines=8> */
[----:B------:R-:W-:Y:S01]  /*3c00*/  UMOV UR5, UR29 ;  /* 0x0000001d00057c82 */ /* 0x000fe20008000000 */
[----:B------:R-:W-:Y:S01]  /*3c10*/  UIADD3 UR12, UR52, 0x200, URZ ;  /* 0x00000200340c7890 */ /* 0x000fe2000fffe03f */
[----:B--2---:R-:W-:-:S06]  /*3c20*/  WARPGROUP.ARRIVE ;  /* 0x00000000000079c5 */ /* 0x004fcc0000000000 */
[----:B------:R-:W-:Y:S03]  /*3c30*/  IGMMA.64x32x32.S8.S8 R88, gdesc[UR8], R88, gsb0 ;  /* 0x01200000085879f1 */ /* 0x000fe60008041058 */
[----:B------:R-:W-:Y:S02]  /*3c40*/  WARPGROUP.DEPBAR.LE gsb0, 0x0 ;  /* 0x00008000000079c5 */ /* 0x000fe40000010000 */
[----:B---3--:R-:W-:-:S06]  /*3c50*/  WARPGROUP.ARRIVE ;  /* 0x00000000000079c5 */ /* 0x008fcc0000000000 */
[----:B------:R-:W-:Y:S01]  /*3c60*/  IGMMA.64x32x32.S8.S8 R152, gdesc[UR4], R152, gsb0 ;  /* 0x01200000049879f1 */ /* 0x000fe20008041098 */
[----:B------:R-:W-:Y:S01]  /*3c70*/  UMOV UR4, UR12 ;  /* 0x0000000c00047c82 */ /* 0x000fe20008000000 */
[----:B------:R-:W-:Y:S01]  /*3c80*/  UMOV UR5, 0xc0000010 ;  /* 0xc000001000057882 */ /* 0x000fe20000000000 */
[----:B------:R-:W-:Y:S02]  /*3c90*/  WARPGROUP.DEPBAR.LE gsb0, 0x0 ;  /* 0x00008000000079c5 */ /* 0x000fe40000010000 */
[----:B----4-:R-:W-:-:S06]  /*3ca0*/  WARPGROUP.ARRIVE ;  /* 0x00000000000079c5 */ /* 0x010fcc0000000000 */
        /* <DEDUP_REMOVED lines=25> */
[----:B------:R-:W2:Y:S01]  /*3e40*/  LDL.LU.64 R94, [R1+0x528] ;  /* 0x00052800015e7983 */ /* 0x000ea20000300a00 */
[----:B------:R-:W-:-:S02]  /*3e50*/  WARPGROUP.DEPBAR.LE gsb0, 0x0 ;  /* 0x00008000000079c5 */ /* 0x000fc40000010000 */
[----:B------:R-:W-:Y:S01]  /*3e60*/  WARPGROUP.ARRIVE ;  /* 0x00000000000079c5 */ /* 0x000fe20000000000 */
[----:B------:R-:W2:Y:S04]  /*3e70*/  LDL.LU.64 R92, [R1+0x520] ;  /* 0x00052000015c7983 */ /* 0x000ea80000300a00 */
[----:B------:R-:W2:Y:S01]  /*3e80*/  LDL.LU.64 R90, [R1+0x518] ;  /* 0x00051800015a7983 */ /* 0x000ea20000300a00 */
[----:B------:R-:W-:Y:S03]  /*3e90*/  IGMMA.64x32x32.S8.S8 R72, gdesc[UR16], R72, gsb0 ;  /* 0x01200000104879f1 */ /* 0x000fe60008041048 */
[----:B------:R-:W2:Y:S01]  /*3ea0*/  LDL.LU.64 R88, [R1+0x510] ;  /* 0x0005100001587983 */ /* 0x000ea20000300a00 */
[----:B------:R-:W-:Y:S01]  /*3eb0*/  UMOV UR20, UR4 ;  /* 0x0000000400147c82 */ /* 0x000fe20008000000 */
[----:B------:R-:W-:-:S02]  /*3ec0*/  UMOV UR21, UR5 ;  /* 0x0000000500157c82 */ /* 0x000fc40008000000 */
[----:B------:R-:W-:Y:S04]  /*3ed0*/  STL.64 [R1+0x340], R152 ;  /* 0x0003409801007387 */ /* 0x000fe80000100a00 */
        /* <DEDUP_REMOVED lines=8> */
[----:B------:R-:W-:Y:S01]  /*3f60*/  IGMMA.64x32x32.S8.S8 R168, gdesc[UR20], R168, gsb0 ;  /* 0x0120000014a879f1 */ /* 0x000fe200080410a8 */
        /* <DEDUP_REMOVED lines=8> */
[----:B------:R-:W3:Y:S01]  /*3ff0*/  LDL.LU.64 R152, [R1+0x4d0] ;  /* 0x0004d00001987983 */ /* 0x000ee20000300a00 */
[----:B------:R-:W-:Y:S01]  /*4000*/  UMOV UR24, UR4 ;  /* 0x0000000400187c82 */ /* 0x000fe20008000000 */
[----:B------:R-:W-:Y:S01]  /*4010*/  UMOV UR25, UR5 ;  /* 0x0000000500197c82 */ /* 0x000fe20008000000 */
[----:B------:R-:W-:-:S02]  /*4020*/  WARPGROUP.DEPBAR.LE gsb0, 0x0 ;  /* 0x00008000000079c5 */ /* 0x000fc40000010000 */
[----:B------:R-:W-:-:S06]  /*4030*/  WARPGROUP.ARRIVE ;  /* 0x00000000000079c5 */ /* 0x000fcc0000000000 */
[----:B------:R-:W-:Y:S01]  /*4040*/  IGMMA.64x32x32.S8.S8 R104, gdesc[UR24], R104, gsb0 ;  /* 0x01200000186879f1 */ /* 0x000fe20008041068 */
[----:B------:R-:W-:Y:S04]  /*4050*/  STL.64 [R1+0x300], R220 ;  /* 0x000300dc01007387 */ /* 0x000fe80000100a00 */
[----:B------:R-:W-:Y:S04]  /*4060*/  STL.64 [R1+0x308], R222 ;  /* 0x000308de01007387 */ /* 0x000fe80000100a00 */
[----:B------:R-:W-:Y:S04]  /*4070*/  STL.64 [R1+0x310], R224 ;  /* 0x000310e001007387 */ /* 0x000fe80000100a00 */
[----:B------:R-:W-:Y:S04]  /*4080*/  STL.64 [R1+0x318], R226 ;  /* 0x000318e201007387 */ /* 0x000fe80000100a00 */
[----:B------:R-:W-:Y:S04]  /*4090*/  STL.64 [R1+0x320], R228 ;  /* 0x000320e401007387 */ /* 0x000fe80000100a00 */
[----:B------:R0:W-:Y:S04]  /*40a0*/  STL.64 [R1+0x328], R230 ;  /* 0x000328e601007387 */ /* 0x0001e80000100a00 */
[----:B------:R-:W-:Y:S04]  /*40b0*/  STL.64 [R1+0x330], R232 ;  /* 0x000330e801007387 */ /* 0x000fe80000100a00 */
[----:B------:R-:W-:Y:S04]  /*40c0*/  STL.64 [R1+0x338], R234 ;  /* 0x000338ea01007387 */ /* 0x000fe80000100a00 */
[----:B0-----:R-:W4:Y:S04]  /*40d0*/  LDL.LU.64 R230, [R1+0x4c8] ;  /* 0x0004c80001e67983 */ /* 0x001f280000300a00 */
[----:B------:R-:W4:Y:S04]  /*40e0*/  LDL.LU.64 R228, [R1+0x4c0] ;  /* 0x0004c00001e47983 */ /* 0x000f280000300a00 */
[----:B------:R-:W4:Y:S04]  /*40f0*/  LDL.LU.64 R226, [R1+0x4b8] ;  /* 0x0004b80001e27983 */ /* 0x000f280000300a00 */
[----:B------:R-:W4:Y:S04]  /*4100*/  LDL.LU.64 R224, [R1+0x4b0] ;  /* 0x0004b00001e07983 */ /* 0x000f280000300a00 */
[----:B------:R-:W4:Y:S04]  /*4110*/  LDL.LU.64 R222, [R1+0x4a8] ;  /* 0x0004a80001de7983 */ /* 0x000f280000300a00 */
[----:B------:R-:W4:Y:S01]  /*4120*/  LDL.LU.64 R220, [R1+0x4a0] ;  /* 0x0004a00001dc7983 */ /* 0x000f220000300a00 */
[----:B------:R-:W-:Y:S01]  /*4130*/  UMOV UR28, UR4 ;  /* 0x00000004001c7c82 */ /* 0x000fe20008000000 */
[----:B------:R-:W-:Y:S01]  /*4140*/  UMOV UR29, UR5 ;  /* 0x00000005001d7c82 */ /* 0x000fe20008000000 */
[----:B------:R-:W-:-:S02]  /*4150*/  WARPGROUP.DEPBAR.LE gsb0, 0x0 ;  /* 0x00008000000079c5 */ /* 0x000fc40000010000 */
[----:B------:R-:W-:Y:S01]  /*4160*/  WARPGROUP.ARRIVE ;  /* 0x00000000000079c5 */ /* 0x000fe20000000000 */
        /* <DEDUP_REMOVED lines=17> */
[----:B------:R0:W-:Y:S04]  /*4280*/  STL.64 [R1], R72 ;  /* 0x0000004801007387 */ /* 0x0001e80000100a00 */
        /* <DEDUP_REMOVED lines=9> */
[----:B------:R-:W4:Y:S04]  /*4320*/  LDL.LU.64 R76, [R1+0xd0] ;  /* 0x0000d000014c7983 */ /* 0x000f280000300a00 */
[----:B------:R-:W4:Y:S04]  /*4330*/  LDL.LU.64 R78, [R1+0xd8] ;  /* 0x0000d800014e7983 */ /* 0x000f280000300a00 */
[----:B------:R-:W4:Y:S04]  /*4340*/  LDL.LU.64 R80, [R1+0xe0] ;  /* 0x0000e00001507983 */ /* 0x000f280000300a00 */
[----:B------:R-:W4:Y:S04]  /*4350*/  LDL.LU.64 R82, [R1+0xe8] ;  /* 0x0000e80001527983 */ /* 0x000f280000300a00 */
[----:B------:R-:W4:Y:S04]  /*4360*/  LDL.LU.64 R84, [R1+0xf0] ;  /* 0x0000f00001547983 */ /* 0x000f280000300a00 */
[----:B------:R-:W4:Y:S01]  /*4370*/  LDL.LU.64 R86, [R1+0xf8] ;  /* 0x0000f80001567983 */ /* 0x000f220000300a00 */
[----:B------:R-:W-:Y:S01]  /*4380*/  UIADD3 UR52, UR52, 0x300, URZ ;  /* 0x0000030034347890 */ /* 0x000fe2000fffe03f */
[----:B------:R-:W-:-:S02]  /*4390*/  WARPGROUP.DEPBAR.LE gsb0, 0x0 ;  /* 0x00008000000079c5 */ /* 0x000fc40000010000 */
[----:B------:R-:W-:Y:S01]  /*43a0*/  WARPGROUP.ARRIVE ;  /* 0x00000000000079c5 */ /* 0x000fe20000000000 */
[----:B------:R-:W-:Y:S01]  /*43b0*/  UMOV UR29, 0xc0000010 ;  /* 0xc0000010001d7882 */ /* 0x000fe20000000000 */
[----:B------:R-:W4:Y:S02]  /*43c0*/  LDL.LU.64 R136, [R1+0x1c0] ;  /* 0x0001c00001887983 */ /* 0x000f240000300a00 */
[----:B------:R-:W-:Y:S02]  /*43d0*/  UMOV UR28, UR52 ;  /* 0x00000034001c7c82 */ /* 0x000fe40008000000 */
[----:B------:R-:W-:Y:S01]  /*43e0*/  IGMMA.64x32x32.S8.S8 R24, gdesc[UR28], R24, gsb0 ;  /* 0x012000001c1879f1 */ /* 0x000fe20008041018 */
        /* <DEDUP_REMOVED lines=17> */
[----:B------:R-:W-:-:S02]  /*4500*/  WARPGROUP.DEPBAR.LE gsb0, 0x0 ;  /* 0x00008000000079c5 */ /* 0x000fc40000010000 */
[----:B--2---:R-:W-:-:S06]  /*4510*/  WARPGROUP.ARRIVE ;  /* 0x00000000000079c5 */ /* 0x004fcc0000000000 */
[----:B------:R-:W-:Y:S01]  /*4520*/  IGMMA.64x32x32.S8.S8 R88, gdesc[UR24], R88, gsb0 ;  /* 0x01200000185879f1 */ /* 0x000fe20008041058 */
[----:B------:R-:W-:Y:S01]  /*4530*/  UMOV UR20, UR28 ;  /* 0x0000001c00147c82 */ /* 0x000fe20008000000 */
[----:B------:R-:W-:Y:S01]  /*4540*/  UMOV UR21, UR29 ;  /* 0x0000001d00157c82 */ /* 0x000fe20008000000 */
[----:B------:R-:W-:Y:S02]  /*4550*/  WARPGROUP.DEPBAR.LE gsb0, 0x0 ;  /* 0x00008000000079c5 */ /* 0x000fe40000010000 */
[----:B---3--:R-:W-:-:S06]  /*4560*/  WARPGROUP.ARRIVE ;  /* 0x00000000000079c5 */ /* 0x008fcc0000000000 */
        /* <DEDUP_REMOVED lines=36> */
[----:B------:R0:W5:Y:S04]  /*47b0*/  LDL.LU.64 R72, [R1+0x460] ;  /* 0x0004600001487983 */ /* 0x0001680000300a00 */
[----:B------:R-:W-:Y:S04]  /*47c0*/  STL.64 [R1+0x1c0], R136 ;  /* 0x0001c08801007387 */ /* 0x000fe80000100a00 */
[----:B------:R-:W-:Y:S04]  /*47d0*/  STL.64 [R1+0x1c8], R138 ;  /* 0x0001c88a01007387 */ /* 0x000fe80000100a00 */
[----:B------:R-:W-:Y:S04]  /*47e0*/  STL.64 [R1+0x1d0], R140 ;  /* 0x0001d08c01007387 */ /* 0x000fe80000100a00 */
[----:B------:R-:W-:Y:S04]  /*47f0*/  STL.64 [R1+0x1d8], R142 ;  /* 0x0001d88e01007387 */ /* 0x000fe80000100a00 */
[----:B------:R-:W-:Y:S04]  /*4800*/  STL.64 [R1+0x1e0], R144 ;  /* 0x0001e09001007387 */ /* 0x000fe80000100a00 */
[----:B------:R-:W-:Y:S04]  /*4810*/  STL.64 [R1+0x1e8], R146 ;  /* 0x0001e89201007387 */ /* 0x000fe80000100a00 */
[----:B------:R-:W-:Y:S04]  /*4820*/  STL.64 [R1+0x1f0], R148 ;  /* 0x0001f09401007387 */ /* 0x000fe80000100a00 */
[----:B------:R1:W-:Y:S01]  /*4830*/  STL.64 [R1+0x1f8], R150 ;  /* 0x0001f89601007387 */ /* 0x0003e20000100a00 */
[----:B------:R-:W-:-:S03]  /*4840*/  WARPGROUP.DEPBAR.LE gsb0, 0x0 ;  /* 0x00008000000079c5 */ /* 0x000fc60000010000 */
[----:B-1----:R0:W5:Y:S04]  /*4850*/  LDL.LU.64 R150, [R1+0x458] ;  /* 0x0004580001967983 */ /* 0x0021680000300a00 */
        /* <DEDUP_REMOVED lines=15> */
[----:B-1----:R0:W5:Y:S04]  /*4950*/  LDL.LU.64 R214, [R1+0x418] ;  /* 0x0004180001d67983 */ /* 0x0021680000300a00 */
        /* <DEDUP_REMOVED lines=8> */
[----:B------:R-:W-:Y:S01]  /*49e0*/  BPT.TRAP 0x1 ;  /* 0x000000040000795c */ /* 0x000fe20000300000 */
.L_x_24:
[----:B------:R-:W-:Y:S01]  /*49f0*/  R2UR UR4, R0 ;  /* 0x00000000000472ca */ /* 0x000fe200000e0000 */
[----:B------:R-:W-:-:S06]  /*4a00*/  UISETP.GT.U32.AND UP0, UPT, UR36, 0x1, UPT ;  /* 0x000000012400788c */ /* 0x000fcc000bf04070 */
[----:B------:R-:W-:-:S06]  /*4a10*/  PLOP3.LUT P1, PT, PT, PT, UP0, 0x80, 0x0 ;  /* 0x000000000000781c */ /* 0x000fcc0003f2f008 */
[----:B------:R-:W-:-:S04]  /*4a20*/  ULEA UR4, UR34, UR4, 0x3 ;  /* 0x0000000422047291 */ /* 0x000fc8000f8e183f */
[----:B------:R-:W-:-:S04]  /*4a30*/  UIADD3 UR4, UR4, 0x48, URZ ;  /* 0x0000004804047890 */ /* 0x000fc8000fffe03f */
[----:B------:R-:W-:-:S09]  /*4a40*/  UPRMT UR4, URZ, 0x654, UR4 ;  /* 0x000006543f047896 */ /* 0x000fd20008000004 */
[----:B------:R-:W-:Y:S01]  /*4a50*/  SYNCS.ARRIVE.TRANS64.RED.A1T0 RZ, [UR4], RZ ;  /* 0x000000ffffff79a7 */ /* 0x000fe20008100404 */
[----:B------:R-:W-:Y:S05]  /*4a60*/  @P1 BRA `(.L_x_25) ;  /* 0x0000000000041947 */ /* 0x000fea0003800000 */
[----:B------:R-:W-:Y:S01]  /*4a70*/  BPT.TRAP 0x1 ;  /* 0x000000040000795c */ /* 0x000fe20000300000 */
.L_x_25:
[----:B------:R-:W-:Y:S01]  /*4a80*/  UIADD3 UR35, UR35, 0x1, URZ ;  /* 0x0000000123237890 */ /* 0x000fe2000fffe03f */
[C---:B------:R-:W-:Y:S01]  /*4a90*/  ISETP.GT.AND P1, PT, R3.reuse, 0x1, PT ;  /* 0x000000010300780c */ /* 0x040fe20003f24270 */
[----:B------:R-:W-:Y:S01]  /*4aa0*/  UIADD3 UR34, UR34, 0x1, URZ ;  /* 0x0000000122227890 */ /* 0x000fe2000fffe03f */
[----:B------:R-:W-:Y:S01]  /*4ab0*/  VIADD R3, R3, 0xffffffff ;  /* 0xffffffff03037836 */ /* 0x000fe20000000000 */
[----:B------:R-:W-:Y:S02]  /*4ac0*/  UISETP.NE.AND UP0, UPT, UR35, 0x9, UPT ;  /* 0x000000092300788c */ /* 0x000fe4000bf05270 */
[----:B------:R-:W-:Y:S02]  /*4ad0*/  UISETP.NE.AND UP1, UPT, UR34, 0x9, UPT ;  /* 0x000000092200788c */ /* 0x000fe4000bf25270 */
[----:B------:R-:W-:Y:S02]  /*4ae0*/  USEL UR4, URZ, 0x1, UP0 ;  /* 0x000000013f047887 */ /* 0x000fe40008000000 */
[----:B------:R-:W-:-:S02]  /*4af0*/  USEL UR35, UR35, URZ, UP0 ;  /* 0x0000003f23237287 */ /* 0x000fc40008000000 */
[----:B------:R-:W-:Y:S02]  /*4b00*/  USEL UR34, UR34, URZ, UP1 ;  /* 0x0000003f22227287 */ /* 0x000fe40008800000 */
[----:B------:R-:W-:Y:S01]  /*4b10*/  LOP3.LUT R2, R2, UR4, RZ, 0x3c, !PT ;  /* 0x0000000402027c12 */ /* 0x000fe2000f8e3cff */
[----:B------:R-:W-:Y:S09]  /*4b20*/  @P1 BRA `(.L_x_26) ;  /* 0xffffffdc00841947 */ /* 0x000ff2000383ffff */
.L_x_19:
[----:B------:R-:W1:Y:S02]  /*4b30*/  LDC R2, c[0x0][0x28c] ;  /* 0x0000a300ff027b82 */ /* 0x000e640000000800 */
[----:B-1----:R-:W-:-:S13]  /*4b40*/  ISETP.GE.AND P1, PT, R2, 0x1, PT ;  /* 0x000000010200780c */ /* 0x002fda0003f26270 */
[----:B------:R-:W-:Y:S05]  /*4b50*/  @!P1 BRA `(.L_x_27) ;  /* 0x0000000000449947 */ /* 0x000fea0003800000 */
[----:B------:R-:W-:Y:S05]  /*4b60*/  @!P0 BRA `(.L_x_28) ;  /* 0x0000000000048947 */ /* 0x000fea0003800000 */
[----:B------:R-:W-:Y:S01]  /*4b70*/  BPT.TRAP 0x1 ;  /* 0x000000040000795c */ /* 0x000fe20000300000 */
.L_x_28:
[----:B------:R-:W-:-:S04]  /*4b80*/  UISETP.LT.AND UP0, UPT, UR46, 0x1, UPT ;  /* 0x000000012e00788c */ /* 0x000fc8000bf01270 */
[----:B------:R-:W-:Y:S02]  /*4b90*/  USEL UR6, UR46, 0x1, UP0 ;  /* 0x000000012e067887 */ /* 0x000fe40008000000 */
[----:B------:R-:W-:Y:S02]  /*4ba0*/  UISETP.GT.U32.AND UP0, UPT, UR36, 0x1, UPT ;  /* 0x000000012400788c */ /* 0x000fe4000bf04070 */
[----:B------:R-:W-:-:S04]  /*4bb0*/  UIADD3 UR6, UR44, UR46, -UR6 ;  /* 0x0000002e2c067290 */ /* 0x000fc8000fffe806 */
[----:B------:R-:W-:Y:S01]  /*4bc0*/  UIMAD.WIDE.U32 UR4, UR6, 0x38e38e39, URZ ;  /* 0x38e38e39060478a5 */ /* 0x000fe2000f8e003f */
[----:B------:R-:W-:-:S03]  /*4bd0*/  PLOP3.LUT P0, PT, PT, PT, UP0, 0x80, 0x0 ;  /* 0x000000000000781c */ /* 0x000fc60003f0f008 */
[----:B------:R-:W-:-:S04]  /*4be0*/  USHF.R.U32.HI UR4, URZ, 0x1, UR5 ;  /* 0x000000013f047899 */ /* 0x000fc80008011605 */
[----:B------:R-:W-:-:S06]  /*4bf0*/  UIMAD UR6, UR4, -0x9, UR6 ;  /* 0xfffffff7040678a4 */ /* 0x000fcc000f8e0206 */
[----:B------:R-:W-:-:S04]  /*4c00*/  IMAD.U32 R2, RZ, RZ, UR6 ;  /* 0x00000006ff027e24 */ /* 0x000fc8000f8e00ff */
[----:B------:R-:W-:-:S04]  /*4c10*/  IMAD R0, R2, 0x8, R0 ;  /* 0x0000000802007824 */ /* 0x000fc800078e0200 */
[----:B------:R-:W-:-:S05]  /*4c20*/  VIADD R0, R0, 0x48 ;  /* 0x0000004800007836 */ /* 0x000fca0000000000 */
[----:B------:R-:W-:-:S04]  /*4c30*/  PRMT R0, RZ, 0x654, R0 ;  /* 0x00000654ff007816 */ /* 0x000fc80000000000 */
[----:B------:R1:W-:Y:S01]  /*4c40*/  SYNCS.ARRIVE.TRANS64.RED.A1T0 RZ, [R0+URZ], RZ ;  /* 0x000000ff00ff79a7 */ /* 0x0003e2000810043f */
[----:B------:R-:W-:Y:S05]  /*4c50*/  @P0 BRA `(.L_x_27) ;  /* 0x0000000000040947 */ /* 0x000fea0003800000 */
[----:B------:R-:W-:Y:S01]  /*4c60*/  BPT.TRAP 0x1 ;  /* 0x000000040000795c */ /* 0x000fe20000300000 */
.L_x_27:
[----:B------:R-:W3:Y:S01]  /*4c70*/  S2R R6, SR_TID.X ;  /* 0x0000000000067919 */ /* 0x000ee20000002100 */
[----:B------:R-:W-:Y:S01]  /*4c80*/  UIMAD UR48, UR48, 0xe0, URZ ;  /* 0x000000e0303078a4 */ /* 0x000fe2000f8e023f */
[----:B------:R-:W-:Y:S01]  /*4c90*/  IMAD.MOV.U32 R7, RZ, RZ, -0x2 ;  /* 0xfffffffeff077424 */ /* 0x000fe200078e00ff */
[----:B------:R-:W-:Y:S02]  /*4ca0*/  UIMAD.WIDE UR6, UR49, 0x200, URZ ;  /* 0x00000200310678a5 */ /* 0x000fe4000f8e023f */
[----:B------:R-:W-:Y:S02]  /*4cb0*/  USHF.R.S32.HI UR10, URZ, 0x1f, UR47 ;  /* 0x0000001f3f0a7899 */ /* 0x000fe4000801142f */
[----:B------:R-:W-:Y:S01]  /*4cc0*/  IMAD.U32 R20, RZ, RZ, UR48 ;  /* 0x00000030ff147e24 */ /* 0x000fe2000f8e00ff */
[----:B------:R-:W-:Y:S01]  /*4cd0*/  ULDC.64 UR8, c[0x0][0x5d0] ;  /* 0x0001740000087ab9 */ /* 0x000fe20000000a00 */
[----:B------:R-:W-:Y:S02]  /*4ce0*/  USHF.L.U32 UR49, UR49, 0x9, URZ ;  /* 0x0000000931317899 */ /* 0x000fe4000800063f */
[----:B------:R-:W-:-:S02]  /*4cf0*/  UIMAD UR4, UR10, UR8, URZ ;  /* 0x000000080a0472a4 */ /* 0x000fc4000f8e023f */
[----:B------:R-:W-:Y:S02]  /*4d00*/  UIADD3 UR44, UR46, UR44, URZ ;  /* 0x0000002c2e2c7290 */ /* 0x000fe4000fffe03f */
[----:B------:R-:W-:Y:S02]  /*4d10*/  UIMAD UR4, UR47, UR9, UR4 ;  /* 0x000000092f0472a4 */ /* 0x000fe4000f8e0204 */
[----:B------:R-:W-:Y:S02]  /*4d20*/  UISETP.GT.U32.AND UP1, UPT, UR44, 0x8, UPT ;  /* 0x000000082c00788c */ /* 0x000fe4000bf24070 */
[----:B------:R-:W-:Y:S02]  /*4d30*/  UISETP.GE.U32.AND UP2, UPT, UR46, 0x9, UPT ;  /* 0x000000092e00788c */ /* 0x000fe4000bf46070 */
[----:B------:R-:W-:Y:S01]  /*4d40*/  UISETP.LT.U32.AND UP1, UPT, UR46, 0x9, UP1 ;  /* 0x000000092e00788c */ /* 0x000fe20008f21070 */
[--C-:B---3--:R-:W-:Y:S01]  /*4d50*/  SHF.R.U32.HI R2, RZ, 0x7, R6.reuse ;  /* 0x00000007ff027819 */ /* 0x108fe20000011606 */
[----:B------:R-:W-:Y:S01]  /*4d60*/  IMAD.SHL.U32 R21, R6, 0x2, RZ ;  /* 0x0000000206157824 */ /* 0x000fe200078e00ff */
[----:B-1----:R-:W-:-:S02]  /*4d70*/  SHF.R.U32.HI R0, RZ, 0x2, R6 ;  /* 0x00000002ff007819 */ /* 0x002fc40000011606 */
[----:B------:R-:W-:Y:S02]  /*4d80*/  LOP3.LUT R2, R2, 0x1, RZ, 0xc0, !PT ;  /* 0x0000000102027812 */ /* 0x000fe400078ec0ff */
[----:B------:R-:W-:Y:S02]  /*4d90*/  LOP3.LUT R4, R6, 0x60, RZ, 0xc0, !PT ;  /* 0x0000006006047812 */ /* 0x000fe400078ec0ff */
[----:B------:R-:W-:Y:S01]  /*4da0*/  LOP3.LUT R0, R0, 0x7, RZ, 0xc0, !PT ;  /* 0x0000000700007812 */ /* 0x000fe200078ec0ff */
[----:B------:R-:W-:Y:S01]  /*4db0*/  IMAD.SHL.U32 R3, R2, 0x40, RZ ;  /* 0x0000004002037824 */ /* 0x000fe200078e00ff */
[----:B------:R-:W-:Y:S02]  /*4dc0*/  SHF.R.U32.HI R4, RZ, 0x1, R4 ;  /* 0x00000001ff047819 */ /* 0x000fe40000011604 */
[----:B------:R-:W-:Y:S02]  /*4dd0*/  LOP3.LUT R20, R20, 0x6, R21, 0xf8, !PT ;  /* 0x0000000614147812 */ /* 0x000fe400078ef815 */
[----:B------:R-:W-:-:S02]  /*4de0*/  LOP3.LUT R3, R3, 0x40, R0, 0xe2, !PT ;  /* 0x0000004003037812 */ /* 0x000fc400078ee200 */
[----:B------:R-:W-:Y:S02]  /*4df0*/  IADD3 R0, RZ, -R4, -R0 ;  /* 0x80000004ff007210 */ /* 0x000fe40007ffe800 */
[----:B------:R-:W-:Y:S01]  /*4e00*/  LOP3.LUT R3, R3, UR6, R4, 0xfe, !PT ;  /* 0x0000000603037c12 */ /* 0x000fe2000f8efe04 */
[----:B------:R-:W-:Y:S01]  /*4e10*/  IMAD.U32 R4, RZ, RZ, UR8 ;  /* 0x00000008ff047e24 */ /* 0x000fe2000f8e00ff */
[----:B------:R-:W-:Y:S01]  /*4e20*/  SHF.R.S32.HI R21, RZ, 0x1f, R20 ;  /* 0x0000001fff157819 */ /* 0x000fe20000011414 */
[----:B------:R-:W-:Y:S01]  /*4e30*/  ULDC UR8, c[0x0][0x284] ;  /* 0x0000a10000087ab9 */ /* 0x000fe20000000800 */
[----:B------:R-:W-:Y:S02]  /*4e40*/  IMAD R0, R2, -0x40, R0 ;  /* 0xffffffc002007824 */ /* 0x000fe400078e0200 */
[----:B------:R-:W-:Y:S02]  /*4e50*/  IMAD.U32 R2, RZ, RZ, UR8 ;  /* 0x00000008ff027e24 */ /* 0x000fe4000f8e00ff */
[----:B------:R-:W-:-:S03]  /*4e60*/  IMAD.WIDE.U32 R4, R4, UR47, R20 ;  /* 0x0000002f04047c25 */ /* 0x000fc6000f8e0014 */
[----:B------:R-:W-:Y:S01]  /*4e70*/  IADD3 R23, R2, -UR49, R0 ;  /* 0x8000003102177c10 */ /* 0x000fe2000fffe000 */
[----:B------:R-:W-:Y:S01]  /*4e80*/  VIADD R5, R5, UR4 ;  /* 0x0000000405057c36 */ /* 0x000fe20008000000 */
[----:B------:R-:W-:Y:S01]  /*4e90*/  ULDC UR4, c[0x0][0x288] ;  /* 0x0000a20000047ab9 */ /* 0x000fe20000000800 */
[----:B------:R-:W-:Y:S01]  /*4ea0*/  LOP3.LUT R0, R6, 0x3, RZ, 0xc0, !PT ;  /* 0x0000000306007812 */ /* 0x000fe200078ec0ff */
[----:B------:R-:W-:Y:S01]  /*4eb0*/  UISETP.GE.AND UP0, UPT, UR48, UR4, UPT ;  /* 0x000000043000728c */ /* 0x000fe2000bf06270 */
[----:B------:R1:W-:Y:S03]  /*4ec0*/  STL [R1+0x3c8], R23 ;  /* 0x0003c81701007387 */ /* 0x0003e60000100800 */
[----:B------:R-:W-:Y:S01]  /*4ed0*/  UISETP.GE.OR UP0, UPT, UR49, UR8, UP0 ;  /* 0x000000083100728c */ /* 0x000fe20008706670 */
[----:B------:R-:W-:Y:S01]  /*4ee0*/  IMAD R0, R0, R7, UR4 ;  /* 0x0000000400007e24 */ /* 0x000fe2000f8e0207 */
[----:B------:R-:W-:-:S02]  /*4ef0*/  UIMAD.WIDE.U32 UR4, UR44, 0x38e38e39, URZ ;  /* 0x38e38e392c0478a5 */ /* 0x000fc4000f8e003f */
[----:B------:R-:W-:Y:S01]  /*4f00*/  USEL UR8, URZ, 0x1, !UP1 ;  /* 0x000000013f087887 */ /* 0x000fe2000c800000 */
[----:B------:R-:W-:Y:S01]  /*4f10*/  VIADD R0, R0, -UR48 ;  /* 0x8000003000007c36 */ /* 0x000fe20008000000 */
[----:B------:R-:W-:Y:S01]  /*4f20*/  PLOP3.LUT P0, PT, PT, PT, UP0, 0x80, 0x0 ;  /* 0x000000000000781c */ /* 0x000fe20003f0f008 */
[----:B------:R-:W-:Y:S02]  /*4f30*/  USHF.R.U32.HI UR4, URZ, 0x1, UR5 ;  /* 0x000000013f047899 */ /* 0x000fe40008011605 */
[----:B------:R-:W-:Y:S02]  /*4f40*/  ULOP3.LUT UR45, UR45, UR8, URZ, 0x3c, !UPT ;  /* 0x000000082d2d7292 */ /* 0x000fe4000f8e3c3f */
[----:B------:R-:W-:Y:S02]  /*4f50*/  UIMAD UR44, UR4, -0x9, UR44 ;  /* 0xfffffff7042c78a4 */ /* 0x000fe4000f8e022c */
[----:B------:R-:W-:Y:S01]  /*4f60*/  @UP2 ULOP3.LUT UR45, UR45, 0x1, UR4, 0x78, !UPT ;  /* 0x000000012d2d2892 */ /* 0x000fe2000f8e7804 */
[----:B------:R-:W-:-:S05]  /*4f70*/  UMOV UR49, 0xffffffff ;  /* 0xffffffff00317882 */ /* 0x000fca0000000000 */
[----:B-1----:R-:W-:Y:S06]  /*4f80*/  @P0 BRA `(.L_x_29) ;  /* 0x0000018800dc0947 */ /* 0x002fec0003800000 */
[----:B-----5:R-:W-:Y:S01]  /*4f90*/  ISETP.NE.AND P0, PT, R18, RZ, PT ;  /* 0x000000ff1200720c */ /* 0x020fe20003f05270 */
[----:B------:R-:W-:Y:S01]  /*4fa0*/  ULDC.64 UR12, c[0x0][0x5c8] ;  /* 0x00017200000c7ab9 */ /* 0x000fe20000000a00 */
[----:B------:R-:W-:Y:S01]  /*4fb0*/  BSSY B0, `(.L_x_29) ;  /* 0x00018b4000007945 */ /* 0x000fe20003800000 */
[----:B------:R-:W-:Y:S01]  /*4fc0*/  UIMAD UR4, UR7, UR12, URZ ;  /* 0x0000000c070472a4 */ /* 0x000fe2000f8e023f */
[----:B------:R-:W-:Y:S02]  /*4fd0*/  IMAD.U32 R12, RZ, RZ, UR13 ;  /* 0x0000000dff0c7e24 */ /* 0x000fe4000f8e00ff */
[----:B------:R-:W-:-:S04]  /*4fe0*/  IMAD.WIDE.U32 R4, R3, UR12, R4 ;  /* 0x0000000c03047c25 */ /* 0x000fc8000f8e0004 */
[----:B------:R-:W-:-:S04]  /*4ff0*/  IMAD R12, R3, R12, UR4 ;  /* 0x00000004030c7e24 */ /* 0x000fc8000f8e020c */
[----:B------:R-:W-:Y:S01]  /*5000*/  IMAD.IADD R12, R5, 0x1, R12 ;  /* 0x00000001050c7824 */ /* 0x000fe200078e020c */
[----:B------:R-:W-:Y:S06]  /*5010*/  @!P0 BRA `(.L_x_30) ;  /* 0x0000010000848947 */ /* 0x000fec0003800000 */
[----:B------:R-:W1:Y:S01]  /*5020*/  LDC.64 R8, c[0x0][0x5b0] ;  /* 0x00016c00ff087b82 */ /* 0x000e620000000a00 */
[----:B------:R-:W-:Y:S01]  /*5030*/  ULDC.64 UR8, c[0x0][0x5b8] ;  /* 0x00016e0000087ab9 */ /* 0x000fe20000000a00 */
[----:B------:R-:W-:Y:S01]  /*5040*/  ISETP.GE.AND P5, PT, R23, 0x1, PT ;  /* 0x000000011700780c */ /* 0x000fe20003fa6270 */
[----:B------:R-:W-:Y:S02]  /*5050*/  UIMAD UR4, UR10, UR8, URZ ;  /* 0x000000080a0472a4 */ /* 0x000fe4000f8e023f */
[----:B------:R-:W-:Y:S01]  /*5060*/  IMAD.U32 R2, RZ, RZ, UR8 ;  /* 0x00000008ff027e24 */ /* 0x000fe2000f8e00ff */
[----:B--2---:R-:W-:Y:S01]  /*5070*/  LOP3.LUT R19, R19, 0xffffffef, RZ, 0xc0, !PT ;  /* 0xffffffef13137812 */ /* 0x004fe200078ec0ff */
[----:B------:R-:W-:Y:S01]  /*5080*/  BSSY B1, `(.L_x_31) ;  /* 0x0000010000017945 */ /* 0x000fe20003800000 */
[----:B------:R-:W-:Y:S01]  /*5090*/  UIMAD UR4, UR47, UR9, UR4 ;  /* 0x000000092f0472a4 */ /* 0x000fe2000f8e0204 */
[----:B------:R-:W2:Y:S01]  /*50a0*/  LDC.64 R14, c[0x0][0x5a8] ;  /* 0x00016a00ff0e7b82 */ /* 0x000ea20000000a00 */
[----:B------:R-:W-:Y:S01]  /*50b0*/  IMAD.WIDE.U32 R20, R2, UR47, R20 ;  /* 0x0000002f02147c25 */ /* 0x000fe2000f8e0014 */
[----:B------:R-:W-:-:S03]  /*50c0*/  ISETP.LT.OR P1, PT, R0, 0x1, !P5 ;  /* 0x000000010000780c */ /* 0x000fc60006f21670 */
[----:B------:R-:W-:Y:S02]  /*50d0*/  VIADD R11, R21, UR4 ;  /* 0x00000004150b7c36 */ /* 0x000fe40008000000 */
[----:B------:R-:W-:Y:S01]  /*50e0*/  IMAD.MOV.U32 R10, RZ, RZ, R20 ;  /* 0x000000ffff0a7224 */ /* 0x000fe200078e0014 */
[----:B------:R-:W-:Y:S01]  /*50f0*/  @P5 LOP3.LUT R19, R19, 0x10, RZ, 0xfc, !PT ;  /* 0x0000001013135812 */ /* 0x000fe200078efcff */
[----:B-1----:R-:W-:Y:S02]  /*5100*/  IMAD R13, R8, UR7, RZ ;  /* 0x00000007080d7c24 */ /* 0x002fe4000f8e02ff */
[----:B------:R-:W-:-:S04]  /*5110*/  IMAD.WIDE.U32 R6, R3, R8, R10 ;  /* 0x0000000803067225 */ /* 0x000fc800078e000a */
[----:B------:R-:W-:Y:S01]  /*5120*/  IMAD R13, R3, R9, R13 ;  /* 0x00000009030d7224 */ /* 0x000fe200078e020d */
[----:B--2---:R-:W-:-:S04]  /*5130*/  IADD3 R232, P0, R6, R14, RZ ;  /* 0x0000000e06e87210 */ /* 0x004fc80007f1e0ff */
[----:B------:R-:W-:-:S05]  /*5140*/  IADD3.X R233, R15, R7, R13, P0, !PT ;  /* 0x000000070fe97210 */ /* 0x000fca00007fe40d */
[----:B------:R1:W-:Y:S01]  /*5150*/  STL.64 [R1+0x3c0], R232 ;  /* 0x0003c0e801007387 */ /* 0x0003e20000100a00 */
[----:B------:R-:W-:Y:S05]  /*5160*/  @P1 BRA `(.L_x_32) ;  /* 0x0000000000041947 */ /* 0x000fea0003800000 */
[----:B------:R2:W5:Y:S02]  /*5170*/  LDG.E.U8 R16, desc[UR50][R232.64] ;  /* 0x00000032e8107981 */ /* 0x000564000c1e1100 */
.L_x_32:
[----:B------:R-:W-:Y:S05]  /*5180*/  BSYNC B1 ;  /* 0x0000000000017941 */ /* 0x000fea0003800000 */
.L_x_31:
[----:B------:R-:W3:Y:S01]  /*5190*/  LDL.LU R6, [R1+0x380] ;  /* 0x0003800001067983 */ /* 0x000ee20000300800 */
[----:B-----5:R-:W-:Y:S01]  /*51a0*/  LOP3.LUT R2, R16, 0xffff, RZ, 0xc0, !PT ;  /* 0x0000ffff10027812 */ /* 0x020fe200078ec0ff */
[----:B------:R-:W-:Y:S01]  /*51b0*/  ULDC.64 UR4, c[0x0][0x5c0] ;  /* 0x0001700000047ab9 */ /* 0x000fe20000000a00 */
[----:B------:R-:W-:Y:S01]  /*51c0*/  ISETP.LT.OR P2, PT, R0, 0x2, !P5 ;  /* 0x000000020000780c */ /* 0x000fe20006f41670 */
[----:B------:R-:W-:Y:S01]  /*51d0*/  BSSY B1, `(.L_x_33) ;  /* 0x000000b000017945 */ /* 0x000fe20003800000 */
[----:B------:R-:W-:Y:S02]  /*51e0*/  PRMT R2, R2, 0x8880, RZ ;  /* 0x0000888002027816 */ /* 0x000fe400000000ff */
[----:B------:R-:W-:-:S03]  /*51f0*/  IADD3 R4, P0, R4, UR4, RZ ;  /* 0x0000000404047c10 */ /* 0x000fc6000ff1e0ff */
[----:B------:R-:W-:Y:S01]  /*5200*/  IMAD R2, R2, R18, RZ ;  /* 0x0000001202027224 */ /* 0x000fe200078e02ff */
[----:B------:R-:W-:-:S03]  /*5210*/  IADD3.X R5, R12, UR5, RZ, P0, !PT ;  /* 0x000000050c057c10 */ /* 0x000fc600087fe4ff */
[----:B---3--:R-:W-:-:S05]  /*5220*/  @!P1 IMAD R6, R6, R17, R2 ;  /* 0x0000001106069224 */ /* 0x008fca00078e0202 */
[----:B------:R3:W-:Y:S01]  /*5230*/  @!P1 STG.E.U8 desc[UR50][R4.64], R6 ;  /* 0x0000000604009986 */ /* 0x0007e2000c101132 */
[----:B------:R-:W-:Y:S05]  /*5240*/  @P2 BRA `(.L_x_34) ;  /* 0x00000000000c2947 */ /* 0x000fea0003800000 */
[----:B------:R-:W4:Y:S02]  /*5250*/  LDG.E.U8 R16, desc[UR50][R232.64+0x1] ;  /* 0x00000132e8107981 */ /* 0x000f24000c1e1100 */
[----:B----4-:R-:W-:-:S05]  /*5260*/  PRMT R2, R16, 0x8880, RZ ;  /* 0x0000888010027816 */ /* 0x010fca00000000ff */
[----:B------:R-:W-:-:S07]  /*5270*/  IMAD R2, R2, R18, RZ ;  /* 0x0000001202027224 */ /* 0x000fce00078e02ff */
.L_x_34:
[----:B------:R-:W-:Y:S05]  /*5280*/  BSYNC B1 ;  /* 0x0000000000017941 */ /* 0x000fea0003800000 */
.L_x_33:
[----:B---3--:R-:W3:Y:S01]  /*5290*/  LDL.LU R6, [R1+0x384] ;  /* 0x0003840001067983 */ /* 0x008ee20000300800 */
[C---:B-12---:R-:W-:Y:S01]  /*52a0*/  SHF.L.U64.HI R233, R8.reuse, 0x3, R9 ;  /* 0x0000000308e97819 */ /* 0x046fe20000010209 */
[----:B------:R-:W-:Y:S01]  /*52b0*/  IMAD.SHL.U32 R232, R8, 0x8, RZ ;  /* 0x0000000808e87824 */ /* 0x000fe200078e00ff */
[----:B------:R-:W-:Y:S01]  /*52c0*/  ISETP.GE.AND P6, PT, R23, 0x9, PT ;  /* 0x000000091700780c */ /* 0x000fe20003fc6270 */
[----:B------:R-:W-:Y:S03]  /*52d0*/  BSSY B1, `(.L_x_35) ;  /* 0x0000010000017945 */ /* 0x000fe60003800000 */
[----:B------:R-:W-:Y:S01]  /*52e0*/  STL.64 [R1+0x3d0], R232 ;  /* 0x0003d0e801007387 */ /* 0x000fe20000100a00 */
[C---:B------:R-:W-:Y:S02]  /*52f0*/  ISETP.LT.OR P4, PT, R0.reuse, 0x1, !P6 ;  /* 0x000000010000780c */ /* 0x040fe40007781670 */
[----:B------:R-:W-:Y:S01]  /*5300*/  ISETP.LT.OR P0, PT, R0, 0x2, !P6 ;  /* 0x000000020000780c */ /* 0x000fe20007701670 */
[----:B---3--:R-:W-:-:S05]  /*5310*/  @!P2 IMAD R6, R6, R17, R2 ;  /* 0x000000110606a224 */ /* 0x008fca00078e0202 */
[----:B------:R1:W-:Y:S02]  /*5320*/  @!P2 STG.E.U8 desc[UR50][R4.64+0x1], R6 ;  /* 0x000001060400a986 */ /* 0x0003e4000c101132 */
[----:B-1----:R-:W-:-:S04]  /*5330*/  IMAD.WIDE.U32 R6, R3, R8, R232 ;  /* 0x0000000803067225 */ /* 0x002fc800078e00e8 */
[----:B------:R-:W-:Y:S01]  /*5340*/  IMAD.IADD R13, R13, 0x1, R7 ;  /* 0x000000010d0d7824 */ /* 0x000fe200078e0207 */
[----:B------:R-:W-:Y:S02]  /*5350*/  IADD3 R234, P1, P2, R20, R14, R6 ;  /* 0x0000000e14ea7210 */ /* 0x000fe40007a3e006 */
[----:B------:R-:W-:Y:S02]  /*5360*/  @!P4 IADD3 R6, P3, R4, UR41, RZ ;  /* 0x000000290406cc10 */ /* 0x000fe4000ff7e0ff */
[----:B------:R-:W-:-:S05]  /*5370*/  IADD3.X R235, R11, R15, R13, P1, P2 ;  /* 0x0000000f0beb7210 */ /* 0x000fca0000fe440d */
[----:B------:R1:W-:Y:S01]  /*5380*/  STL.64 [R1+0x380], R234 ;  /* 0x000380ea01007387 */ /* 0x0003e20000100a00 */
[----:B------:R-:W-:Y:S05]  /*5390*/  @P4 BRA `(.L_x_36) ;  /* 0x00000000000c4947 */ /* 0x000fea0003800000 */
[----:B------:R-:W2:Y:S02]  /*53a0*/  LDG.E.U8 R16, desc[UR50][R234.64] ;  /* 0x00000032ea107981 */ /* 0x000ea4000c1e1100 */
[----:B--2---:R-:W-:-:S05]  /*53b0*/  PRMT R2, R16, 0x8880, RZ ;  /* 0x0000888010027816 */ /* 0x004fca00000000ff */
[----:B------:R-:W-:-:S07]  /*53c0*/  IMAD R2, R2, R18, RZ ;  /* 0x0000001202027224 */ /* 0x000fce00078e02ff */
.L_x_36:
[----:B------:R-:W-:Y:S05]  /*53d0*/  BSYNC B1 ;  /* 0x0000000000017941 */ /* 0x000fea0003800000 */
.L_x_35:
[----:B------:R-:W2:Y:S01]  /*53e0*/  LDL.LU R12, [R1+0x388] ;  /* 0x00038800010c7983 */ /* 0x000ea20000300800 */
[----:B------:R-:W-:Y:S01]  /*53f0*/  @!P4 IADD3.X R7, R5, UR40, RZ, P3, !PT ;  /* 0x000000280507cc10 */ /* 0x000fe20009ffe4ff */
[----:B------:R-:W-:Y:S01]  /*5400*/  BSSY B1, `(.L_x_37) ;  /* 0x000000b000017945 */ /* 0x000fe20003800000 */
[C---:B------:R-:W-:Y:S02]  /*5410*/  ISETP.LT.OR P2, PT, R0.reuse, 0x9, !P5 ;  /* 0x000000090000780c */ /* 0x040fe40006f41670 */
[C---:B------:R-:W-:Y:S02]  /*5420*/  ISETP.LT.OR P3, PT, R0.reuse, 0xa, !P5 ;  /* 0x0000000a0000780c */ /* 0x040fe40006f61670 */
[----:B------:R-:W-:Y:S01]  /*5430*/  ISETP.LT.OR P1, PT, R0, 0x9, !P6 ;  /* 0x000000090000780c */ /* 0x000fe20007721670 */
[----:B--2---:R-:W-:-:S05]  /*5440*/  @!P4 IMAD R12, R12, R17, R2 ;  /* 0x000000110c0cc224 */ /* 0x004fca00078e0202 */
[----:B------:R2:W-:Y:S02]  /*5450*/  @!P4 STG.E.U8 desc[UR50][R6.64], R12 ;  /* 0x0000000c0600c986 */ /* 0x0005e4000c101132 */
[----:B--2---:R-:W-:Y:S01]  /*5460*/  @!P0 IADD3 R6, P4, R4, UR41, RZ ;  /* 0x0000002904068c10 */ /* 0x004fe2000ff9e0ff */
[----:B------:R-:W-:-:S12]  /*5470*/  @P0 BRA `(.L_x_38) ;  /* 0x00000000000c0947 */ /* 0x000fd80003800000 */
[----:B------:R-:W2:Y:S02]  /*5480*/  LDG.E.U8 R16, desc[UR50][R234.64+0x1] ;  /* 0x00000132ea107981 */ /* 0x000ea4000c1e1100 */
[----:B--2---:R-:W-:-:S05]  /*5490*/  PRMT R2, R16, 0x8880, RZ ;  /* 0x0000888010027816 */ /* 0x004fca00000000ff */
[----:B------:R-:W-:-:S07]  /*54a0*/  IMAD R2, R2, R18, RZ ;  /* 0x0000001202027224 */ /* 0x000fce00078e02ff */
.L_x_38:
[----:B------:R-:W-:Y:S05]  /*54b0*/  BSYNC B1 ;  /* 0x0000000000017941 */ /* 0x000fea0003800000 */
.L_x_37:
[----:B------:R-:W2:Y:S01]  /*54c0*/  LDL.LU R12, [R1+0x38c] ;  /* 0x00038c00010c7983 */ /* 0x000ea20000300800 */
[----:B------:R-:W-:Y:S01]  /*54d0*/  @!P0 IADD3.X R7, R5, UR40, RZ, P4, !PT ;  /* 0x0000002805078c10 */ /* 0x000fe2000a7fe4ff */
[----:B------:R-:W-:Y:S01]  /*54e0*/  BSSY B1, `(.L_x_39) ;  /* 0x0000008000017945 */ /* 0x000fe20003800000 */
[----:B--2---:R-:W-:-:S05]  /*54f0*/  @!P0 IMAD R12, R12, R17, R2 ;  /* 0x000000110c0c8224 */ /* 0x004fca00078e0202 */
[----:B------:R2:W-:Y:S01]  /*5500*/  @!P0 STG.E.U8 desc[UR50][R6.64+0x1], R12 ;  /* 0x0000010c06008986 */ /* 0x0005e2000c101132 */
[----:B------:R-:W-:Y:S05]  /*5510*/  @P2 BRA `(.L_x_40) ;  /* 0x0000000000102947 */ /* 0x000fea0003800000 */
[----:B--2---:R-:W2:Y:S04]  /*5520*/  LDL.64 R6, [R1+0x3c0] ;  /* 0x0003c00001067983 */ /* 0x004ea80000100a00 */
[----:B--2---:R-:W2:Y:S02]  /*5530*/  LDG.E.U8 R16, desc[UR50][R6.64+0x8] ;  /* 0x0000083206107981 */ /* 0x004ea4000c1e1100 */
[----:B--2---:R-:W-:-:S05]  /*5540*/  PRMT R2, R16, 0x8880, RZ ;  /* 0x0000888010027816 */ /* 0x004fca00000000ff */
[----:B------:R-:W-:-:S07]  /*5550*/  IMAD R2, R2, R18, RZ ;  /* 0x0000001202027224 */ /* 0x000fce00078e02ff */
.L_x_40:
[----:B------:R-:W-:Y:S05]  /*5560*/  BSYNC B1 ;  /* 0x0000000000017941 */ /* 0x000fea0003800000 */
.L_x_39:
[----:B--2---:R-:W2:Y:S01]  /*5570*/  LDL.LU R6, [R1+0x390] ;  /* 0x0003900001067983 */ /* 0x004ea20000300800 */
[----:B------:R-:W-:Y:S01]  /*5580*/  BSSY B1, `(.L_x_41) ;  /* 0x0000008000017945 */ /* 0x000fe20003800000 */
[----:B--2---:R-:W-:-:S05]  /*5590*/  @!P2 IMAD R6, R6, R17, R2 ;  /* 0x000000110606a224 */ /* 0x004fca00078e0202 */
[----:B------:R2:W-:Y:S01]  /*55a0*/  @!P2 STG.E.U8 desc[UR50][R4.64+0x8], R6 ;  /* 0x000008060400a986 */ /* 0x0005e2000c101132 */
[----:B------:R-:W-:Y:S05]  /*55b0*/  @P3 BRA `(.L_x_42) ;  /* 0x0000000000103947 */ /* 0x000fea0003800000 */
[----:B------:R-:W3:Y:S04]  /*55c0*/  LDL.64 R12, [R1+0x3c0] ;  /* 0x0003c000010c7983 */ /* 0x000ee80000100a00 */
[----:B---3--:R-:W3:Y:S02]  /*55d0*/  LDG.E.U8 R16, desc[UR50][R12.64+0x9] ;  /* 0x000009320c107981 */ /* 0x008ee4000c1e1100 */
[----:B---3--:R-:W-:-:S05]  /*55e0*/  PRMT R2, R16, 0x8880, RZ ;  /* 0x0000888010027816 */ /* 0x008fca00000000ff */
[----:B------:R-:W-:-:S07]  /*55f0*/  IMAD R2, R2, R18, RZ ;  /* 0x0000001202027224 */ /* 0x000fce00078e02ff */
.L_x_42:
[----:B------:R-:W-:Y:S05]  /*5600*/  BSYNC B1 ;  /* 0x0000000000017941 */ /* 0x000fea0003800000 */
.L_x_41:
[----:B--2---:R-:W2:Y:S01]  /*5610*/  LDL.LU R6, [R1+0x394] ;  /* 0x0003940001067983 */ /* 0x004ea20000300800 */
[----:B------:R-:W-:Y:S01]  /*5620*/  BSSY B1, `(.L_x_43) ;  /* 0x0000009000017945 */ /* 0x000fe20003800000 */
        /* <DEDUP_REMOVED lines=8> */
.L_x_44:
[----:B------:R-:W-:Y:S05]  /*56b0*/  BSYNC B1 ;  /* 0x0000000000017941 */ /* 0x000fea0003800000 */
.L_x_43:
[----:B------:R-:W2:Y:S01]  /*56c0*/  LDL.LU R12, [R1+0x398] ;  /* 0x00039800010c7983 */ /* 0x000ea20000300800 */
[----:B------:R-:W-:Y:S01]  /*56d0*/  @!P1 IADD3.X R7, R5, UR40, RZ, P2, !PT ;  /* 0x0000002805079c10 */ /* 0x000fe200097fe4ff */
[----:B------:R-:W-:Y:S01]  /*56e0*/  BSSY B1, `(.L_x_45) ;  /* 0x000000b000017945 */ /* 0x000fe20003800000 */
[C---:B------:R-:W-:Y:S02]  /*56f0*/  ISETP.LT.OR P2, PT, R0.reuse, 0x11, !P5 ;  /* 0x000000110000780c */ /* 0x040fe40006f41670 */
[----:B------:R-:W-:Y:S01]  /*5700*/  ISETP.LT.OR P3, PT, R0, 0x12, !P5 ;  /* 0x000000120000780c */ /* 0x000fe20006f61670 */
[----:B--2---:R-:W-:-:S05]  /*5710*/  @!P1 IMAD R12, R12, R17, R2 ;  /* 0x000000110c0c9224 */ /* 0x004fca00078e0202 */
[----:B------:R2:W-:Y:S01]  /*5720*/  @!P1 STG.E.U8 desc[UR50][R6.64+0x8], R12 ;  /* 0x0000080c06009986 */ /* 0x0005e2000c101132 */
[----:B------:R-:W-:Y:S02]  /*5730*/  ISETP.LT.OR P1, PT, R0, 0x11, !P6 ;  /* 0x000000110000780c */ /* 0x000fe40007721670 */
[----:B--2---:R-:W-:Y:S01]  /*5740*/  @!P0 IADD3 R6, P4, R4, UR41, RZ ;  /* 0x0000002904068c10 */ /* 0x004fe2000ff9e0ff */
[----:B------:R-:W-:-:S12]  /*5750*/  @P0 BRA `(.L_x_46) ;  /* 0x00000000000c0947 */ /* 0x000fd80003800000 */
[----:B------:R-:W2:Y:S02]  /*5760*/  LDG.E.U8 R16, desc[UR50][R234.64+0x9] ;  /* 0x00000932ea107981 */ /* 0x000ea4000c1e1100 */
[----:B--2---:R-:W-:-:S05]  /*5770*/  PRMT R2, R16, 0x8880, RZ ;  /* 0x0000888010027816 */ /* 0x004fca00000000ff */
[----:B------:R-:W-:-:S07]  /*5780*/  IMAD R2, R2, R18, RZ ;  /* 0x0000001202027224 */ /* 0x000fce00078e02ff */
.L_x_46:
[----:B------:R-:W-:Y:S05]  /*5790*/  BSYNC B1 ;  /* 0x0000000000017941 */ /* 0x000fea0003800000 */
.L_x_45:
        /* <DEDUP_REMOVED lines=10> */
.L_x_48:
[----:B------:R-:W-:Y:S05]  /*5840*/  BSYNC B1 ;  /* 0x0000000000017941 */ /* 0x000fea0003800000 */
.L_x_47:
        /* <DEDUP_REMOVED lines=9> */
.L_x_50:
[----:B------:R-:W-:Y:S05]  /*58e0*/  BSYNC B1 ;  /* 0x0000000000017941 */ /* 0x000fea0003800000 */
.L_x_49:
        /* <DEDUP_REMOVED lines=10> */
.L_x_52:
[----:B------:R-:W-:Y:S05]  /*5990*/  BSYNC B1 ;  /* 0x0000000000017941 */ /* 0x000fea0003800000 */
.L_x_51:
        /* <DEDUP_REMOVED lines=13> */
.L_x_54:
[----:B------:R-:W-:Y:S05]  /*5a70*/  BSYNC B1 ;  /* 0x0000000000017941 */ /* 0x000fea0003800000 */
.L_x_53:
        /* <DEDUP_REMOVED lines=10> */
.L_x_56:
[----:B------:R-:W-:Y:S05]  /*5b20*/  BSYNC B1 ;  /* 0x0000000000017941 */ /* 0x000fea0003800000 */
.L_x_55:
        /* <DEDUP_REMOVED lines=9> */
.L_x_58:
[----:B------:R-:W-:Y:S05]  /*5bc0*/  BSYNC B1 ;  /* 0x0000000000017941 */ /* 0x000fea0003800000 */
.L_x_57:
        /* <DEDUP_REMOVED lines=10> */
.L_x_60:
[----:B------:R-:W-:Y:S05]  /*5c70*/  BSYNC B1 ;  /* 0x0000000000017941 */ /* 0x000fea0003800000 */
.L_x_59:
[----:B------:R-:W2:Y:S01]  /*5c80*/  LDL.LU R12, [R1+0x3b8] ;  /* 0x0003b800010c7983 */ /* 0x000ea20000300800 */
[----:B------:R-:W-:Y:S01]  /*5c90*/  @!P1 IADD3.X R7, R5, UR40, RZ, P2, !PT ;  /* 0x0000002805079c10 */ /* 0x000fe200097fe4ff */
[----:B------:R-:W-:Y:S01]  /*5ca0*/  BSSY B1, `(.L_x_61) ;  /* 0x0000008000017945 */ /* 0x000fe20003800000 */
[----:B--2---:R-:W-:-:S05]  /*5cb0*/  @!P1 IMAD R12, R12, R17, R2 ;  /* 0x000000110c0c9224 */ /* 0x004fca00078e0202 */
[----:B------:R2:W-:Y:S02]  /*5cc0*/  @!P1 STG.E.U8 desc[UR50][R6.64+0x18], R12 ;  /* 0x0000180c06009986 */ /* 0x0005e4000c101132 */
[----:B--2---:R-:W-:Y:S01]  /*5cd0*/  @!P0 IADD3 R6, P1, R4, UR41, RZ ;  /* 0x0000002904068c10 */ /* 0x004fe2000ff3e0ff */
[----:B------:R-:W-:-:S12]  /*5ce0*/  @P0 BRA `(.L_x_62) ;  /* 0x00000000000c0947 */ /* 0x000fd80003800000 */
[----:B------:R-:W2:Y:S02]  /*5cf0*/  LDG.E.U8 R16, desc[UR50][R234.64+0x19] ;  /* 0x00001932ea107981 */ /* 0x000ea4000c1e1100 */
[----:B--2---:R-:W-:-:S05]  /*5d00*/  PRMT R2, R16, 0x8880, RZ ;  /* 0x0000888010027816 */ /* 0x004fca00000000ff */
[----:B------:R-:W-:-:S07]  /*5d10*/  IMAD R2, R2, R18, RZ ;  /* 0x0000001202027224 */ /* 0x000fce00078e02ff */
.L_x_62:
[----:B------:R-:W-:Y:S05]  /*5d20*/  BSYNC B1 ;  /* 0x0000000000017941 */ /* 0x000fea0003800000 */
.L_x_61:
[----:B------:R-:W2:Y:S01]  /*5d30*/  LDL.LU R12, [R1+0x3bc] ;  /* 0x0003bc00010c7983 */ /* 0x000ea20000300800 */
[----:B------:R-:W-:Y:S01]  /*5d40*/  @!P0 IADD3.X R7, R5, UR40, RZ, P1, !PT ;  /* 0x0000002805078c10 */ /* 0x000fe20008ffe4ff */
[----:B------:R-:W-:Y:S01]  /*5d50*/  BSSY B1, `(.L_x_63) ;  /* 0x0000013000017945 */ /* 0x000fe20003800000 */
[----:B------:R-:W-:Y:S02]  /*5d60*/  ISETP.GE.AND P4, PT, R23, 0x81, PT ;  /* 0x000000811700780c */ /* 0x000fe40003f86270 */
[----:B------:R-:W-:Y:S02]  /*5d70*/  LOP3.LUT R19, R19, 0xfffffff7, RZ, 0xc0, !PT ;  /* 0xfffffff713137812 */ /* 0x000fe400078ec0ff */
[----:B------:R-:W-:-:S09]  /*5d80*/  ISETP.LT.OR P1, PT, R0, 0x1, !P4 ;  /* 0x000000010000780c */ /* 0x000fd20006721670 */
[----:B------:R-:W-:Y:S01]  /*5d90*/  @P4 LOP3.LUT R19, R19, 0x8, RZ, 0xfc, !PT ;  /* 0x0000000813134812 */ /* 0x000fe200078efcff */
[----:B--2---:R-:W-:-:S05]  /*5da0*/  @!P0 IMAD R12, R12, R17, R2 ;  /* 0x000000110c0c8224 */ /* 0x004fca00078e0202 */
[----:B------:R2:W-:Y:S01]  /*5db0*/  @!P0 STG.E.U8 desc[UR50][R6.64+0x19], R12 ;  /* 0x0000190c06008986 */ /* 0x0005e2000c101132 */
[----:B-1----:R-:W-:-:S05]  /*5dc0*/  IADD3 R234, P0, R3, 0x80, RZ ;  /* 0x0000008003ea7810 */ /* 0x002fca0007f1e0ff */
[----:B--2---:R-:W-:-:S04]  /*5dd0*/  IMAD.X R6, RZ, RZ, UR7, P0 ;  /* 0x00000007ff067e24 */ /* 0x004fc800080e06ff */
[-C--:B------:R-:W-:Y:S02]  /*5de0*/  IMAD R22, R6, R8.reuse, RZ ;  /* 0x0000000806167224 */ /* 0x080fe400078e02ff */
[----:B------:R-:W-:-:S04]  /*5df0*/  IMAD.WIDE.U32 R6, R234, R8, R10 ;  /* 0x00000008ea067225 */ /* 0x000fc800078e000a */
[----:B------:R-:W-:Y:S01]  /*5e00*/  IMAD R22, R234, R9, R22 ;  /* 0x00000009ea167224 */ /* 0x000fe200078e0216 */
[----:B------:R-:W-:-:S04]  /*5e10*/  IADD3 R236, P0, R6, R14, RZ ;  /* 0x0000000e06ec7210 */ /* 0x000fc80007f1e0ff */
[----:B------:R-:W-:Y:S02]  /*5e20*/  IADD3.X R237, R15, R7, R22, P0, !PT ;  /* 0x000000070fed7210 */ /* 0x000fe400007fe416 */
[----:B------:R-:W-:Y:S01]  /*5e30*/  @!P1 IADD3 R6, P0, R4, UR39, RZ ;  /* 0x0000002704069c10 */ /* 0x000fe2000ff1e0ff */
[----:B------:R-:W-:-:S12]  /*5e40*/  @P1 BRA `(.L_x_64) ;  /* 0x00000000000c1947 */ /* 0x000fd80003800000 */
[----:B------:R-:W2:Y:S02]  /*5e50*/  LDG.E.U8 R16, desc[UR50][R236.64] ;  /* 0x00000032ec107981 */ /* 0x000ea4000c1e1100 */
[----:B--2---:R-:W-:-:S05]  /*5e60*/  PRMT R2, R16, 0x8880, RZ ;  /* 0x0000888010027816 */ /* 0x004fca00000000ff */
[----:B------:R-:W-:-:S07]  /*5e70*/  IMAD R2, R2, R18, RZ ;  /* 0x0000001202027224 */ /* 0x000fce00078e02ff */
.L_x_64:
[----:B------:R-:W-:Y:S05]  /*5e80*/  BSYNC B1 ;  /* 0x0000000000017941 */ /* 0x000fea0003800000 */
.L_x_63:
[----:B------:R-:W2:Y:S01]  /*5e90*/  LDL.LU R12, [R1+0x340] ;  /* 0x00034000010c7983 */ /* 0x000ea20000300800 */
[----:B------:R-:W-:Y:S01]  /*5ea0*/  @!P1 IADD3.X R7, R5, UR38, RZ, P0, !PT ;  /* 0x0000002605079c10 */ /* 0x000fe200087fe4ff */
[----:B------:R-:W-:Y:S01]  /*5eb0*/  BSSY B1, `(.L_x_65) ;  /* 0x0000009000017945 */ /* 0x000fe20003800000 */
[----:B------:R-:W-:Y:S01]  /*5ec0*/  ISETP.LT.OR P0, PT, R0, 0x2, !P4 ;  /* 0x000000020000780c */ /* 0x000fe20006701670 */
[----:B--2---:R-:W-:-:S05]  /*5ed0*/  @!P1 IMAD R12, R12, R17, R2 ;  /* 0x000000110c0c9224 */ /* 0x004fca00078e0202 */
[----:B------:R1:W-:Y:S02]  /*5ee0*/  @!P1 STG.E.U8 desc[UR50][R6.64], R12 ;  /* 0x0000000c06009986 */ /* 0x0003e4000c101132 */
[----:B-1----:R-:W-:-:S05]  /*5ef0*/  IADD3 R12, P1, R4, UR39, RZ ;  /* 0x00000027040c7c10 */ /* 0x002fca000ff3e0ff */
[----:B------:R-:W-:Y:S08]  /*5f00*/  @P0 BRA `(.L_x_66) ;  /* 0x00000000000c0947 */ /* 0x000ff00003800000 */
[----:B------:R-:W2:Y:S02]  /*5f10*/  LDG.E.U8 R16, desc[UR50][R236.64+0x1] ;  /* 0x00000132ec107981 */ /* 0x000ea4000c1e1100 */
[----:B--2---:R-:W-:-:S05]  /*5f20*/  PRMT R2, R16, 0x8880, RZ ;  /* 0x0000888010027816 */ /* 0x004fca00000000ff */
[----:B------:R-:W-:-:S07]  /*5f30*/  IMAD R2, R2, R18, RZ ;  /* 0x0000001202027224 */ /* 0x000fce00078e02ff */
.L_x_66:
[----:B------:R-:W-:Y:S05]  /*5f40*/  BSYNC B1 ;  /* 0x0000000000017941 */ /* 0x000fea0003800000 */
.L_x_65:
[----:B------:R-:W2:Y:S01]  /*5f50*/  LDL.LU R6, [R1+0x344] ;  /* 0x0003440001067983 */ /* 0x000ea20000300800 */
[----:B------:R-:W-:Y:S01]  /*5f60*/  IADD3.X R13, R5, UR38, RZ, P1, !PT ;  /* 0x00000026050d7c10 */ /* 0x000fe20008ffe4ff */
[----:B------:R-:W-:Y:S01]  /*5f70*/  IMAD.WIDE.U32 R234, R234, R8, R232 ;  /* 0x00000008eaea7225 */ /* 0x000fe200078e00e8 */
[----:B------:R-:W-:Y:S01]  /*5f80*/  ISETP.GE.AND P3, PT, R23, 0x89, PT ;  /* 0x000000891700780c */ /* 0x000fe20003f66270 */
[----:B------:R-:W-:Y:S02]  /*5f90*/  BSSY B1, `(.L_x_67) ;  /* 0x0000010000017945 */ /* 0x000fe40003800000 */
[----:B------:R-:W-:Y:S01]  /*5fa0*/  IMAD.IADD R22, R22, 0x1, R235 ;  /* 0x0000000116167824 */ /* 0x000fe200078e02eb */
[----:B------:R-:W-:Y:S01]  /*5fb0*/  IADD3 R234, P1, P2, R20, R14, R234 ;  /* 0x0000000e14ea7210 */ /* 0x000fe20007a3e0ea */
[----:B------:R-:W-:-:S03]  /*5fc0*/  IMAD.U32 R7, RZ, RZ, UR40 ;  /* 0x00000028ff077e24 */ /* 0x000fc6000f8e00ff */
[----:B------:R-:W-:Y:S01]  /*5fd0*/  IADD3.X R235, R11, R15, R22, P1, P2 ;  /* 0x0000000f0beb7210 */ /* 0x000fe20000fe4416 */
[----:B--2---:R-:W-:-:S05]  /*5fe0*/  @!P0 IMAD R6, R6, R17, R2 ;  /* 0x0000001106068224 */ /* 0x004fca00078e0202 */
[----:B------:R1:W-:Y:S01]  /*5ff0*/  @!P0 STG.E.U8 desc[UR50][R12.64+0x1], R6 ;  /* 0x000001060c008986 */ /* 0x0003e2000c101132 */
[----:B------:R-:W-:Y:S01]  /*6000*/  ISETP.LT.OR P0, PT, R0, 0x1, !P3 ;  /* 0x000000010000780c */ /* 0x000fe20005f01670 */
[----:B-1----:R-:W-:-:S12]  /*6010*/  IMAD.U32 R6, RZ, RZ, UR41 ;  /* 0x00000029ff067e24 */ /* 0x002fd8000f8e00ff */
[----:B------:R-:W-:-:S04]  /*6020*/  @!P0 IADD3 R6, P1, P2, R6, UR39, R4 ;  /* 0x0000002706068c10 */ /* 0x000fc8000fa3e004 */
[----:B------:R-:W-:Y:S02]  /*6030*/  @!P0 IADD3.X R7, R7, UR38, R5, P1, P2 ;  /* 0x0000002607078c10 */ /* 0x000fe40008fe4405 */
[----:B------:R-:W-:Y:S01]  /*6040*/  ISETP.LT.OR P1, PT, R0, 0x2, !P3 ;  /* 0x000000020000780c */ /* 0x000fe20005f21670 */
[----:B------:R-:W-:-:S12]  /*6050*/  @P0 BRA `(.L_x_68) ;  /* 0x00000000000c0947 */ /* 0x000fd80003800000 */
[----:B------:R-:W2:Y:S02]  /*6060*/  LDG.E.U8 R16, desc[UR50][R234.64] ;  /* 0x00000032ea107981 */ /* 0x000ea4000c1e1100 */
[----:B--2---:R-:W-:-:S05]  /*6070*/  PRMT R2, R16, 0x8880, RZ ;  /* 0x0000888010027816 */ /* 0x004fca00000000ff */
[----:B------:R-:W-:-:S07]  /*6080*/  IMAD R2, R2, R18, RZ ;  /* 0x0000001202027224 */ /* 0x000fce00078e02ff */
.L_x_68:
[----:B------:R-:W-:Y:S05]  /*6090*/  BSYNC B1 ;  /* 0x0000000000017941 */ /* 0x000fea0003800000 */
.L_x_67:
[----:B------:R-:W2:Y:S01]  /*60a0*/  LDL.LU R22, [R1+0x348] ;  /* 0x0003480001167983 */ /* 0x000ea20000300800 */
[----:B------:R-:W-:Y:S01]  /*60b0*/  BSSY B1, `(.L_x_69) ;  /* 0x000000d000017945 */ /* 0x000fe20003800000 */
[----:B--2---:R-:W-:-:S05]  /*60c0*/  @!P0 IMAD R22, R22, R17, R2 ;  /* 0x0000001116168224 */ /* 0x004fca00078e0202 */
[----:B------:R1:W-:Y:S02]  /*60d0*/  @!P0 STG.E.U8 desc[UR50][R6.64], R22 ;  /* 0x0000001606008986 */ /* 0x0003e4000c101132 */
[----:B-1----:R-:W-:Y:S02]  /*60e0*/  IMAD.U32 R6, RZ, RZ, UR41 ;  /* 0x00000029ff067e24 */ /* 0x002fe4000f8e00ff */
[----:B------:R-:W-:-:S03]  /*60f0*/  IMAD.U32 R7, RZ, RZ, UR40 ;  /* 0x00000028ff077e24 */ /* 0x000fc6000f8e00ff */
[----:B------:R-:W-:-:S04]  /*6100*/  @!P1 IADD3 R6, P0, P2, R6, UR39, R4 ;  /* 0x0000002706069c10 */ /* 0x000fc8000fa1e004 */
[----:B------:R-:W-:Y:S02]  /*6110*/  @!P1 IADD3.X R7, R7, UR38, R5, P0, P2 ;  /* 0x0000002607079c10 */ /* 0x000fe400087e4405 */
[C---:B------:R-:W-:Y:S02]  /*6120*/  ISETP.LT.OR P2, PT, R0.reuse, 0x9, !P4 ;  /* 0x000000090000780c */ /* 0x040fe40006741670 */
[----:B------:R-:W-:Y:S01]  /*6130*/  ISETP.LT.OR P0, PT, R0, 0x9, !P3 ;  /* 0x000000090000780c */ /* 0x000fe20005f01670 */
[----:B------:R-:W-:-:S12]  /*6140*/  @P1 BRA `(.L_x_70) ;  /* 0x00000000000c1947 */ /* 0x000fd80003800000 */
[----:B------:R-:W2:Y:S02]  /*6150*/  LDG.E.U8 R16, desc[UR50][R234.64+0x1] ;  /* 0x00000132ea107981 */ /* 0x000ea4000c1e1100 */
[----:B--2---:R-:W-:-:S05]  /*6160*/  PRMT R2, R16, 0x8880, RZ ;  /* 0x0000888010027816 */ /* 0x004fca00000000ff */
[----:B------:R-:W-:-:S07]  /*6170*/  IMAD R2, R2, R18, RZ ;  /* 0x0000001202027224 */ /* 0x000fce00078e02ff */
.L_x_70:
[----:B------:R-:W-:Y:S05]  /*6180*/  BSYNC B1 ;  /* 0x0000000000017941 */ /* 0x000fea0003800000 */
.L_x_69:
[----:B------:R-:W2:Y:S01]  /*6190*/  LDL.LU R22, [R1+0x34c] ;  /* 0x00034c0001167983 */ /* 0x000ea20000300800 */
[----:B------:R-:W-:Y:S01]  /*61a0*/  BSSY B1, `(.L_x_71) ;  /* 0x0000007000017945 */ /* 0x000fe20003800000 */
[----:B--2---:R-:W-:-:S05]  /*61b0*/  @!P1 IMAD R22, R22, R17, R2 ;  /* 0x0000001116169224 */ /* 0x004fca00078e0202 */
[----:B------:R1:W-:Y:S01]  /*61c0*/  @!P1 STG.E.U8 desc[UR50][R6.64+0x1], R22 ;  /* 0x0000011606009986 */ /* 0x0003e2000c101132 */
[----:B------:R-:W-:Y:S05]  /*61d0*/  @P2 BRA `(.L_x_72) ;  /* 0x00000000000c2947 */ /* 0x000fea0003800000 */
[----:B------:R-:W2:Y:S02]  /*61e0*/  LDG.E.U8 R16, desc[UR50][R236.64+0x8] ;  /* 0x00000832ec107981 */ /* 0x000ea4000c1e1100 */
[----:B--2---:R-:W-:-:S05]  /*61f0*/  PRMT R2, R16, 0x8880, RZ ;  /* 0x0000888010027816 */ /* 0x004fca00000000ff */
[----:B------:R-:W-:-:S07]  /*6200*/  IMAD R2, R2, R18, RZ ;  /* 0x0000001202027224 */ /* 0x000fce00078e02ff */
.L_x_72:
[----:B------:R-:W-:Y:S05]  /*6210*/  BSYNC B1 ;  /* 0x0000000000017941 */ /* 0x000fea0003800000 */
.L_x_71:
[----:B-1----:R-:W2:Y:S01]  /*6220*/  LDL.LU R6, [R1+0x350] ;  /* 0x0003500001067983 */ /* 0x002ea20000300800 */
[----:B------:R-:W-:Y:S01]  /*6230*/  @!P2 IMAD.MOV.U32 R7, RZ, RZ, R13 ;  /* 0x000000ffff07a224 */ /* 0x000fe200078e000d */
[----:B------:R-:W-:Y:S01]  /*6240*/  BSSY B1, `(.L_x_73) ;  /* 0x000000e000017945 */ /* 0x000fe20003800000 */
[----:B--2---:R-:W-:Y:S02]  /*6250*/  @!P2 IMAD R22, R6, R17, R2 ;  /* 0x000000110616a224 */ /* 0x004fe400078e0202 */
[----:B------:R-:W-:-:S05]  /*6260*/  @!P2 IMAD.MOV.U32 R6, RZ, RZ, R12 ;  /* 0x000000ffff06a224 */ /* 0x000fca00078e000c */
[----:B------:R1:W-:Y:S02]  /*6270*/  @!P2 STG.E.U8 desc[UR50][R6.64+0x8], R22 ;  /* 0x000008160600a986 */ /* 0x0003e4000c101132 */
[----:B-1----:R-:W-:Y:S02]  /*6280*/  IMAD.U32 R6, RZ, RZ, UR41 ;  /* 0x00000029ff067e24 */ /* 0x002fe4000f8e00ff */
[----:B------:R-:W-:-:S03]  /*6290*/  IMAD.U32 R7, RZ, RZ, UR40 ;  /* 0x00000028ff077e24 */ /* 0x000fc6000f8e00ff */
[----:B------:R-:W-:-:S04]  /*62a0*/  @!P0 IADD3 R6, P1, P2, R6, UR39, R4 ;  /* 0x0000002706068c10 */ /* 0x000fc8000fa3e004 */
[----:B------:R-:W-:Y:S02]  /*62b0*/  @!P0 IADD3.X R7, R7, UR38, R5, P1, P2 ;  /* 0x0000002607078c10 */ /* 0x000fe40008fe4405 */
[C---:B------:R-:W-:Y:S02]  /*62c0*/  ISETP.LT.OR P2, PT, R0.reuse, 0xa, !P4 ;  /* 0x0000000a0000780c */ /* 0x040fe40006741670 */
[----:B------:R-:W-:-:S11]  /*62d0*/  ISETP.LT.OR P1, PT, R0, 0xa, !P3 ;  /* 0x0000000a0000780c */ /* 0x000fd60005f21670 */
[----:B------:R-:W-:Y:S05]  /*62e0*/  @P2 BRA `(.L_x_74) ;  /* 0x00000000000c2947 */ /* 0x000fea0003800000 */
[----:B------:R-:W2:Y:S02]  /*62f0*/  LDG.E.U8 R16, desc[UR50][R236.64+0x9] ;  /* 0x00000932ec107981 */ /* 0x000ea4000c1e1100 */
[----:B--2---:R-:W-:-:S05]  /*6300*/  PRMT R2, R16, 0x8880, RZ ;  /* 0x0000888010027816 */ /* 0x004fca00000000ff */
[----:B------:R-:W-:-:S07]  /*6310*/  IMAD R2, R2, R18, RZ ;  /* 0x0000001202027224 */ /* 0x000fce00078e02ff */
.L_x_74:
[----:B------:R-:W-:Y:S05]  /*6320*/  BSYNC B1 ;  /* 0x0000000000017941 */ /* 0x000fea0003800000 */
.L_x_73:
        /* <DEDUP_REMOVED lines=8> */
.L_x_76:
[----:B------:R-:W-:Y:S05]  /*63b0*/  BSYNC B1 ;  /* 0x0000000000017941 */ /* 0x000fea0003800000 */
.L_x_75:
[----:B-1----:R-:W2:Y:S01]  /*63c0*/  LDL.LU R22, [R1+0x358] ;  /* 0x0003580001167983 */ /* 0x002ea20000300800 */
[----:B------:R-:W-:Y:S01]  /*63d0*/  BSSY B1, `(.L_x_77) ;  /* 0x000000b000017945 */ /* 0x000fe20003800000 */
[----:B--2---:R-:W-:-:S05]  /*63e0*/  @!P0 IMAD R22, R22, R17, R2 ;  /* 0x0000001116168224 */ /* 0x004fca00078e0202 */
[----:B------:R1:W-:Y:S02]  /*63f0*/  @!P0 STG.E.U8 desc[UR50][R6.64+0x8], R22 ;  /* 0x0000081606008986 */ /* 0x0003e4000c101132 */
[----:B-1----:R-:W-:Y:S02]  /*6400*/  IMAD.U32 R6, RZ, RZ, UR41 ;  /* 0x00000029ff067e24 */ /* 0x002fe4000f8e00ff */
[----:B------:R-:W-:-:S03]  /*6410*/  IMAD.U32 R7, RZ, RZ, UR40 ;  /* 0x00000028ff077e24 */ /* 0x000fc6000f8e00ff */
[----:B------:R-:W-:-:S04]  /*6420*/  @!P1 IADD3 R6, P0, P2, R6, UR39, R4 ;  /* 0x0000002706069c10 */ /* 0x000fc8000fa1e004 */
[----:B------:R-:W-:Y:S01]  /*6430*/  @!P1 IADD3.X R7, R7, UR38, R5, P0, P2 ;  /* 0x0000002607079c10 */ /* 0x000fe200087e4405 */
[----:B------:R-:W-:Y:S08]  /*6440*/  @P1 BRA `(.L_x_78) ;  /* 0x00000000000c1947 */ /* 0x000ff00003800000 */
[----:B------:R-:W2:Y:S02]  /*6450*/  LDG.E.U8 R16, desc[UR50][R234.64+0x9] ;  /* 0x00000932ea107981 */ /* 0x000ea4000c1e1100 */
[----:B--2---:R-:W-:-:S05]  /*6460*/  PRMT R2, R16, 0x8880, RZ ;  /* 0x0000888010027816 */ /* 0x004fca00000000ff */
[----:B------:R-:W-:-:S07]  /*6470*/  IMAD R2, R2, R18, RZ ;  /* 0x0000001202027224 */ /* 0x000fce00078e02ff */
.L_x_78:
[----:B------:R-:W-:Y:S05]  /*6480*/  BSYNC B1 ;  /* 0x0000000000017941 */ /* 0x000fea0003800000 */
.L_x_77:
[----:B------:R-:W2:Y:S01]  /*6490*/  LDL.LU R22, [R1+0x35c] ;  /* 0x00035c0001167983 */ /* 0x000ea20000300800 */
[C---:B------:R-:W-:Y:S01]  /*64a0*/  ISETP.LT.OR P0, PT, R0.reuse, 0x11, !P4 ;  /* 0x000000110000780c */ /* 0x040fe20006701670 */
[----:B------:R-:W-:Y:S01]  /*64b0*/  BSSY B1, `(.L_x_79) ;  /* 0x0000009000017945 */ /* 0x000fe20003800000 */
[----:B------:R-:W-:Y:S01]  /*64c0*/  ISETP.LT.OR P2, PT, R0, 0x12, !P4 ;  /* 0x000000120000780c */ /* 0x000fe20006741670 */
[----:B--2---:R-:W-:-:S05]  /*64d0*/  @!P1 IMAD R22, R22, R17, R2 ;  /* 0x0000001116169224 */ /* 0x004fca00078e0202 */
[----:B------:R1:W-:Y:S01]  /*64e0*/  @!P1 STG.E.U8 desc[UR50][R6.64+0x9], R22 ;  /* 0x0000091606009986 */ /* 0x0003e2000c101132 */
[----:B------:R-:W-:-:S04]  /*64f0*/  ISETP.LT.OR P1, PT, R0, 0x11, !P3 ;  /* 0x000000110000780c */ /* 0x000fc80005f21670 */
[----:B------:R-:W-:Y:S09]  /*6500*/  @P0 BRA `(.L_x_80) ;  /* 0x00000000000c0947 */ /* 0x000ff20003800000 */
[----:B------:R-:W2:Y:S02]  /*6510*/  LDG.E.U8 R16, desc[UR50][R236.64+0x10] ;  /* 0x00001032ec107981 */ /* 0x000ea4000c1e1100 */
[----:B--2---:R-:W-:-:S05]  /*6520*/  PRMT R2, R16, 0x8880, RZ ;  /* 0x0000888010027816 */ /* 0x004fca00000000ff */
[----:B------:R-:W-:-:S07]  /*6530*/  IMAD R2, R2, R18, RZ ;  /* 0x0000001202027224 */ /* 0x000fce00078e02ff */
.L_x_80:
[----:B------:R-:W-:Y:S05]  /*6540*/  BSYNC B1 ;  /* 0x0000000000017941 */ /* 0x000fea0003800000 */
.L_x_79:
[----:B-1----:R-:W2:Y:S01]  /*6550*/  LDL.LU R6, [R1+0x360] ;  /* 0x0003600001067983 */ /* 0x002ea20000300800 */
[----:B------:R-:W-:Y:S01]  /*6560*/  BSSY B1, `(.L_x_81) ;  /* 0x0000007000017945 */ /* 0x000fe20003800000 */
[----:B--2---:R-:W-:-:S05]  /*6570*/  @!P0 IMAD R6, R6, R17, R2 ;  /* 0x0000001106068224 */ /* 0x004fca00078e0202 */
[----:B------:R1:W-:Y:S01]  /*6580*/  @!P0 STG.E.U8 desc[UR50][R12.64+0x10], R6 ;  /* 0x000010060c008986 */ /* 0x0003e2000c101132 */
[----:B------:R-:W-:Y:S05]  /*6590*/  @P2 BRA `(.L_x_82) ;  /* 0x00000000000c2947 */ /* 0x000fea0003800000 */
[----:B------:R-:W2:Y:S02]  /*65a0*/  LDG.E.U8 R16, desc[UR50][R236.64+0x11] ;  /* 0x00001132ec107981 */ /* 0x000ea4000c1e1100 */
[----:B--2---:R-:W-:-:S05]  /*65b0*/  PRMT R2, R16, 0x8880, RZ ;  /* 0x0000888010027816 */ /* 0x004fca00000000ff */
[----:B------:R-:W-:-:S07]  /*65c0*/  IMAD R2, R2, R18, RZ ;  /* 0x0000001202027224 */ /* 0x000fce00078e02ff */
.L_x_82:
[----:B------:R-:W-:Y:S05]  /*65d0*/  BSYNC B1 ;  /* 0x0000000000017941 */ /* 0x000fea0003800000 */
.L_x_81:
[----:B-1----:R-:W2:Y:S01]  /*65e0*/  LDL.LU R6, [R1+0x364] ;  /* 0x0003640001067983 */ /* 0x002ea20000300800 */
[----:B------:R-:W-:Y:S01]  /*65f0*/  BSSY B1, `(.L_x_83) ;  /* 0x0000009000017945 */ /* 0x000fe20003800000 */
[----:B------:R-:W-:Y:S01]  /*6600*/  ISETP.LT.OR P0, PT, R0, 0x12, !P3 ;  /* 0x000000120000780c */ /* 0x000fe20005f01670 */
[----:B--2---:R-:W-:-:S05]  /*6610*/  @!P2 IMAD R6, R6, R17, R2 ;  /* 0x000000110606a224 */ /* 0x004fca00078e0202 */
[----:B------:R1:W-:Y:S02]  /*6620*/  @!P2 STG.E.U8 desc[UR50][R12.64+0x11], R6 ;  /* 0x000011060c00a986 */ /* 0x0003e4000c101132 */
[----:B-1----:R-:W-:Y:S01]  /*6630*/  @!P1 IADD3 R6, P2, R12, UR41, RZ ;  /* 0x000000290c069c10 */ /* 0x002fe2000ff5e0ff */
[----:B------:R-:W-:-:S12]  /*6640*/  @P1 BRA `(.L_x_84) ;  /* 0x00000000000c1947 */ /* 0x000fd80003800000 */
[----:B------:R-:W2:Y:S02]  /*6650*/  LDG.E.U8 R16, desc[UR50][R234.64+0x10] ;  /* 0x00001032ea107981 */ /* 0x000ea4000c1e1100 */
[----:B--2---:R-:W-:-:S05]  /*6660*/  PRMT R2, R16, 0x8880, RZ ;  /* 0x0000888010027816 */ /* 0x004fca00000000ff */
[----:B------:R-:W-:-:S07]  /*6670*/  IMAD R2, R2, R18, RZ ;  /* 0x0000001202027224 */ /* 0x000fce00078e02ff */
.L_x_84:
[----:B------:R-:W-:Y:S05]  /*6680*/  BSYNC B1 ;  /* 0x0000000000017941 */ /* 0x000fea0003800000 */
.L_x_83:
[----:B------:R-:W2:Y:S01]  /*6690*/  LDL.LU R22, [R1+0x368] ;  /* 0x0003680001167983 */ /* 0x000ea20000300800 */
[----:B------:R-:W-:Y:S01]  /*66a0*/  @!P1 IADD3.X R7, R13, UR40, RZ, P2, !PT ;  /* 0x000000280d079c10 */ /* 0x000fe200097fe4ff */
        /* <DEDUP_REMOVED lines=13> */
.L_x_86:
[----:B------:R-:W-:Y:S05]  /*6780*/  BSYNC B1 ;  /* 0x0000000000017941 */ /* 0x000fea0003800000 */
.L_x_85:
        /* <DEDUP_REMOVED lines=8> */
.L_x_88:
[----:B------:R-:W-:Y:S05]  /*6810*/  BSYNC B1 ;  /* 0x0000000000017941 */ /* 0x000fea0003800000 */
.L_x_87:
[----:B-1----:R-:W2:Y:S01]  /*6820*/  LDL.LU R6, [R1+0x370] ;  /* 0x0003700001067983 */ /* 0x002ea20000300800 */
[----:B------:R-:W-:Y:S01]  /*6830*/  IMAD.U32 R7, RZ, RZ, UR40 ;  /* 0x00000028ff077e24 */ /* 0x000fe2000f8e00ff */
[----:B------:R-:W-:Y:S01]  /*6840*/  BSSY B1, `(.L_x_89) ;  /* 0x000000c000017945 */ /* 0x000fe20003800000 */
[----:B--2---:R-:W-:-:S05]  /*6850*/  @!P2 IMAD R6, R6, R17, R2 ;  /* 0x000000110606a224 */ /* 0x004fca00078e0202 */
[----:B------:R1:W-:Y:S02]  /*6860*/  @!P2 STG.E.U8 desc[UR50][R12.64+0x18], R6 ;  /* 0x000018060c00a986 */ /* 0x0003e4000c101132 */
[----:B-1----:R-:W-:-:S05]  /*6870*/  IMAD.U32 R6, RZ, RZ, UR41 ;  /* 0x00000029ff067e24 */ /* 0x002fca000f8e00ff */
        /* <DEDUP_REMOVED lines=8> */
.L_x_90:
[----:B------:R-:W-:Y:S05]  /*6900*/  BSYNC B1 ;  /* 0x0000000000017941 */ /* 0x000fea0003800000 */
.L_x_89:
        /* <DEDUP_REMOVED lines=8> */
.L_x_92:
[----:B------:R-:W-:Y:S05]  /*6990*/  BSYNC B1 ;  /* 0x0000000000017941 */ /* 0x000fea0003800000 */
.L_x_91:
        /* <DEDUP_REMOVED lines=12> */
.L_x_94:
[----:B------:R-:W-:Y:S05]  /*6a60*/  BSYNC B1 ;  /* 0x0000000000017941 */ /* 0x000fea0003800000 */
.L_x_93:
[----:B------:R-:W2:Y:S04]  /*6a70*/  LDL.LU R22, [R1+0x37c] ;  /* 0x00037c0001167983 */ /* 0x000ea80000300800 */
[----:B------:R-:W-:Y:S01]  /*6a80*/  STL [R1+0x3dc], R12 ;  /* 0x0003dc0c01007387 */ /* 0x000fe20000100800 */
[----:B--2---:R-:W-:-:S05]  /*6a90*/  @!P0 IMAD R22, R22, R17, R2 ;  /* 0x0000001116168224 */ /* 0x004fca00078e0202 */
[----:B------:R1:W-:Y:S02]  /*6aa0*/  @!P0 STG.E.U8 desc[UR50][R6.64+0x19], R22 ;  /* 0x0000191606008986 */ /* 0x0003e4000c101132 */
[----:B-1----:R-:W-:-:S05]  /*6ab0*/  IADD3 R22, P0, R3, 0x100, RZ ;  /* 0x0000010003167810 */ /* 0x002fca0007f1e0ff */
[----:B------:R-:W-:-:S04]  /*6ac0*/  IMAD.X R6, RZ, RZ, UR7, P0 ;  /* 0x00000007ff067e24 */ /* 0x000fc800080e06ff */
[-C--:B------:R-:W-:Y:S02]  /*6ad0*/  IMAD R23, R6, R8.reuse, RZ ;  /* 0x0000000806177224 */ /* 0x080fe400078e02ff */
[----:B------:R-:W-:-:S04]  /*6ae0*/  IMAD.WIDE.U32 R6, R22, R8, R10 ;  /* 0x0000000816067225 */ /* 0x000fc800078e000a */
[----:B------:R-:W-:Y:S02]  /*6af0*/  IMAD R12, R22, R9, R23 ;  /* 0x00000009160c7224 */ /* 0x000fe400078e0217 */
[----:B------:R-:W2:Y:S01]  /*6b00*/  LDL R23, [R1+0x3c8] ;  /* 0x0003c80001177983 */ /* 0x000ea20000100800 */
[----:B------:R-:W-:-:S03]  /*6b10*/  IADD3 R232, P0, R6, R14, RZ ;  /* 0x0000000e06e87210 */ /* 0x000fc60007f1e0ff */
[----:B------:R1:W-:Y:S01]  /*6b20*/  STL [R1+0x340], R12 ;  /* 0x0003400c01007387 */ /* 0x0003e20000100800 */
[----:B------:R-:W-:-:S03]  /*6b30*/  IADD3.X R233, R15, R7, R12, P0, !PT ;  /* 0x000000070fe97210 */ /* 0x000fc600007fe40c */
[----:B-1----:R1:W5:Y:S01]  /*6b40*/  LDL.LU R12, [R1+0x3dc] ;  /* 0x0003dc00010c7983 */ /* 0x0023620000300800 */
[----:B------:R-:W-:Y:S01]  /*6b50*/  IADD3 R6, P1, R4, UR43, RZ ;  /* 0x0000002b04067c10 */ /* 0x000fe2000ff3e0ff */
[----:B------:R-:W-:Y:S01]  /*6b60*/  BSSY B1, `(.L_x_95) ;  /* 0x000000b000017945 */ /* 0x000fe20003800000 */
[----:B------:R-:W-:Y:S02]  /*6b70*/  LOP3.LUT R19, R19, 0xfffffffb, RZ, 0xc0, !PT ;  /* 0xfffffffb13137812 */ /* 0x000fe400078ec0ff */
[----:B------:R-:W-:Y:S02]  /*6b80*/  IADD3.X R7, R5, UR42, RZ, P1, !PT ;  /* 0x0000002a05077c10 */ /* 0x000fe40008ffe4ff */
[----:B--2---:R-:W-:-:S04]  /*6b90*/  ISETP.GE.AND P5, PT, R23, 0x101, PT ;  /* 0x000001011700780c */ /* 0x004fc80003fa6270 */
[C---:B------:R-:W-:Y:S02]  /*6ba0*/  ISETP.LT.OR P0, PT, R0.reuse, 0x1, !P5 ;  /* 0x000000010000780c */ /* 0x040fe40006f01670 */
[----:B------:R-:W-:-:S07]  /*6bb0*/  ISETP.LT.OR P1, PT, R0, 0x2, !P5 ;  /* 0x000000020000780c */ /* 0x000fce0006f21670 */
[----:B------:R-:W-:-:S04]  /*6bc0*/  @P5 LOP3.LUT R19, R19, 0x4, RZ, 0xfc, !PT ;  /* 0x0000000413135812 */ /* 0x000fc800078efcff */
[----:B-1----:R-:W-:Y:S05]  /*6bd0*/  @P0 BRA `(.L_x_96) ;  /* 0x00000000000c0947 */ /* 0x002fea0003800000 */
[----:B------:R-:W2:Y:S02]  /*6be0*/  LDG.E.U8 R16, desc[UR50][R232.64] ;  /* 0x00000032e8107981 */ /* 0x000ea4000c1e1100 */
[----:B--2---:R-:W-:-:S05]  /*6bf0*/  PRMT R2, R16, 0x8880, RZ ;  /* 0x0000888010027816 */ /* 0x004fca00000000ff */
[----:B------:R-:W-:-:S07]  /*6c00*/  IMAD R2, R2, R18, RZ ;  /* 0x0000001202027224 */ /* 0x000fce00078e02ff */
.L_x_96:
[----:B------:R-:W-:Y:S05]  /*6c10*/  BSYNC B1 ;  /* 0x0000000000017941 */ /* 0x000fea0003800000 */
.L_x_95:
        /* <DEDUP_REMOVED lines=8> */
.L_x_98:
[----:B------:R-:W-:Y:S05]  /*6ca0*/  BSYNC B1 ;  /* 0x0000000000017941 */ /* 0x000fea0003800000 */
.L_x_97:
[----:B-1----:R-:W2:Y:S01]  /*6cb0*/  LDL R23, [R1+0x304] ;  /* 0x0003040001177983 */ /* 0x002ea20000100800 */
[----:B------:R-:W-:-:S03]  /*6cc0*/  IADD3 R3, P0, R3, 0x180, RZ ;  /* 0x0000018003037810 */ /* 0x000fc60007f1e0ff */
[----:B-----5:R1:W-:Y:S04]  /*6cd0*/  STL.64 [R1+0x3e8], R12 ;  /* 0x0003e80c01007387 */ /* 0x0203e80000100a00 */
[----:B-1----:R-:W3:Y:S04]  /*6ce0*/  LDL.LU.64 R12, [R1+0x3d0] ;  /* 0x0003d000010c7983 */ /* 0x002ee80000300a00 */
[----:B------:R1:W-:Y:S04]  /*6cf0*/  STL.64 [R1+0x3e0], R4 ;  /* 0x0003e00401007387 */ /* 0x0003e80000100a00 */
[----:B-1----:R-:W4:Y:S01]  /*6d00*/  LDL R5, [R1+0x3c8] ;  /* 0x0003c80001057983 */ /* 0x002f220000100800 */
[----:B--2---:R-:W-:-:S05]  /*6d10*/  @!P1 IMAD R21, R23, R17, R2 ;  /* 0x0000001117159224 */ /* 0x004fca00078e0202 */
[----:B------:R1:W-:Y:S02]  /*6d20*/  @!P1 STG.E.U8 desc[UR50][R6.64+0x1], R21 ;  /* 0x0000011506009986 */ /* 0x0003e4000c101132 */
[----:B-1----:R-:W-:-:S04]  /*6d30*/  IMAD.X R21, RZ, RZ, UR7, P0 ;  /* 0x00000007ff157e24 */ /* 0x002fc800080e06ff */
[----:B------:R-:W-:-:S04]  /*6d40*/  IMAD R21, R21, R8, RZ ;  /* 0x0000000815157224 */ /* 0x000fc800078e02ff */
[----:B------:R-:W-:Y:S02]  /*6d50*/  IMAD R4, R3, R9, R21 ;  /* 0x0000000903047224 */ /* 0x000fe400078e0215 */
[----:B------:R-:W2:Y:S01]  /*6d60*/  LDL.LU R9, [R1+0x340] ;  /* 0x0003400001097983 */ /* 0x000ea20000300800 */
[----:B---3--:R-:W-:-:S03]  /*6d70*/  IMAD.WIDE.U32 R22, R22, R8, R12 ;  /* 0x0000000816167225 */ /* 0x008fc600078e000c */
[----:B------:R1:W-:Y:S01]  /*6d80*/  STL [R1+0x344], R4 ;  /* 0x0003440401007387 */ /* 0x0003e20000100800 */
[----:B------:R-:W-:Y:S01]  /*6d90*/  IMAD.WIDE.U32 R12, R3, R8, R12 ;  /* 0x00000008030c7225 */ /* 0x000fe200078e000c */
[----:B------:R-:W-:Y:S02]  /*6da0*/  IADD3 R22, P0, P1, R20, R14, R22 ;  /* 0x0000000e14167210 */ /* 0x000fe4000791e016 */
[----:B----4-:R-:W-:Y:S01]  /*6db0*/  ISETP.GE.AND P2, PT, R5, 0x109, PT ;  /* 0x000001090500780c */ /* 0x010fe20003f46270 */
[----:B--2---:R-:W-:-:S05]  /*6dc0*/  IMAD.IADD R9, R9, 0x1, R23 ;  /* 0x0000000109097824 */ /* 0x004fca00078e0217 */
[CC--:B------:R-:W-:Y:S01]  /*6dd0*/  IADD3.X R23, R11.reuse, R15.reuse, R9, P0, P1 ;  /* 0x0000000f0b177210 */ /* 0x0c0fe200007e2409 */
[----:B------:R-:W-:Y:S01]  /*6de0*/  IMAD.IADD R9, R4, 0x1, R13 ;  /* 0x0000000104097824 */ /* 0x000fe200078e020d */
[----:B------:R-:W-:Y:S02]  /*6df0*/  IADD3 R20, P0, P1, R20, R14, R12 ;  /* 0x0000000e14147210 */ /* 0x000fe4000791e00c */
[----:B------:R2:W5:Y:S02]  /*6e00*/  LDL.LU.64 R12, [R1+0x3e8] ;  /* 0x0003e800010c7983 */ /* 0x0005640000300a00 */
[----:B------:R-:W-:Y:S02]  /*6e10*/  IADD3.X R21, R11, R15, R9, P0, P1 ;  /* 0x0000000f0b157210 */ /* 0x000fe400007e2409 */
[----:B------:R-:W-:-:S13]  /*6e20*/  ISETP.LT.OR P0, PT, R0, 0x1, !P2 ;  /* 0x000000010000780c */ /* 0x000fda0005701670 */
[----:B-1----:R-:W-:-:S04]  /*6e30*/  @!P0 IADD3 R4, P1, R6, UR41, RZ ;  /* 0x0000002906048c10 */ /* 0x002fc8000ff3e0ff */
[----:B------:R-:W-:-:S05]  /*6e40*/  @!P0 IADD3.X R5, R7, UR40, RZ, P1, !PT ;  /* 0x0000002807058c10 */ /* 0x000fca0008ffe4ff */
[----:B------:R1:W-:Y:S04]  /*6e50*/  @!P0 STL.64 [R1+0x300], R4 ;  /* 0x0003000401008387 */ /* 0x0003e80000100a00 */
[----:B-1----:R2:W5:Y:S01]  /*6e60*/  LDL.LU.64 R4, [R1+0x3e0] ;  /* 0x0003e00001047983 */ /* 0x0025620000300a00 */
[----:B------:R-:W-:Y:S04]  /*6e70*/  BSSY B1, `(.L_x_99) ;  /* 0x0000005000017945 */ /* 0x000fe80003800000 */
[----:B------:R-:W-:Y:S05]  /*6e80*/  @P0 BRA `(.L_x_100) ;  /* 0x00000000000c0947 */ /* 0x000fea0003800000 */
[----:B------:R-:W3:Y:S02]  /*6e90*/  LDG.E.U8 R16, desc[UR50][R22.64] ;  /* 0x0000003216107981 */ /* 0x000ee4000c1e1100 */
[----:B---3--:R-:W-:-:S05]  /*6ea0*/  PRMT R2, R16, 0x8880, RZ ;  /* 0x0000888010027816 */ /* 0x008fca00000000ff */
[----:B------:R-:W-:-:S07]  /*6eb0*/  IMAD R2, R2, R18, RZ ;  /* 0x0000001202027224 */ /* 0x000fce00078e02ff */
.L_x_100:
[----:B------:R-:W-:Y:S05]  /*6ec0*/  BSYNC B1 ;  /* 0x0000000000017941 */ /* 0x000fea0003800000 */
.L_x_99:
[----:B------:R-:W3:Y:S04]  /*6ed0*/  LDL.LU R9, [R1+0x308] ;  /* 0x0003080001097983 */ /* 0x000ee80000300800 */
[----:B-----5:R1:W-:Y:S04]  /*6ee0*/  STL.64 [R1+0x3e0], R4 ;  /* 0x0003e00401007387 */ /* 0x0203e80000100a00 */
[----:B-1----:R-:W4:Y:S01]  /*6ef0*/  LDL.64 R4, [R1+0x300] ;  /* 0x0003000001047983 */ /* 0x002f220000100a00 */
[----:B---3--:R-:W-:-:S05]  /*6f00*/  @!P0 IMAD R9, R9, R17, R2 ;  /* 0x0000001109098224 */ /* 0x008fca00078e0202 */
[----:B----4-:R1:W-:Y:S01]  /*6f10*/  @!P0 STG.E.U8 desc[UR50][R4.64], R9 ;  /* 0x0000000904008986 */ /* 0x0103e2000c101132 */
        /* <DEDUP_REMOVED lines=10> */
.L_x_102:
[----:B------:R-:W-:Y:S05]  /*6fc0*/  BSYNC B1 ;  /* 0x0000000000017941 */ /* 0x000fea0003800000 */
.L_x_101:
[----:B------:R-:W3:Y:S04]  /*6fd0*/  LDL.LU R9, [R1+0x30c] ;  /* 0x00030c0001097983 */ /* 0x000ee80000300800 */
[----:B-----5:R4:W-:Y:S04]  /*6fe0*/  STL.64 [R1+0x3e0], R4 ;  /* 0x0003e00401007387 */ /* 0x0209e80000100a00 */
[----:B----4-:R-:W4:Y:S01]  /*6ff0*/  LDL.LU.64 R4, [R1+0x300] ;  /* 0x0003000001047983 */ /* 0x010f220000300a00 */
[----:B---3--:R-:W-:-:S05]  /*7000*/  @!P0 IMAD R9, R9, R17, R2 ;  /* 0x0000001109098224 */ /* 0x008fca00078e0202 */
[----:B----4-:R3:W-:Y:S04]  /*7010*/  @!P0 STG.E.U8 desc[UR50][R4.64+0x1], R9 ;  /* 0x0000010904008986 */ /* 0x0107e8000c101132 */
[----:B---3--:R3:W5:Y:S01]  /*7020*/  LDL.LU.64 R4, [R1+0x3e0] ;  /* 0x0003e00001047983 */ /* 0x0087620000300a00 */
[----:B------:R-:W-:Y:S01]  /*7030*/  ISETP.LT.OR P0, PT, R0, 0x9, !P5 ;  /* 0x000000090000780c */ /* 0x000fe20006f01670 */
[----:B------:R-:W-:-:S12]  /*7040*/  BSSY B1, `(.L_x_103) ;  /* 0x0000005000017945 */ /* 0x000fd80003800000 */
[----:B---3--:R-:W-:Y:S05]  /*7050*/  @P0 BRA `(.L_x_104) ;  /* 0x00000000000c0947 */ /* 0x008fea0003800000 */
[----:B------:R-:W3:Y:S02]  /*7060*/  LDG.E.U8 R16, desc[UR50][R232.64+0x8] ;  /* 0x00000832e8107981 */ /* 0x000ee4000c1e1100 */
[----:B---3--:R-:W-:-:S05]  /*7070*/  PRMT R2, R16, 0x8880, RZ ;  /* 0x0000888010027816 */ /* 0x008fca00000000ff */
[----:B------:R-:W-:-:S07]  /*7080*/  IMAD R2, R2, R18, RZ ;  /* 0x0000001202027224 */ /* 0x000fce00078e02ff */
.L_x_104:
[----:B------:R-:W-:Y:S05]  /*7090*/  BSYNC B1 ;  /* 0x0000000000017941 */ /* 0x000fea0003800000 */
.L_x_103:
[----:B------:R-:W3:Y:S01]  /*70a0*/  LDL.LU R9, [R1+0x310] ;  /* 0x0003100001097983 */ /* 0x000ee20000300800 */
[----:B------:R-:W-:Y:S01]  /*70b0*/  BSSY B1, `(.L_x_105) ;  /* 0x0000008000017945 */ /* 0x000fe20003800000 */
[----:B---3--:R-:W-:-:S05]  /*70c0*/  @!P0 IMAD R9, R9, R17, R2 ;  /* 0x0000001109098224 */ /* 0x008fca00078e0202 */
[----:B------:R3:W-:Y:S01]  /*70d0*/  @!P0 STG.E.U8 desc[UR50][R6.64+0x8], R9 ;  /* 0x0000080906008986 */ /* 0x0007e2000c101132 */
[----:B------:R-:W-:-:S13]  /*70e0*/  ISETP.LT.OR P0, PT, R0, 0xa, !P5 ;  /* 0x0000000a0000780c */ /* 0x000fda0006f01670 */
[----:B---3--:R-:W-:Y:S05]  /*70f0*/  @P0 BRA `(.L_x_106) ;  /* 0x00000000000c0947 */ /* 0x008fea0003800000 */
[----:B------:R-:W3:Y:S02]  /*7100*/  LDG.E.U8 R16, desc[UR50][R232.64+0x9] ;  /* 0x00000932e8107981 */ /* 0x000ee4000c1e1100 */
[----:B---3--:R-:W-:-:S05]  /*7110*/  PRMT R2, R16, 0x8880, RZ ;  /* 0x0000888010027816 */ /* 0x008fca00000000ff */
[----:B------:R-:W-:-:S07]  /*7120*/  IMAD R2, R2, R18, RZ ;  /* 0x0000001202027224 */ /* 0x000fce00078e02ff */
.L_x_106:
[----:B------:R-:W-:Y:S05]  /*7130*/  BSYNC B1 ;  /* 0x0000000000017941 */ /* 0x000fea0003800000 */
.L_x_105:
[----:B------:R-:W3:Y:S04]  /*7140*/  LDL.LU R9, [R1+0x314] ;  /* 0x0003140001097983 */ /* 0x000ee80000300800 */
[----:B-----5:R4:W-:Y:S01]  /*7150*/  STL.64 [R1+0x3e0], R4 ;  /* 0x0003e00401007387 */ /* 0x0209e20000100a00 */
[----:B---3--:R-:W-:-:S05]  /*7160*/  @!P0 IMAD R9, R9, R17, R2 ;  /* 0x0000001109098224 */ /* 0x008fca00078e0202 */
[----:B------:R-:W-:Y:S01]  /*7170*/  @!P0 STG.E.U8 desc[UR50][R6.64+0x9], R9 ;  /* 0x0000090906008986 */ /* 0x000fe2000c101132 */
[----:B------:R-:W-:-:S13]  /*7180*/  ISETP.LT.OR P0, PT, R0, 0x9, !P2 ;  /* 0x000000090000780c */ /* 0x000fda0005701670 */
[----:B----4-:R-:W-:-:S04]  /*7190*/  @!P0 IADD3 R4, P1, R6, UR41, RZ ;  /* 0x0000002906048c10 */ /* 0x010fc8000ff3e0ff */
[----:B------:R-:W-:-:S05]  /*71a0*/  @!P0 IADD3.X R5, R7, UR40, RZ, P1, !PT ;  /* 0x0000002807058c10 */ /* 0x000fca0008ffe4ff */
[----:B------:R3:W-:Y:S04]  /*71b0*/  @!P0 STL.64 [R1+0x300], R4 ;  /* 0x0003000401008387 */ /* 0x0007e80000100a00 */
[----:B---3--:R3:W5:Y:S01]  /*71c0*/  LDL.LU.64 R4, [R1+0x3e0] ;  /* 0x0003e00001047983 */ /* 0x0087620000300a00 */
[----:B------:R-:W-:Y:S04]  /*71d0*/  BSSY B1, `(.L_x_107) ;  /* 0x0000005000017945 */ /* 0x000fe80003800000 */
[----:B------:R-:W-:Y:S05]  /*71e0*/  @P0 BRA `(.L_x_108) ;  /* 0x00000000000c0947 */ /* 0x000fea0003800000 */
[----:B------:R-:W4:Y:S02]  /*71f0*/  LDG.E.U8 R16, desc[UR50][R22.64+0x8] ;  /* 0x0000083216107981 */ /* 0x000f24000c1e1100 */
[----:B----4-:R-:W-:-:S05]  /*7200*/  PRMT R2, R16, 0x8880, RZ ;  /* 0x0000888010027816 */ /* 0x010fca00000000ff */
[----:B------:R-:W-:-:S07]  /*7210*/  IMAD R2, R2, R18, RZ ;  /* 0x0000001202027224 */ /* 0x000fce00078e02ff */
.L_x_108:
[----:B------:R-:W-:Y:S05]  /*7220*/  BSYNC B1 ;  /* 0x0000000000017941 */ /* 0x000fea0003800000 */
.L_x_107:
[----:B------:R-:W4:Y:S04]  /*7230*/  LDL.LU R9, [R1+0x318] ;  /* 0x0003180001097983 */ /* 0x000f280000300800 */
[----:B-----5:R0:W-:Y:S04]  /*7240*/  STL.64 [R1+0x3e0], R4 ;  /* 0x0003e00401007387 */ /* 0x0201e80000100a00 */
[----:B0-----:R-:W2:Y:S01]  /*7250*/  LDL.64 R4, [R1+0x300] ;  /* 0x0003000001047983 */ /* 0x001ea20000100a00 */
[----:B----4-:R-:W-:-:S05]  /*7260*/  @!P0 IMAD R9, R9, R17, R2 ;  /* 0x0000001109098224 */ /* 0x010fca00078e0202 */
[----:B--2---:R0:W-:Y:S01]  /*7270*/  @!P0 STG.E.U8 desc[UR50][R4.64+0x8], R9 ;  /* 0x0000080904008986 */ /* 0x0041e2000c101132 */
[----:B------:R-:W-:-:S13]  /*7280*/  ISETP.LT.OR P0, PT, R0, 0xa, !P2 ;  /* 0x0000000a0000780c */ /* 0x000fda0005701670 */
[----:B0-----:R-:W-:-:S04]  /*7290*/  @!P0 IADD3 R4, P1, R6, UR41, RZ ;  /* 0x0000002906048c10 */ /* 0x001fc8000ff3e0ff */
[----:B------:R-:W-:-:S05]  /*72a0*/  @!P0 IADD3.X R5, R7, UR40, RZ, P1, !PT ;  /* 0x0000002807058c10 */ /* 0x000fca0008ffe4ff */
[----:B------:R0:W-:Y:S04]  /*72b0*/  @!P0 STL.64 [R1+0x300], R4 ;  /* 0x0003000401008387 */ /* 0x0001e80000100a00 */
[----:B0-----:R0:W5:Y:S01]  /*72c0*/  LDL.LU.64 R4, [R1+0x3e0] ;  /* 0x0003e00001047983 */ /* 0x0011620000300a00 */
[----:B------:R-:W-:Y:S04]  /*72d0*/  BSSY B1, `(.L_x_109) ;  /* 0x0000005000017945 */ /* 0x000fe80003800000 */
[----:B------:R-:W-:Y:S05]  /*72e0*/  @P0 BRA `(.L_x_110) ;  /* 0x00000000000c0947 */ /* 0x000fea0003800000 */
[----:B------:R-:W2:Y:S02]  /*72f0*/  LDG.E.U8 R16, desc[UR50][R22.64+0x9] ;  /* 0x0000093216107981 */ /* 0x000ea4000c1e1100 */
[----:B--2---:R-:W-:-:S05]  /*7300*/  PRMT R2, R16, 0x8880, RZ ;  /* 0x0000888010027816 */ /* 0x004fca00000000ff */
[----:B------:R-:W-:-:S07]  /*7310*/  IMAD R2, R2, R18, RZ ;  /* 0x0000001202027224 */ /* 0x000fce00078e02ff */
.L_x_110:
[----:B------:R-:W-:Y:S05]  /*7320*/  BSYNC B1 ;  /* 0x0000000000017941 */ /* 0x000fea0003800000 */
.L_x_109:
[----:B------:R-:W2:Y:S04]  /*7330*/  LDL.LU R9, [R1+0x31c] ;  /* 0x00031c0001097983 */ /* 0x000ea80000300800 */
[----:B-----5:R4:W-:Y:S04]  /*7340*/  STL.64 [R1+0x3e0], R4 ;  /* 0x0003e00401007387 */ /* 0x0209e80000100a00 */
[----:B----4-:R-:W4:Y:S01]  /*7350*/  LDL.LU.64 R4, [R1+0x300] ;  /* 0x0003000001047983 */ /* 0x010f220000300a00 */
[----:B--2---:R-:W-:-:S05]  /*7360*/  @!P0 IMAD R9, R9, R17, R2 ;  /* 0x0000001109098224 */ /* 0x004fca00078e0202 */
[----:B----4-:R2:W-:Y:S04]  /*7370*/  @!P0 STG.E.U8 desc[UR50][R4.64+0x9], R9 ;  /* 0x0000090904008986 */ /* 0x0105e8000c101132 */
[----:B--2---:R2:W5:Y:S01]  /*7380*/  LDL.LU.64 R4, [R1+0x3e0] ;  /* 0x0003e00001047983 */ /* 0x0045620000300a00 */
[----:B------:R-:W-:Y:S01]  /*7390*/  ISETP.LT.OR P0, PT, R0, 0x11, !P5 ;  /* 0x000000110000780c */ /* 0x000fe20006f01670 */
[----:B------:R-:W-:-:S12]  /*73a0*/  BSSY B1, `(.L_x_111) ;  /* 0x0000005000017945 */ /* 0x000fd80003800000 */
[----:B--2---:R-:W-:Y:S05]  /*73b0*/  @P0 BRA `(.L_x_112) ;  /* 0x00000000000c0947 */ /* 0x004fea0003800000 */
[----:B------:R-:W2:Y:S02]  /*73c0*/  LDG.E.U8 R16, desc[UR50][R232.64+0x10] ;  /* 0x00001032e8107981 */ /* 0x000ea4000c1e1100 */
[----:B--2---:R-:W-:-:S05]  /*73d0*/  PRMT R2, R16, 0x8880, RZ ;  /* 0x0000888010027816 */ /* 0x004fca00000000ff */
[----:B------:R-:W-:-:S07]  /*73e0*/  IMAD R2, R2, R18, RZ ;  /* 0x0000001202027224 */ /* 0x000fce00078e02ff */
.L_x_112:
[----:B------:R-:W-:Y:S05]  /*73f0*/  BSYNC B1 ;  /* 0x0000000000017941 */ /* 0x000fea0003800000 */
.L_x_111:
[----:B------:R-:W2:Y:S01]  /*7400*/  LDL.LU R9, [R1+0x320] ;  /* 0x0003200001097983 */ /* 0x000ea20000300800 */
[----:B------:R-:W-:Y:S01]  /*7410*/  ISETP.LT.OR P1, PT, R0, 0x12, !P5 ;  /* 0x000000120000780c */ /* 0x000fe20006f21670 */
[----:B------:R-:W-:Y:S01]  /*7420*/  BSSY B1, `(.L_x_113) ;  /* 0x0000007000017945 */ /* 0x000fe20003800000 */
[----:B--2---:R-:W-:-:S05]  /*7430*/  @!P0 IMAD R9, R9, R17, R2 ;  /* 0x0000001109098224 */ /* 0x004fca00078e0202 */
[----:B------:R2:W-:Y:S06]  /*7440*/  @!P0 STG.E.U8 desc[UR50][R6.64+0x10], R9 ;  /* 0x0000100906008986 */ /* 0x0005ec000c101132 */
[----:B------:R-:W-:Y:S05]  /*7450*/  @P1 BRA `(.L_x_114) ;  /* 0x00000000000c1947 */ /* 0x000fea0003800000 */
[----:B------:R-:W4:Y:S02]  /*7460*/  LDG.E.U8 R16, desc[UR50][R232.64+0x11] ;  /* 0x00001132e8107981 */ /* 0x000f24000c1e1100 */
[----:B----4-:R-:W-:-:S05]  /*7470*/  PRMT R2, R16, 0x8880, RZ ;  /* 0x0000888010027816 */ /* 0x010fca00000000ff */
[----:B------:R-:W-:-:S07]  /*7480*/  IMAD R2, R2, R18, RZ ;  /* 0x0000001202027224 */ /* 0x000fce00078e02ff */
.L_x_114:
[----:B------:R-:W-:Y:S05]  /*7490*/  BSYNC B1 ;  /* 0x0000000000017941 */ /* 0x000fea0003800000 */
.L_x_113:
[----:B-----5:R4:W-:Y:S04]  /*74a0*/  STL.64 [R1+0x3e0], R4 ;  /* 0x0003e00401007387 */ /* 0x0209e80000100a00 */
[----:B--2---:R-:W2:Y:S01]  /*74b0*/  LDL.LU R9, [R1+0x324] ;  /* 0x0003240001097983 */ /* 0x004ea20000300800 */
[----:B------:R-:W-:-:S13]  /*74c0*/  ISETP.LT.OR P0, PT, R0, 0x11, !P2 ;  /* 0x000000110000780c */ /* 0x000fda0005701670 */
[----:B----4-:R-:W-:-:S04]  /*74d0*/  @!P0 IADD3 R4, P4, R6, UR41, RZ ;  /* 0x0000002906048c10 */ /* 0x010fc8000ff9e0ff */
[----:B------:R-:W-:-:S05]  /*74e0*/  @!P0 IADD3.X R5, R7, UR40, RZ, P4, !PT ;  /* 0x0000002807058c10 */ /* 0x000fca000a7fe4ff */
[----:B------:R4:W-:Y:S04]  /*74f0*/  @!P0 STL.64 [R1+0x308], R4 ;  /* 0x0003080401008387 */ /* 0x0009e80000100a00 */
[----:B----4-:R4:W5:Y:S01]  /*7500*/  LDL.LU.64 R4, [R1+0x3e0] ;  /* 0x0003e00001047983 */ /* 0x0109620000300a00 */
[----:B------:R-:W-:Y:S01]  /*7510*/  BSSY B1, `(.L_x_115) ;  /* 0x0000007000017945 */ /* 0x000fe20003800000 */
[----:B--2---:R-:W-:-:S05]  /*7520*/  @!P1 IMAD R9, R9, R17, R2 ;  /* 0x0000001109099224 */ /* 0x004fca00078e0202 */
[----:B------:R4:W-:Y:S01]  /*7530*/  @!P1 STG.E.U8 desc[UR50][R6.64+0x11], R9 ;  /* 0x0000110906009986 */ /* 0x0009e2000c101132 */
[----:B------:R-:W-:Y:S05]  /*7540*/  @P0 BRA `(.L_x_116) ;  /* 0x00000000000c0947 */ /* 0x000fea0003800000 */
[----:B------:R-:W2:Y:S02]  /*7550*/  LDG.E.U8 R16, desc[UR50][R22.64+0x10] ;  /* 0x0000103216107981 */ /* 0x000ea4000c1e1100 */
[----:B--2---:R-:W-:-:S05]  /*7560*/  PRMT R2, R16, 0x8880, RZ ;  /* 0x0000888010027816 */ /* 0x004fca00000000ff */
[----:B------:R-:W-:-:S07]  /*7570*/  IMAD R2, R2, R18, RZ ;  /* 0x0000001202027224 */ /* 0x000fce00078e02ff */
.L_x_116:
[----:B------:R-:W-:Y:S05]  /*7580*/  BSYNC B1 ;  /* 0x0000000000017941 */ /* 0x000fea0003800000 */
.L_x_115:
[----:B------:R-:W-:Y:S04]  /*7590*/  STL.64 [R1+0x3e8], R10 ;  /* 0x0003e80a01007387 */ /* 0x000fe80000100a00 */
[----:B----4-:R-:W2:Y:S04]  /*75a0*/  LDL.LU R9, [R1+0x328] ;  /* 0x0003280001097983 */ /* 0x010ea80000300800 */
[----:B-----5:R4:W-:Y:S04]  /*75b0*/  STL.64 [R1+0x3e0], R4 ;  /* 0x0003e00401007387 */ /* 0x0209e80000100a00 */
[----:B----4-:R-:W4:Y:S01]  /*75c0*/  LDL.LU.64 R4, [R1+0x308] ;  /* 0x0003080001047983 */ /* 0x010f220000300a00 */
[----:B------:R-:W-:-:S13]  /*75d0*/  ISETP.LT.OR P1, PT, R0, 0x12, !P2 ;  /* 0x000000120000780c */ /* 0x000fda0005721670 */
[----:B------:R-:W-:-:S04]  /*75e0*/  @!P1 IADD3 R10, P4, R6, UR41, RZ ;  /* 0x00000029060a9c10 */ /* 0x000fc8000ff9e0ff */
[----:B------:R-:W-:-:S05]  /*75f0*/  @!P1 IADD3.X R11, R7, UR40, RZ, P4, !PT ;  /* 0x00000028070b9c10 */ /* 0x000fca000a7fe4ff */
[----:B------:R0:W-:Y:S04]  /*7600*/  @!P1 STL.64 [R1+0x300], R10 ;  /* 0x0003000a01009387 */ /* 0x0001e80000100a00 */
[----:B0-----:R0:W5:Y:S01]  /*7610*/  LDL.LU.64 R10, [R1+0x3e8] ;  /* 0x0003e800010a7983 */ /* 0x0011620000300a00 */
[----:B--2---:R-:W-:-:S05]  /*7620*/  @!P0 IMAD R9, R9, R17, R2 ;  /* 0x0000001109098224 */ /* 0x004fca00078e0202 */
[----:B----4-:R2:W-:Y:S04]  /*7630*/  @!P0 STG.E.U8 desc[UR50][R4.64+0x10], R9 ;  /* 0x0000100904008986 */ /* 0x0105e8000c101132 */
[----:B--2---:R0:W5:Y:S01]  /*7640*/  LDL.LU.64 R4, [R1+0x3e0] ;  /* 0x0003e00001047983 */ /* 0x0041620000300a00 */
[----:B------:R-:W-:Y:S04]  /*7650*/  BSSY B1, `(.L_x_117) ;  /* 0x0000005000017945 */ /* 0x000fe80003800000 */
[----:B------:R-:W-:Y:S05]  /*7660*/  @P1 BRA `(.L_x_118) ;  /* 0x00000000000c1947 */ /* 0x000fea0003800000 */
[----:B------:R-:W2:Y:S02]  /*7670*/  LDG.E.U8 R16, desc[UR50][R22.64+0x11] ;  /* 0x0000113216107981 */ /* 0x000ea4000c1e1100 */
[----:B--2---:R-:W-:-:S05]  /*7680*/  PRMT R2, R16, 0x8880, RZ ;  /* 0x0000888010027816 */ /* 0x004fca00000000ff */
[----:B------:R-:W-:-:S07]  /*7690*/  IMAD R2, R2, R18, RZ ;  /* 0x0000001202027224 */ /* 0x000fce00078e02ff */
.L_x_118:
[----:B------:R-:W-:Y:S05]  /*76a0*/  BSYNC B1 ;  /* 0x0000000000017941 */ /* 0x000fea0003800000 */
.L_x_117:
        /* <DEDUP_REMOVED lines=12> */
.L_x_120:
[----:B------:R-:W-:Y:S05]  /*7770*/  BSYNC B1 ;  /* 0x0000000000017941 */ /* 0x000fea0003800000 */
.L_x_119:
        /* <DEDUP_REMOVED lines=9> */
.L_x_122:
[----:B------:R-:W-:Y:S05]  /*7810*/  BSYNC B1 ;  /* 0x0000000000017941 */ /* 0x000fea0003800000 */
.L_x_121:
        /* <DEDUP_REMOVED lines=14> */
.L_x_124:
[----:B------:R-:W-:Y:S05]  /*7900*/  BSYNC B1 ;  /* 0x0000000000017941 */ /* 0x000fea0003800000 */
.L_x_123:
        /* <DEDUP_REMOVED lines=17> */
.L_x_126:
[----:B------:R-:W-:Y:S05]  /*7a20*/  BSYNC B1 ;  /* 0x0000000000017941 */ /* 0x000fea0003800000 */
.L_x_125:
[----:B------:R-:W2:Y:S04]  /*7a30*/  LDL.LU R9, [R1+0x33c] ;  /* 0x00033c0001097983 */ /* 0x000ea80000300800 */
[----:B------:R-:W-:Y:S04]  /*7a40*/  STL [R1+0x3e8], R12 ;  /* 0x0003e80c01007387 */ /* 0x000fe80000100800 */
[----:B------:R4:W-:Y:S04]  /*7a50*/  STL.64 [R1+0x3e0], R6 ;  /* 0x0003e00601007387 */ /* 0x0009e80000100a00 */
[----:B----4-:R-:W4:Y:S01]  /*7a60*/  LDL.LU.64 R6, [R1+0x300] ;  /* 0x0003000001067983 */ /* 0x010f220000300a00 */
[----:B--2---:R-:W-:-:S02]  /*7a70*/  @!P1 IMAD R12, R9, R17, R2 ;  /* 0x00000011090c9224 */ /* 0x004fc400078e0202 */
[----:B-----5:R-:W-:-:S04]  /*7a80*/  IMAD.WIDE.U32 R8, R3, R8, R10 ;  /* 0x0000000803087225 */ /* 0x020fc800078e000a */
[----:B------:R-:W-:Y:S02]  /*7a90*/  IMAD.MOV.U32 R3, RZ, RZ, R12 ;  /* 0x000000ffff037224 */ /* 0x000fe400078e000c */
[----:B------:R2:W5:Y:S04]  /*7aa0*/  LDL.LU R12, [R1+0x3e8] ;  /* 0x0003e800010c7983 */ /* 0x0005680000300800 */
[----:B------:R-:W3:Y:S04]  /*7ab0*/  LDL.LU R10, [R1+0x344] ;  /* 0x00034400010a7983 */ /* 0x000ee80000300800 */
[----:B------:R-:W2:Y:S01]  /*7ac0*/  LDL R11, [R1+0x3c8] ;  /* 0x0003c800010b7983 */ /* 0x000ea20000100800 */
[----:B------:R-:W-:-:S03]  /*7ad0*/  IADD3 R14, P0, R8, R14, RZ ;  /* 0x0000000e080e7210 */ /* 0x000fc60007f1e0ff */
[----:B----4-:R4:W-:Y:S04]  /*7ae0*/  @!P1 STG.E.U8 desc[UR50][R6.64+0x19], R3 ;  /* 0x0000190306009986 */ /* 0x0109e8000c101132 */
[----:B----4-:R4:W5:Y:S01]  /*7af0*/  LDL.LU.64 R6, [R1+0x3e0] ;  /* 0x0003e00001067983 */ /* 0x0109620000300a00 */
[----:B---3--:R-:W-:Y:S02]  /*7b00*/  IADD3.X R15, R15, R9, R10, P0, !PT ;  /* 0x000000090f0f7210 */ /* 0x008fe400007fe40a */
[----:B--2---:R-:W-:-:S04]  /*7b10*/  ISETP.GE.AND P1, PT, R11, 0x181, PT ;  /* 0x000001810b00780c */ /* 0x004fc80003f26270 */
[----:B------:R-:W-:-:S13]  /*7b20*/  ISETP.LT.OR P0, PT, R0, 0x1, !P1 ;  /* 0x000000010000780c */ /* 0x000fda0004f01670 */
[----:B------:R-:W2:Y:S01]  /*7b30*/  @!P0 LDG.E.U8 R16, desc[UR50][R14.64] ;  /* 0x000000320e108981 */ /* 0x000ea2000c1e1100 */
[----:B------:R-:W-:Y:S02]  /*7b40*/  IMAD.U32 R8, RZ, RZ, UR13 ;  /* 0x0000000dff087e24 */ /* 0x000fe4000f8e00ff */
[----:B------:R-:W-:Y:S02]  /*7b50*/  IMAD.U32 R10, RZ, RZ, UR12 ;  /* 0x0000000cff0a7e24 */ /* 0x000fe4000f8e00ff */
[----:B------:R-:W-:Y:S02]  /*7b60*/  IMAD R9, R8, 0x180, RZ ;  /* 0x0000018008097824 */ /* 0x000fe400078e02ff */
[----:B------:R-:W-:Y:S01]  /*7b70*/  IMAD.WIDE.U32 R10, R10, 0x180, R4 ;  /* 0x000001800a0a7825 */ /* 0x000fe200078e0004 */
[----:B--2---:R-:W-:-:S05]  /*7b80*/  @!P0 PRMT R3, R16, 0x8880, RZ ;  /* 0x0000888010038816 */ /* 0x004fca00000000ff */
[----:B------:R-:W-:Y:S02]  /*7b90*/  @!P0 IMAD R2, R3, R18, RZ ;  /* 0x0000001203028224 */ /* 0x000fe400078e02ff */
[----:B------:R-:W2:Y:S01]  /*7ba0*/  LDL.LU R3, [R1+0x2c0] ;  /* 0x0002c00001037983 */ /* 0x000ea20000300800 */
[----:B------:R-:W-:Y:S01]  /*7bb0*/  IMAD.IADD R9, R11, 0x1, R9 ;  /* 0x000000010b097824 */ /* 0x000fe200078e0209 */
[----:B------:R-:W-:Y:S01]  /*7bc0*/  ISETP.LT.OR P5, PT, R0, 0x2, !P1 ;  /* 0x000000020000780c */ /* 0x000fe20004fa1670 */
[----:B------:R-:W-:Y:S01]  /*7bd0*/  @!P0 IMAD.MOV.U32 R8, RZ, RZ, R10 ;  /* 0x000000ffff088224 */ /* 0x000fe200078e000a */
[----:B------:R-:W-:Y:S01]  /*7be0*/  BSSY B1, `(.L_x_127) ;  /* 0x0000007000017945 */ /* 0x000fe20003800000 */
[----:B--2---:R-:W-:-:S05]  /*7bf0*/  @!P0 IMAD R3, R3, R17, R2 ;  /* 0x0000001103038224 */ /* 0x004fca00078e0202 */
[----:B------:R4:W-:Y:S05]  /*7c00*/  @!P0 STG.E.U8 desc[UR50][R8.64], R3 ;  /* 0x0000000308008986 */ /* 0x0009ea000c101132 */
[----:B------:R-:W-:Y:S05]  /*7c10*/  @P5 BRA `(.L_x_128) ;  /* 0x00000000000c5947 */ /* 0x000fea0003800000 */
[----:B------:R-:W2:Y:S02]  /*7c20*/  LDG.E.U8 R16, desc[UR50][R14.64+0x1] ;  /* 0x000001320e107981 */ /* 0x000ea4000c1e1100 */
[----:B--2---:R-:W-:-:S05]  /*7c30*/  PRMT R2, R16, 0x8880, RZ ;  /* 0x0000888010027816 */ /* 0x004fca00000000ff */
[----:B------:R-:W-:-:S07]  /*7c40*/  IMAD R2, R2, R18, RZ ;  /* 0x0000001202027224 */ /* 0x000fce00078e02ff */
.L_x_128:
[----:B------:R-:W-:Y:S05]  /*7c50*/  BSYNC B1 ;  /* 0x0000000000017941 */ /* 0x000fea0003800000 */
.L_x_127:
[----:B----4-:R-:W2:Y:S04]  /*7c60*/  LDL.LU R3, [R1+0x2c4] ;  /* 0x0002c40001037983 */ /* 0x010ea80000300800 */
[----:B------:R3:W-:Y:S04]  /*7c70*/  STL.64 [R1+0x3e0], R4 ;  /* 0x0003e00401007387 */ /* 0x0007e80000100a00 */
[----:B---3--:R-:W3:Y:S01]  /*7c80*/  LDL.LU R5, [R1+0x3c8] ;  /* 0x0003c80001057983 */ /* 0x008ee20000300800 */
[----:B------:R-:W-:-:S04]  /*7c90*/  LOP3.LUT R19, R19, 0xffffffbf, RZ, 0xc0, !PT ;  /* 0xffffffbf13137812 */ /* 0x000fc800078ec0ff */
[----:B------:R-:W-:Y:S01]  /*7ca0*/  @P1 LOP3.LUT R19, R19, 0x40, RZ, 0xfc, !PT ;  /* 0x0000004013131812 */ /* 0x000fe200078efcff */
[----:B--2---:R-:W-:Y:S01]  /*7cb0*/  @!P5 IMAD R3, R3, R17, R2 ;  /* 0x000000110303d224 */ /* 0x004fe200078e0202 */
[----:B---3--:R-:W-:-:S04]  /*7cc0*/  ISETP.GE.AND P0, PT, R5, 0x189, PT ;  /* 0x000001890500780c */ /* 0x008fc80003f06270 */
[----:B------:R-:W-:-:S13]  /*7cd0*/  ISETP.LT.OR P4, PT, R0, 0x1, !P0 ;  /* 0x000000010000780c */ /* 0x000fda0004781670 */
[----:B------:R-:W-:-:S04]  /*7ce0*/  @!P4 IADD3 R4, P1, R10, UR41, RZ ;  /* 0x000000290a04cc10 */ /* 0x000fc8000ff3e0ff */
[----:B------:R-:W-:Y:S01]  /*7cf0*/  @!P4 IADD3.X R5, R9, UR40, RZ, P1, !PT ;  /* 0x000000280905cc10 */ /* 0x000fe20008ffe4ff */
[----:B------:R-:W-:Y:S01]  /*7d00*/  BSSY B1, `(.L_x_129) ;  /* 0x000000b000017945 */ /* 0x000fe20003800000 */
[----:B------:R-:W-:-:S03]  /*7d10*/  LOP3.LUT P1, RZ, R19, 0x40, RZ, 0xc0, !PT ;  /* 0x0000004013ff7812 */ /* 0x000fc6000782c0ff */
[----:B------:R2:W-:Y:S02]  /*7d20*/  @!P4 STL.64 [R1+0x300], R4 ;  /* 0x000300040100c387 */ /* 0x0005e40000100a00 */
[----:B--2---:R-:W-:Y:S02]  /*7d30*/  @!P5 IMAD.MOV.U32 R4, RZ, RZ, R10 ;  /* 0x000000ffff04d224 */ /* 0x004fe400078e000a */
[----:B------:R-:W-:-:S05]  /*7d40*/  @!P5 IMAD.MOV.U32 R5, RZ, RZ, R9 ;  /* 0x000000ffff05d224 */ /* 0x000fca00078e0009 */
[----:B------:R2:W-:Y:S04]  /*7d50*/  @!P5 STG.E.U8 desc[UR50][R4.64+0x1], R3 ;  /* 0x000001030400d986 */ /* 0x0005e8000c101132 */
[----:B--2---:R2:W5:Y:S01]  /*7d60*/  LDL.LU.64 R4, [R1+0x3e0] ;  /* 0x0003e00001047983 */ /* 0x0045620000300a00 */
[----:B------:R-:W-:Y:S05]  /*7d70*/  @P4 BRA `(.L_x_130) ;  /* 0x00000000000c4947 */ /* 0x000fea0003800000 */
[----:B------:R-:W3:Y:S02]  /*7d80*/  LDG.E.U8 R16, desc[UR50][R20.64] ;  /* 0x0000003214107981 */ /* 0x000ee4000c1e1100 */
[----:B---3--:R-:W-:-:S05]  /*7d90*/  PRMT R2, R16, 0x8880, RZ ;  /* 0x0000888010027816 */ /* 0x008fca00000000ff */
[----:B------:R-:W-:-:S07]  /*7da0*/  IMAD R2, R2, R18, RZ ;  /* 0x0000001202027224 */ /* 0x000fce00078e02ff */
.L_x_130:
[----:B------:R-:W-:Y:S05]  /*7db0*/  BSYNC B1 ;  /* 0x0000000000017941 */ /* 0x000fea0003800000 */
.L_x_129:
[----:B-----5:R-:W-:Y:S04]  /*7dc0*/  STL.64 [R1+0x3e8], R6 ;  /* 0x0003e80601007387 */ /* 0x020fe80000100a00 */
[----:B------:R-:W3:Y:S04]  /*7dd0*/  LDL.LU R3, [R1+0x2c8] ;  /* 0x0002c80001037983 */ /* 0x000ee80000300800 */
[----:B------:R4:W-:Y:S04]  /*7de0*/  STL.64 [R1+0x3e0], R4 ;  /* 0x0003e00401007387 */ /* 0x0009e80000100a00 */
[----:B----4-:R-:W4:Y:S01]  /*7df0*/  LDL.LU.64 R4, [R1+0x300] ;  /* 0x0003000001047983 */ /* 0x010f220000300a00 */
[----:B------:R-:W-:-:S02]  /*7e00*/  ISETP.LT.OR P5, PT, R0, 0x2, !P0 ;  /* 0x000000020000780c */ /* 0x000fc400047a1670 */
[----:B------:R-:W-:-:S04]  /*7e10*/  LOP3.LUT R19, R19, 0xffffffbf, RZ, 0xc0, !PT ;  /* 0xffffffbf13137812 */ /* 0x000fc800078ec0ff */
[----:B------:R-:W-:-:S07]  /*7e20*/  @P1 LOP3.LUT R19, R19, 0x40, RZ, 0xfc, !PT ;  /* 0x0000004013131812 */ /* 0x000fce00078efcff */
[----:B------:R-:W-:-:S04]  /*7e30*/  @!P5 IADD3 R6, P1, R10, UR41, RZ ;  /* 0x000000290a06dc10 */ /* 0x000fc8000ff3e0ff */
[----:B------:R-:W-:-:S05]  /*7e40*/  @!P5 IADD3.X R7, R9, UR40, RZ, P1, !PT ;  /* 0x000000280907dc10 */ /* 0x000fca0008ffe4ff */
[----:B------:R0:W-:Y:S04]  /*7e50*/  @!P5 STL.64 [R1+0x2c0], R6 ;  /* 0x0002c0060100d387 */ /* 0x0001e80000100a00 */
[----:B0-----:R0:W5:Y:S01]  /*7e60*/  LDL.LU.64 R6, [R1+0x3e8] ;  /* 0x0003e80001067983 */ /* 0x0011620000300a00 */
[----:B------:R-:W-:Y:S01]  /*7e70*/  BSSY B1, `(.L_x_131) ;  /* 0x0000009000017945 */ /* 0x000fe20003800000 */
[----:B------:R-:W-:Y:S01]  /*7e80*/  LOP3.LUT P1, RZ, R19, 0x40, RZ, 0xc0, !PT ;  /* 0x0000004013ff7812 */ /* 0x000fe2000782c0ff */
[----:B---3--:R-:W-:-:S05]  /*7e90*/  @!P4 IMAD R3, R3, R17, R2 ;  /* 0x000000110303c224 */ /* 0x008fca00078e0202 */
[----:B----4-:R3:W-:Y:S04]  /*7ea0*/  @!P4 STG.E.U8 desc[UR50][R4.64], R3 ;  /* 0x000000030400c986 */ /* 0x0107e8000c101132 */
[----:B---3--:R0:W5:Y:S01]  /*7eb0*/  LDL.LU.64 R4, [R1+0x3e0] ;  /* 0x0003e00001047983 */ /* 0x0081620000300a00 */
[----:B------:R-:W-:Y:S05]  /*7ec0*/  @P5 BRA `(.L_x_132) ;  /* 0x00000000000c5947 */ /* 0x000fea0003800000 */
[----:B------:R-:W3:Y:S02]  /*7ed0*/  LDG.E.U8 R16, desc[UR50][R20.64+0x1] ;  /* 0x0000013214107981 */ /* 0x000ee4000c1e1100 */
[----:B---3--:R-:W-:-:S05]  /*7ee0*/  PRMT R2, R16, 0x8880, RZ ;  /* 0x0000888010027816 */ /* 0x008fca00000000ff */
[----:B------:R-:W-:-:S07]  /*7ef0*/  IMAD R2, R2, R18, RZ ;  /* 0x0000001202027224 */ /* 0x000fce00078e02ff */
.L_x_132:
[----:B------:R-:W-:Y:S05]  /*7f00*/  BSYNC B1 ;  /* 0x0000000000017941 */ /* 0x000fea0003800000 */
.L_x_131:
        /* <DEDUP_REMOVED lines=12> */
.L_x_134:
[----:B------:R-:W-:Y:S05]  /*7fd0*/  BSYNC B1 ;  /* 0x0000000000017941 */ /* 0x000fea0003800000 */
.L_x_133:
[----:B------:R-:W3:Y:S04]  /*7fe0*/  LDL.LU R3, [R1+0x2d0] ;  /* 0x0002d00001037983 */ /* 0x000ee80000300800 */
[----:B-----5:R4:W-:Y:S02]  /*7ff0*/  STL.64 [R1+0x3e0], R4 ;  /* 0x0003e00401007387 */ /* 0x0209e40000100a00 */
[----:B----4-:R-:W-:Y:S02]  /*8000*/  @!P4 IMAD.MOV.U32 R4, RZ, RZ, R10 ;  /* 0x000000ffff04c224 */ /* 0x010fe400078e000a */
[----:B------:R-:W-:Y:S02]  /*8010*/  @!P4 IMAD.MOV.U32 R5, RZ, RZ, R9 ;  /* 0x000000ffff05c224 */ /* 0x000fe400078e0009 */
[----:B---3--:R-:W-:-:S05]  /*8020*/  @!P4 IMAD R3, R3, R17, R2 ;  /* 0x000000110303c224 */ /* 0x008fca00078e0202 */
[----:B------:R3:W-:Y:S04]  /*8030*/  @!P4 STG.E.U8 desc[UR50][R4.64+0x8], R3 ;  /* 0x000008030400c986 */ /* 0x0007e8000c101132 */
[----:B---3--:R3:W5:Y:S01]  /*8040*/  LDL.LU.64 R4, [R1+0x3e0] ;  /* 0x0003e00001047983 */ /* 0x0087620000300a00 */
[----:B------:R-:W-:Y:S01]  /*8050*/  ISETP.LT.OR P5, PT, R0, 0xa, !P1 ;  /* 0x0000000a0000780c */ /* 0x000fe20004fa1670 */
[----:B------:R-:W-:-:S12]  /*8060*/  BSSY B1, `(.L_x_135) ;  /* 0x0000005000017945 */ /* 0x000fd80003800000 */
[----:B---3--:R-:W-:Y:S05]  /*8070*/  @P5 BRA `(.L_x_136) ;  /* 0x00000000000c5947 */ /* 0x008fea0003800000 */
[----:B------:R-:W3:Y:S02]  /*8080*/  LDG.E.U8 R16, desc[UR50][R14.64+0x9] ;  /* 0x000009320e107981 */ /* 0x000ee4000c1e1100 */
[----:B---3--:R-:W-:-:S05]  /*8090*/  PRMT R2, R16, 0x8880, RZ ;  /* 0x0000888010027816 */ /* 0x008fca00000000ff */
[----:B------:R-:W-:-:S07]  /*80a0*/  IMAD R2, R2, R18, RZ ;  /* 0x0000001202027224 */ /* 0x000fce00078e02ff */
.L_x_136:
[----:B------:R-:W-:Y:S05]  /*80b0*/  BSYNC B1 ;  /* 0x0000000000017941 */ /* 0x000fea0003800000 */
.L_x_135:
[----:B------:R-:W3:Y:S01]  /*80c0*/  LDL.LU R3, [R1+0x2d4] ;  /* 0x0002d40001037983 */ /* 0x000ee20000300800 */
[----:B------:R-:W-:Y:S02]  /*80d0*/  ISETP.LT.OR P4, PT, R0, 0x9, !P0 ;  /* 0x000000090000780c */ /* 0x000fe40004781670 */
[----:B------:R-:W-:Y:S01]  /*80e0*/  LOP3.LUT R19, R19, 0xffffffbf, RZ, 0xc0, !PT ;  /* 0xffffffbf13137812 */ /* 0x000fe200078ec0ff */
[----:B-----5:R4:W-:Y:S03]  /*80f0*/  STL.64 [R1+0x3e0], R4 ;  /* 0x0003e00401007387 */ /* 0x0209e60000100a00 */
[----:B------:R-:W-:-:S07]  /*8100*/  @P1 LOP3.LUT R19, R19, 0x40, RZ, 0xfc, !PT ;  /* 0x0000004013131812 */ /* 0x000fce00078efcff */
[----:B----4-:R-:W-:-:S04]  /*8110*/  @!P4 IADD3 R4, P1, R10, UR41, RZ ;  /* 0x000000290a04cc10 */ /* 0x010fc8000ff3e0ff */
[----:B------:R-:W-:Y:S01]  /*8120*/  @!P4 IADD3.X R5, R9, UR40, RZ, P1, !PT ;  /* 0x000000280905cc10 */ /* 0x000fe20008ffe4ff */
[----:B------:R-:W-:Y:S01]  /*8130*/  BSSY B1, `(.L_x_137) ;  /* 0x000000c000017945 */ /* 0x000fe20003800000 */
[----:B------:R-:W-:-:S03]  /*8140*/  LOP3.LUT P1, RZ, R19, 0x40, RZ, 0xc0, !PT ;  /* 0x0000004013ff7812 */ /* 0x000fc6000782c0ff */
[----:B------:R4:W-:Y:S02]  /*8150*/  @!P4 STL.64 [R1+0x2c8], R4 ;  /* 0x0002c8040100c387 */ /* 0x0009e40000100a00 */
[----:B----4-:R-:W-:Y:S02]  /*8160*/  @!P5 IMAD.MOV.U32 R4, RZ, RZ, R10 ;  /* 0x000000ffff04d224 */ /* 0x010fe400078e000a */
[----:B------:R-:W-:Y:S02]  /*8170*/  @!P5 IMAD.MOV.U32 R5, RZ, RZ, R9 ;  /* 0x000000ffff05d224 */ /* 0x000fe400078e0009 */
[----:B---3--:R-:W-:-:S05]  /*8180*/  @!P5 IMAD R3, R3, R17, R2 ;  /* 0x000000110303d224 */ /* 0x008fca00078e0202 */
[----:B------:R3:W-:Y:S04]  /*8190*/  @!P5 STG.E.U8 desc[UR50][R4.64+0x9], R3 ;  /* 0x000009030400d986 */ /* 0x0007e8000c101132 */
[----:B---3--:R3:W5:Y:S01]  /*81a0*/  LDL.LU.64 R4, [R1+0x3e0] ;  /* 0x0003e00001047983 */ /* 0x0087620000300a00 */
[----:B------:R-:W-:Y:S05]  /*81b0*/  @P4 BRA `(.L_x_138) ;  /* 0x00000000000c4947 */ /* 0x000fea0003800000 */
[----:B------:R-:W4:Y:S02]  /*81c0*/  LDG.E.U8 R16, desc[UR50][R20.64+0x8] ;  /* 0x0000083214107981 */ /* 0x000f24000c1e1100 */
[----:B----4-:R-:W-:-:S05]  /*81d0*/  PRMT R2, R16, 0x8880, RZ ;  /* 0x0000888010027816 */ /* 0x010fca00000000ff */
[----:B------:R-:W-:-:S07]  /*81e0*/  IMAD R2, R2, R18, RZ ;  /* 0x0000001202027224 */ /* 0x000fce00078e02ff */
.L_x_138:
[----:B------:R-:W-:Y:S05]  /*81f0*/  BSYNC B1 ;  /* 0x0000000000017941 */ /* 0x000fea0003800000 */
.L_x_137:
[----:B------:R-:W-:Y:S04]  /*8200*/  STL.64 [R1+0x3e8], R6 ;  /* 0x0003e80601007387 */ /* 0x000fe80000100a00 */
[----:B------:R-:W4:Y:S04]  /*8210*/  LDL.LU R3, [R1+0x2d8] ;  /* 0x0002d80001037983 */ /* 0x000f280000300800 */
[----:B-----5:R0:W-:Y:S04]  /*8220*/  STL.64 [R1+0x3e0], R4 ;  /* 0x0003e00401007387 */ /* 0x0201e80000100a00 */
[----:B0-----:R-:W2:Y:S01]  /*8230*/  LDL.LU.64 R4, [R1+0x2c8] ;  /* 0x0002c80001047983 */ /* 0x001ea20000300a00 */
        /* <DEDUP_REMOVED lines=9> */
[----:B----4-:R-:W-:-:S05]  /*82d0*/  @!P4 IMAD R3, R3, R17, R2 ;  /* 0x000000110303c224 */ /* 0x010fca00078e0202 */
[----:B--2---:R2:W-:Y:S04]  /*82e0*/  @!P4 STG.E.U8 desc[UR50][R4.64+0x8], R3 ;  /* 0x000008030400c986 */ /* 0x0045e8000c101132 */
[----:B--2---:R0:W5:Y:S01]  /*82f0*/  LDL.LU.64 R4, [R1+0x3e0] ;  /* 0x0003e00001047983 */ /* 0x0041620000300a00 */
[----:B------:R-:W-:Y:S05]  /*8300*/  @P5 BRA `(.L_x_140) ;  /* 0x00000000000c5947 */ /* 0x000fea0003800000 */
[----:B------:R-:W2:Y:S02]  /*8310*/  LDG.E.U8 R16, desc[UR50][R20.64+0x9] ;  /* 0x0000093214107981 */ /* 0x000ea4000c1e1100 */
[----:B--2---:R-:W-:-:S05]  /*8320*/  PRMT R2, R16, 0x8880, RZ ;  /* 0x0000888010027816 */ /* 0x004fca00000000ff */
[----:B------:R-:W-:-:S07]  /*8330*/  IMAD R2, R2, R18, RZ ;  /* 0x0000001202027224 */ /* 0x000fce00078e02ff */
.L_x_140:
[----:B------:R-:W-:Y:S05]  /*8340*/  BSYNC B1 ;  /* 0x0000000000017941 */ /* 0x000fea0003800000 */
.L_x_139:
        /* <DEDUP_REMOVED lines=12> */
.L_x_142:
[----:B------:R-:W-:Y:S05]  /*8410*/  BSYNC B1 ;  /* 0x0000000000017941 */ /* 0x000fea0003800000 */
.L_x_141:
[----:B------:R-:W2:Y:S04]  /*8420*/  LDL.LU R3, [R1+0x2e0] ;  /* 0x0002e00001037983 */ /* 0x000ea80000300800 */
[----:B-----5:R4:W-:Y:S02]  /*8430*/  STL.64 [R1+0x3e0], R4 ;  /* 0x0003e00401007387 */ /* 0x0209e40000100a00 */
[----:B----4-:R-:W-:Y:S02]  /*8440*/  @!P4 IMAD.MOV.U32 R4, RZ, RZ, R10 ;  /* 0x000000ffff04c224 */ /* 0x010fe400078e000a */
[----:B------:R-:W-:Y:S02]  /*8450*/  @!P4 IMAD.MOV.U32 R5, RZ, RZ, R9 ;  /* 0x000000ffff05c224 */ /* 0x000fe400078e0009 */
[----:B--2---:R-:W-:-:S05]  /*8460*/  @!P4 IMAD R3, R3, R17, R2 ;  /* 0x000000110303c224 */ /* 0x004fca00078e0202 */
[----:B------:R2:W-:Y:S04]  /*8470*/  @!P4 STG.E.U8 desc[UR50][R4.64+0x10], R3 ;  /* 0x000010030400c986 */ /* 0x0005e8000c101132 */
[----:B--2---:R2:W5:Y:S01]  /*8480*/  LDL.LU.64 R4, [R1+0x3e0] ;  /* 0x0003e00001047983 */ /* 0x0045620000300a00 */
[----:B------:R-:W-:Y:S01]  /*8490*/  ISETP.LT.OR P5, PT, R0, 0x12, !P1 ;  /* 0x000000120000780c */ /* 0x000fe20004fa1670 */
[----:B------:R-:W-:-:S12]  /*84a0*/  BSSY B1, `(.L_x_143) ;  /* 0x0000005000017945 */ /* 0x000fd80003800000 */
[----:B--2---:R-:W-:Y:S05]  /*84b0*/  @P5 BRA `(.L_x_144) ;  /* 0x00000000000c5947 */ /* 0x004fea0003800000 */
[----:B------:R-:W2:Y:S02]  /*84c0*/  LDG.E.U8 R16, desc[UR50][R14.64+0x11] ;  /* 0x000011320e107981 */ /* 0x000ea4000c1e1100 */
[----:B--2---:R-:W-:-:S05]  /*84d0*/  PRMT R2, R16, 0x8880, RZ ;  /* 0x0000888010027816 */ /* 0x004fca00000000ff */
[----:B------:R-:W-:-:S07]  /*84e0*/  IMAD R2, R2, R18, RZ ;  /* 0x0000001202027224 */ /* 0x000fce00078e02ff */
.L_x_144:
[----:B------:R-:W-:Y:S05]  /*84f0*/  BSYNC B1 ;  /* 0x0000000000017941 */ /* 0x000fea0003800000 */
.L_x_143:
[----:B------:R-:W2:Y:S01]  /*8500*/  LDL.LU R3, [R1+0x2e4] ;  /* 0x0002e40001037983 */ /* 0x000ea20000300800 */
        /* <DEDUP_REMOVED lines=11> */
[----:B--2---:R-:W-:-:S05]  /*85c0*/  @!P5 IMAD R3, R3, R17, R2 ;  /* 0x000000110303d224 */ /* 0x004fca00078e0202 */
[----:B------:R2:W-:Y:S04]  /*85d0*/  @!P5 STG.E.U8 desc[UR50][R4.64+0x11], R3 ;  /* 0x000011030400d986 */ /* 0x0005e8000c101132 */
[----:B--2---:R2:W5:Y:S01]  /*85e0*/  LDL.LU.64 R4, [R1+0x3e0] ;  /* 0x0003e00001047983 */ /* 0x0045620000300a00 */
[----:B------:R-:W-:Y:S05]  /*85f0*/  @P4 BRA `(.L_x_146) ;  /* 0x00000000000c4947 */ /* 0x000fea0003800000 */
[----:B------:R-:W4:Y:S02]  /*8600*/  LDG.E.U8 R16, desc[UR50][R20.64+0x10] ;  /* 0x0000103214107981 */ /* 0x000f24000c1e1100 */
[----:B----4-:R-:W-:-:S05]  /*8610*/  PRMT R2, R16, 0x8880, RZ ;  /* 0x0000888010027816 */ /* 0x010fca00000000ff */
[----:B------:R-:W-:-:S07]  /*8620*/  IMAD R2, R2, R18, RZ ;  /* 0x0000001202027224 */ /* 0x000fce00078e02ff */
.L_x_146:
[----:B------:R-:W-:Y:S05]  /*8630*/  BSYNC B1 ;  /* 0x0000000000017941 */ /* 0x000fea0003800000 */
.L_x_145:
        /* <DEDUP_REMOVED lines=20> */
.L_x_148:
[----:B------:R-:W-:Y:S05]  /*8780*/  BSYNC B1 ;  /* 0x0000000000017941 */ /* 0x000fea0003800000 */
.L_x_147:
        /* <DEDUP_REMOVED lines=12> */
.L_x_150:
[----:B------:R-:W-:Y:S05]  /*8850*/  BSYNC B1 ;  /* 0x0000000000017941 */ /* 0x000fea0003800000 */
.L_x_149:
        /* <DEDUP_REMOVED lines=13> */
.L_x_152:
[----:B------:R-:W-:Y:S05]  /*8930*/  BSYNC B1 ;  /* 0x0000000000017941 */ /* 0x000fea0003800000 */
.L_x_151:
        /* <DEDUP_REMOVED lines=19> */
.L_x_154:
[----:B------:R-:W-:Y:S05]  /*8a70*/  BSYNC B1 ;  /* 0x0000000000017941 */ /* 0x000fea0003800000 */
.L_x_153:
[----:B------:R-:W4:Y:S04]  /*8a80*/  LDL.LU R3, [R1+0x2f8] ;  /* 0x0002f80001037983 */ /* 0x000f280000300800 */
[----:B-----5:R0:W-:Y:S04]  /*8a90*/  STL.64 [R1+0x3e0], R4 ;  /* 0x0003e00401007387 */ /* 0x0201e80000100a00 */
[----:B0-----:R-:W2:Y:S01]  /*8aa0*/  LDL.LU.64 R4, [R1+0x2c0] ;  /* 0x0002c00001047983 */ /* 0x001ea20000300a00 */
[----:B------:R-:W-:Y:S02]  /*8ab0*/  ISETP.LT.OR P5, PT, R0, 0x1a, !P0 ;  /* 0x0000001a0000780c */ /* 0x000fe400047a1670 */
[----:B------:R-:W-:Y:S01]  /*8ac0*/  LOP3.LUT R19, R19, 0xffffffbf, RZ, 0xc0, !PT ;  /* 0xffffffbf13137812 */ /* 0x000fe200078ec0ff */
[----:B------:R-:W-:Y:S03]  /*8ad0*/  BSSY B1, `(.L_x_155) ;  /* 0x000000c000017945 */ /* 0x000fe60003800000 */
[----:B------:R-:W-:-:S07]  /*8ae0*/  @P1 LOP3.LUT R19, R19, 0x40, RZ, 0xfc, !PT ;  /* 0x0000004013131812 */ /* 0x000fce00078efcff */
[----:B------:R-:W-:-:S04]  /*8af0*/  @!P5 IADD3 R8, P1, R10, UR41, RZ ;  /* 0x000000290a08dc10 */ /* 0x000fc8000ff3e0ff */
[----:B------:R-:W-:Y:S02]  /*8b00*/  @!P5 IADD3.X R9, R9, UR40, RZ, P1, !PT ;  /* 0x000000280909dc10 */ /* 0x000fe40008ffe4ff */
[----:B------:R-:W-:Y:S01]  /*8b10*/  LOP3.LUT P1, RZ, R19, 0x40, RZ, 0xc0, !PT ;  /* 0x0000004013ff7812 */ /* 0x000fe2000782c0ff */
[----:B----4-:R-:W-:-:S05]  /*8b20*/  @!P4 IMAD R3, R3, R17, R2 ;  /* 0x000000110303c224 */ /* 0x010fca00078e0202 */
[----:B--2---:R0:W-:Y:S04]  /*8b30*/  @!P4 STG.E.U8 desc[UR50][R4.64+0x18], R3 ;  /* 0x000018030400c986 */ /* 0x0041e8000c101132 */
[----:B0-----:R0:W5:Y:S01]  /*8b40*/  LDL.LU.64 R4, [R1+0x3e0] ;  /* 0x0003e00001047983 */ /* 0x0011620000300a00 */
[----:B------:R-:W-:Y:S05]  /*8b50*/  @P5 BRA `(.L_x_156) ;  /* 0x00000000000c5947 */ /* 0x000fea0003800000 */
[----:B------:R-:W2:Y:S02]  /*8b60*/  LDG.E.U8 R16, desc[UR50][R20.64+0x19] ;  /* 0x0000193214107981 */ /* 0x000ea4000c1e1100 */
[----:B--2---:R-:W-:-:S05]  /*8b70*/  PRMT R2, R16, 0x8880, RZ ;  /* 0x0000888010027816 */ /* 0x004fca00000000ff */
[----:B------:R-:W-:-:S07]  /*8b80*/  IMAD R2, R2, R18, RZ ;  /* 0x0000001202027224 */ /* 0x000fce00078e02ff */
.L_x_156:
[----:B------:R-:W-:Y:S05]  /*8b90*/  BSYNC B1 ;  /* 0x0000000000017941 */ /* 0x000fea0003800000 */
.L_x_155:
[----:B------:R-:W2:Y:S01]  /*8ba0*/  LDL.LU R3, [R1+0x2fc] ;  /* 0x0002fc0001037983 */ /* 0x000ea20000300800 */
[----:B------:R-:W-:Y:S01]  /*8bb0*/  BSSY B1, `(.L_x_157) ;  /* 0x000000a000017945 */ /* 0x000fe20003800000 */
[----:B--2---:R-:W-:-:S05]  /*8bc0*/  @!P5 IMAD R3, R3, R17, R2 ;  /* 0x000000110303d224 */ /* 0x004fca00078e0202 */
[----:B------:R2:W-:Y:S04]  /*8bd0*/  @!P5 STG.E.U8 desc[UR50][R8.64+0x19], R3 ;  /* 0x000019030800d986 */ /* 0x0005e8000c101132 */
[----:B--2---:R2:W5:Y:S01]  /*8be0*/  LDL.64 R8, [R1+0x3c0] ;  /* 0x0003c00001087983 */ /* 0x0045620000100a00 */
[----:B------:R-:W-:-:S04]  /*8bf0*/  LOP3.LUT P5, RZ, R19, 0x10, RZ, 0xc0, !PT ;  /* 0x0000001013ff7812 */ /* 0x000fc800078ac0ff */
[----:B------:R-:W-:-:S13]  /*8c00*/  ISETP.LT.OR P4, PT, R0, 0x21, !P5 ;  /* 0x000000210000780c */ /* 0x000fda0006f81670 */
[----:B--2---:R-:W-:Y:S05]  /*8c10*/  @P4 BRA `(.L_x_158) ;  /* 0x00000000000c4947 */ /* 0x004fea0003800000 */
[----:B-----5:R-:W2:Y:S02]  /*8c20*/  LDG.E.U8 R16, desc[UR50][R8.64+0x20] ;  /* 0x0000203208107981 */ /* 0x020ea4000c1e1100 */
[----:B--2---:R-:W-:-:S05]  /*8c30*/  PRMT R2, R16, 0x8880, RZ ;  /* 0x0000888010027816 */ /* 0x004fca00000000ff */
[----:B------:R-:W-:-:S07]  /*8c40*/  IMAD R2, R2, R18, RZ ;  /* 0x0000001202027224 */ /* 0x000fce00078e02ff */
.L_x_158:
[----:B------:R-:W-:Y:S05]  /*8c50*/  BSYNC B1 ;  /* 0x0000000000017941 */ /* 0x000fea0003800000 */
.L_x_157:
[----:B------:R-:W2:Y:S01]  /*8c60*/  LDL.LU R3, [R1+0x280] ;  /* 0x0002800001037983 */ /* 0x000ea20000300800 */
[----:B------:R-:W-:Y:S01]  /*8c70*/  ISETP.LT.OR P5, PT, R0, 0x22, !P5 ;  /* 0x000000220000780c */ /* 0x000fe20006fa1670 */
[----:B------:R-:W-:Y:S01]  /*8c80*/  BSSY B1, `(.L_x_159) ;  /* 0x0000007000017945 */ /* 0x000fe20003800000 */
[----:B--2---:R-:W-:-:S05]  /*8c90*/  @!P4 IMAD R3, R3, R17, R2 ;  /* 0x000000110303c224 */ /* 0x004fca00078e0202 */
[----:B-----5:R2:W-:Y:S06]  /*8ca0*/  @!P4 STG.E.U8 desc[UR50][R4.64+0x20], R3 ;  /* 0x000020030400c986 */ /* 0x0205ec000c101132 */
[----:B------:R-:W-:Y:S05]  /*8cb0*/  @P5 BRA `(.L_x_160) ;  /* 0x00000000000c5947 */ /* 0x000fea0003800000 */
[----:B------:R-:W4:Y:S02]  /*8cc0*/  LDG.E.U8 R16, desc[UR50][R8.64+0x21] ;  /* 0x0000213208107981 */ /* 0x000f24000c1e1100 */
[----:B----4-:R-:W-:-:S05]  /*8cd0*/  PRMT R2, R16, 0x8880, RZ ;  /* 0x0000888010027816 */ /* 0x010fca00000000ff */
[----:B------:R-:W-:-:S07]  /*8ce0*/  IMAD R2, R2, R18, RZ ;  /* 0x0000001202027224 */ /* 0x000fce00078e02ff */
.L_x_160:
[----:B------:R-:W-:Y:S05]  /*8cf0*/  BSYNC B1 ;  /* 0x0000000000017941 */ /* 0x000fea0003800000 */
.L_x_159:
[----:B--2---:R-:W2:Y:S01]  /*8d00*/  LDL.LU R3, [R1+0x284] ;  /* 0x0002840001037983 */ /* 0x004ea20000300800 */
[----:B------:R-:W-:Y:S01]  /*8d10*/  ISETP.LT.OR P4, PT, R0, 0x21, !P6 ;  /* 0x000000210000780c */ /* 0x000fe20007781670 */
[----:B------:R-:W-:Y:S01]  /*8d20*/  BSSY B1, `(.L_x_161) ;  /* 0x000000e000017945 */ /* 0x000fe20003800000 */
[----:B------:R-:W-:-:S04]  /*8d30*/  LOP3.LUT R19, R19, 0xffffffbf, RZ, 0xc0, !PT ;  /* 0xffffffbf13137812 */ /* 0x000fc800078ec0ff */
[----:B------:R-:W-:-:S07]  /*8d40*/  @P0 LOP3.LUT R19, R19, 0x40, RZ, 0xfc, !PT ;  /* 0x0000004013130812 */ /* 0x000fce00078efcff */
[----:B------:R-:W-:-:S04]  /*8d50*/  @!P4 IADD3 R8, P0, R4, UR41, RZ ;  /* 0x000000290408cc10 */ /* 0x000fc8000ff1e0ff */
[----:B------:R-:W-:Y:S02]  /*8d60*/  @!P4 IADD3.X R9, R5, UR40, RZ, P0, !PT ;  /* 0x000000280509cc10 */ /* 0x000fe400087fe4ff */
[----:B------:R-:W-:-:S03]  /*8d70*/  LOP3.LUT P0, RZ, R19, 0x40, RZ, 0xc0, !PT ;  /* 0x0000004013ff7812 */ /* 0x000fc6000780c0ff */
[----:B------:R4:W-:Y:S01]  /*8d80*/  @!P4 STL.64 [R1+0x2c0], R8 ;  /* 0x0002c0080100c387 */ /* 0x0009e20000100a00 */
[----:B--2---:R-:W-:-:S05]  /*8d90*/  @!P5 IMAD R3, R3, R17, R2 ;  /* 0x000000110303d224 */ /* 0x004fca00078e0202 */
[----:B------:R4:W-:Y:S01]  /*8da0*/  @!P5 STG.E.U8 desc[UR50][R4.64+0x21], R3 ;  /* 0x000021030400d986 */ /* 0x0009e2000c101132 */
[----:B------:R-:W-:Y:S05]  /*8db0*/  @P4 BRA `(.L_x_162) ;  /* 0x0000000000104947 */ /* 0x000fea0003800000 */
[----:B----4-:R-:W2:Y:S04]  /*8dc0*/  LDL.64 R8, [R1+0x380] ;  /* 0x0003800001087983 */ /* 0x010ea80000100a00 */
[----:B--2---:R-:W2:Y:S02]  /*8dd0*/  LDG.E.U8 R16, desc[UR50][R8.64+0x20] ;  /* 0x0000203208107981 */ /* 0x004ea4000c1e1100 */
[----:B--2---:R-:W-:-:S05]  /*8de0*/  PRMT R2, R16, 0x8880, RZ ;  /* 0x0000888010027816 */ /* 0x004fca00000000ff */
[----:B------:R-:W-:-:S07]  /*8df0*/  IMAD R2, R2, R18, RZ ;  /* 0x0000001202027224 */ /* 0x000fce00078e02ff */
.L_x_162:
[----:B------:R-:W-:Y:S05]  /*8e00*/  BSYNC B1 ;  /* 0x0000000000017941 */ /* 0x000fea0003800000 */
.L_x_161:
[----:B----4-:R-:W2:Y:S04]  /*8e10*/  LDL.LU R3, [R1+0x288] ;  /* 0x0002880001037983 */ /* 0x010ea80000300800 */
[----:B------:R4:W-:Y:S04]  /*8e20*/  STL.64 [R1+0x3e0], R6 ;  /* 0x0003e00601007387 */ /* 0x0009e80000100a00 */
[----:B----4-:R-:W4:Y:S01]  /*8e30*/  LDL.LU.64 R6, [R1+0x2c0] ;  /* 0x0002c00001067983 */ /* 0x010f220000300a00 */
[----:B------:R-:W-:Y:S02]  /*8e40*/  ISETP.LT.OR P5, PT, R0, 0x22, !P6 ;  /* 0x000000220000780c */ /* 0x000fe400077a1670 */
[----:B------:R-:W-:Y:S01]  /*8e50*/  LOP3.LUT R19, R19, 0xffffffbf, RZ, 0xc0, !PT ;  /* 0xffffffbf13137812 */ /* 0x000fe200078ec0ff */
[----:B------:R-:W-:Y:S03]  /*8e60*/  BSSY B1, `(.L_x_163) ;  /* 0x000000d000017945 */ /* 0x000fe60003800000 */
[----:B------:R-:W-:-:S07]  /*8e70*/  @P0 LOP3.LUT R19, R19, 0x40, RZ, 0xfc, !PT ;  /* 0x0000004013130812 */ /* 0x000fce00078efcff */
[----:B------:R-:W-:-:S04]  /*8e80*/  @!P5 IADD3 R8, P0, R4, UR41, RZ ;  /* 0x000000290408dc10 */ /* 0x000fc8000ff1e0ff */
[----:B------:R-:W-:Y:S02]  /*8e90*/  @!P5 IADD3.X R9, R5, UR40, RZ, P0, !PT ;  /* 0x000000280509dc10 */ /* 0x000fe400087fe4ff */
[----:B------:R-:W-:Y:S01]  /*8ea0*/  LOP3.LUT P0, RZ, R19, 0x40, RZ, 0xc0, !PT ;  /* 0x0000004013ff7812 */ /* 0x000fe2000780c0ff */
[----:B--2---:R-:W-:-:S05]  /*8eb0*/  @!P4 IMAD R3, R3, R17, R2 ;  /* 0x000000110303c224 */ /* 0x004fca00078e0202 */
[----:B----4-:R2:W-:Y:S04]  /*8ec0*/  @!P4 STG.E.U8 desc[UR50][R6.64+0x20], R3 ;  /* 0x000020030600c986 */ /* 0x0105e8000c101132 */
[----:B--2---:R2:W5:Y:S01]  /*8ed0*/  LDL.LU.64 R6, [R1+0x3e0] ;  /* 0x0003e00001067983 */ /* 0x0045620000300a00 */
[----:B------:R-:W-:Y:S05]  /*8ee0*/  @P5 BRA `(.L_x_164) ;  /* 0x0000000000105947 */ /* 0x000fea0003800000 */
[----:B------:R-:W4:Y:S04]  /*8ef0*/  LDL.64 R2, [R1+0x380] ;  /* 0x0003800001027983 */ /* 0x000f280000100a00 */
[----:B----4-:R-:W4:Y:S02]  /*8f00*/  LDG.E.U8 R16, desc[UR50][R2.64+0x21] ;  /* 0x0000213202107981 */ /* 0x010f24000c1e1100 */
[----:B----4-:R-:W-:-:S05]  /*8f10*/  PRMT R2, R16, 0x8880, RZ ;  /* 0x0000888010027816 */ /* 0x010fca00000000ff */
[----:B------:R-:W-:-:S07]  /*8f20*/  IMAD R2, R2, R18, RZ ;  /* 0x0000001202027224 */ /* 0x000fce00078e02ff */
.L_x_164:
[----:B------:R-:W-:Y:S05]  /*8f30*/  BSYNC B1 ;  /* 0x0000000000017941 */ /* 0x000fea0003800000 */
.L_x_163:
[----:B------:R-:W4:Y:S01]  /*8f40*/  LDL.LU R3, [R1+0x28c] ;  /* 0x00028c0001037983 */ /* 0x000f220000300800 */
[----:B------:R-:W-:Y:S01]  /*8f50*/  BSSY B1, `(.L_x_165) ;  /* 0x000000a000017945 */ /* 0x000fe20003800000 */
[----:B----4-:R-:W-:-:S05]  /*8f60*/  @!P5 IMAD R3, R3, R17, R2 ;  /* 0x000000110303d224 */ /* 0x010fca00078e0202 */
[----:B------:R4:W-:Y:S04]  /*8f70*/  @!P5 STG.E.U8 desc[UR50][R8.64+0x21], R3 ;  /* 0x000021030800d986 */ /* 0x0009e8000c101132 */
[----:B----4-:R4:W5:Y:S01]  /*8f80*/  LDL.64 R8, [R1+0x3c0] ;  /* 0x0003c00001087983 */ /* 0x0109620000100a00 */
[----:B------:R-:W-:-:S04]  /*8f90*/  LOP3.LUT P5, RZ, R19, 0x10, RZ, 0xc0, !PT ;  /* 0x0000001013ff7812 */ /* 0x000fc800078ac0ff */
[----:B------:R-:W-:-:S13]  /*8fa0*/  ISETP.LT.OR P4, PT, R0, 0x29, !P5 ;  /* 0x000000290000780c */ /* 0x000fda0006f81670 */
[----:B----4-:R-:W-:Y:S05]  /*8fb0*/  @P4 BRA `(.L_x_166) ;  /* 0x00000000000c4947 */ /* 0x010fea0003800000 */
[----:B-----5:R-:W4:Y:S02]  /*8fc0*/  LDG.E.U8 R16, desc[UR50][R8.64+0x28] ;  /* 0x0000283208107981 */ /* 0x020f24000c1e1100 */
[----:B----4-:R-:W-:-:S05]  /*8fd0*/  PRMT R2, R16, 0x8880, RZ ;  /* 0x0000888010027816 */ /* 0x010fca00000000ff */
[----:B------:R-:W-:-:S07]  /*8fe0*/  IMAD R2, R2, R18, RZ ;  /* 0x0000001202027224 */ /* 0x000fce00078e02ff */
.L_x_166:
[----:B------:R-:W-:Y:S05]  /*8ff0*/  BSYNC B1 ;  /* 0x0000000000017941 */ /* 0x000fea0003800000 */
.L_x_165:
[----:B------:R-:W4:Y:S01]  /*9000*/  LDL.LU R3, [R1+0x290] ;  /* 0x0002900001037983 */ /* 0x000f220000300800 */
[----:B------:R-:W-:Y:S01]  /*9010*/  ISETP.LT.OR P5, PT, R0, 0x2a, !P5 ;  /* 0x0000002a0000780c */ /* 0x000fe20006fa1670 */
[----:B------:R-:W-:Y:S01]  /*9020*/  BSSY B1, `(.L_x_167) ;  /* 0x0000007000017945 */ /* 0x000fe20003800000 */
[----:B----4-:R-:W-:-:S05]  /*9030*/  @!P4 IMAD R3, R3, R17, R2 ;  /* 0x000000110303c224 */ /* 0x010fca00078e0202 */
[----:B------:R4:W-:Y:S06]  /*9040*/  @!P4 STG.E.U8 desc[UR50][R4.64+0x28], R3 ;  /* 0x000028030400c986 */ /* 0x0009ec000c101132 */
[----:B------:R-:W-:Y:S05]  /*9050*/  @P5 BRA `(.L_x_168) ;  /* 0x00000000000c5947 */ /* 0x000fea0003800000 */
[----:B-----5:R-:W2:Y:S02]  /*9060*/  LDG.E.U8 R16, desc[UR50][R8.64+0x29] ;  /* 0x0000293208107981 */ /* 0x020ea4000c1e1100 */
[----:B--2---:R-:W-:-:S05]  /*9070*/  PRMT R2, R16, 0x8880, RZ ;  /* 0x0000888010027816 */ /* 0x004fca00000000ff */
[----:B------:R-:W-:-:S07]  /*9080*/  IMAD R2, R2, R18, RZ ;  /* 0x0000001202027224 */ /* 0x000fce00078e02ff */
.L_x_168:
[----:B------:R-:W-:Y:S05]  /*9090*/  BSYNC B1 ;  /* 0x0000000000017941 */ /* 0x000fea0003800000 */
.L_x_167:
[----:B----4-:R-:W4:Y:S01]  /*90a0*/  LDL.LU R3, [R1+0x294] ;  /* 0x0002940001037983 */ /* 0x010f220000300800 */
[----:B------:R-:W-:Y:S01]  /*90b0*/  ISETP.LT.OR P4, PT, R0, 0x29, !P6 ;  /* 0x000000290000780c */ /* 0x000fe20007781670 */
[----:B------:R-:W-:Y:S01]  /*90c0*/  BSSY B1, `(.L_x_169) ;  /* 0x000000e000017945 */ /* 0x000fe20003800000 */
[----:B------:R-:W-:-:S04]  /*90d0*/  LOP3.LUT R19, R19, 0xffffffbf, RZ, 0xc0, !PT ;  /* 0xffffffbf13137812 */ /* 0x000fc800078ec0ff */
[----:B------:R-:W-:-:S07]  /*90e0*/  @P0 LOP3.LUT R19, R19, 0x40, RZ, 0xfc, !PT ;  /* 0x0000004013130812 */ /* 0x000fce00078efcff */
[----:B-----5:R-:W-:-:S04]  /*90f0*/  @!P4 IADD3 R8, P0, R4, UR41, RZ ;  /* 0x000000290408cc10 */ /* 0x020fc8000ff1e0ff */
[----:B------:R-:W-:Y:S02]  /*9100*/  @!P4 IADD3.X R9, R5, UR40, RZ, P0, !PT ;  /* 0x000000280509cc10 */ /* 0x000fe400087fe4ff */
[----:B------:R-:W-:-:S03]  /*9110*/  LOP3.LUT P0, RZ, R19, 0x40, RZ, 0xc0, !PT ;  /* 0x0000004013ff7812 */ /* 0x000fc6000780c0ff */
[----:B------:R0:W-:Y:S01]  /*9120*/  @!P4 STL.64 [R1+0x280], R8 ;  /* 0x000280080100c387 */ /* 0x0001e20000100a00 */
[----:B----4-:R-:W-:-:S05]  /*9130*/  @!P5 IMAD R3, R3, R17, R2 ;  /* 0x000000110303d224 */ /* 0x010fca00078e0202 */
[----:B------:R0:W-:Y:S01]  /*9140*/  @!P5 STG.E.U8 desc[UR50][R4.64+0x29], R3 ;  /* 0x000029030400d986 */ /* 0x0001e2000c101132 */
[----:B------:R-:W-:Y:S05]  /*9150*/  @P4 BRA `(.L_x_170) ;  /* 0x0000000000104947 */ /* 0x000fea0003800000 */
[----:B0-----:R-:W4:Y:S04]  /*9160*/  LDL.64 R8, [R1+0x380] ;  /* 0x0003800001087983 */ /* 0x001f280000100a00 */
[----:B----4-:R-:W4:Y:S02]  /*9170*/  LDG.E.U8 R16, desc[UR50][R8.64+0x28] ;  /* 0x0000283208107981 */ /* 0x010f24000c1e1100 */
[----:B----4-:R-:W-:-:S05]  /*9180*/  PRMT R2, R16, 0x8880, RZ ;  /* 0x0000888010027816 */ /* 0x010fca00000000ff */
[----:B------:R-:W-:-:S07]  /*9190*/  IMAD R2, R2, R18, RZ ;  /* 0x0000001202027224 */ /* 0x000fce00078e02ff */
.L_x_170:
[----:B------:R-:W-:Y:S05]  /*91a0*/  BSYNC B1 ;  /* 0x0000000000017941 */ /* 0x000fea0003800000 */
.L_x_169:
[----:B0-----:R-:W4:Y:S04]  /*91b0*/  LDL.LU R3, [R1+0x298] ;  /* 0x0002980001037983 */ /* 0x001f280000300800 */
[----:B------:R0:W-:Y:S04]  /*91c0*/  STL.64 [R1+0x3e0], R6 ;  /* 0x0003e00601007387 */ /* 0x0001e80000100a00 */
        /* <DEDUP_REMOVED lines=12> */
[----:B------:R-:W2:Y:S04]  /*9290*/  LDL.64 R2, [R1+0x380] ;  /* 0x0003800001027983 */ /* 0x000ea80000100a00 */
[----:B--2---:R-:W2:Y:S02]  /*92a0*/  LDG.E.U8 R16, desc[UR50][R2.64+0x29] ;  /* 0x0000293202107981 */ /* 0x004ea4000c1e1100 */
[----:B--2---:R-:W-:-:S05]  /*92b0*/  PRMT R2, R16, 0x8880, RZ ;  /* 0x0000888010027816 */ /* 0x004fca00000000ff */
[----:B------:R-:W-:-:S07]  /*92c0*/  IMAD R2, R2, R18, RZ ;  /* 0x0000001202027224 */ /* 0x000fce00078e02ff */
.L_x_172:
[----:B------:R-:W-:Y:S05]  /*92d0*/  BSYNC B1 ;  /* 0x0000000000017941 */ /* 0x000fea0003800000 */
.L_x_171:
        /* <DEDUP_REMOVED lines=11> */
.L_x_174:
[----:B------:R-:W-:Y:S05]  /*9390*/  BSYNC B1 ;  /* 0x0000000000017941 */ /* 0x000fea0003800000 */
.L_x_173:
[----:B------:R-:W2:Y:S01]  /*93a0*/  LDL.LU R3, [R1+0x2a0] ;  /* 0x0002a00001037983 */ /* 0x000ea20000300800 */
[----:B------:R-:W-:Y:S01]  /*93b0*/  ISETP.LT.OR P5, PT, R0, 0x32, !P5 ;  /* 0x000000320000780c */ /* 0x000fe20006fa1670 */
[----:B------:R-:W-:Y:S01]  /*93c0*/  BSSY B1, `(.L_x_175) ;  /* 0x0000007000017945 */ /* 0x000fe20003800000 */
[----:B--2---:R-:W-:-:S05]  /*93d0*/  @!P4 IMAD R3, R3, R17, R2 ;  /* 0x000000110303c224 */ /* 0x004fca00078e0202 */
[----:B------:R2:W-:Y:S06]  /*93e0*/  @!P4 STG.E.U8 desc[UR50][R4.64+0x30], R3 ;  /* 0x000030030400c986 */ /* 0x0005ec000c101132 */
[----:B------:R-:W-:Y:S05]  /*93f0*/  @P5 BRA `(.L_x_176) ;  /* 0x00000000000c5947 */ /* 0x000fea0003800000 */
[----:B-----5:R-:W4:Y:S02]  /*9400*/  LDG.E.U8 R16, desc[UR50][R8.64+0x31] ;  /* 0x0000313208107981 */ /* 0x020f24000c1e1100 */
[----:B----4-:R-:W-:-:S05]  /*9410*/  PRMT R2, R16, 0x8880, RZ ;  /* 0x0000888010027816 */ /* 0x010fca00000000ff */
[----:B------:R-:W-:-:S07]  /*9420*/  IMAD R2, R2, R18, RZ ;  /* 0x0000001202027224 */ /* 0x000fce00078e02ff */
.L_x_176:
[----:B------:R-:W-:Y:S05]  /*9430*/  BSYNC B1 ;  /* 0x0000000000017941 */ /* 0x000fea0003800000 */
.L_x_175:
[----:B--2---:R-:W2:Y:S01]  /*9440*/  LDL.LU R3, [R1+0x2a4] ;  /* 0x0002a40001037983 */ /* 0x004ea20000300800 */
        /* <DEDUP_REMOVED lines=15> */
.L_x_178:
[----:B------:R-:W-:Y:S05]  /*9540*/  BSYNC B1 ;  /* 0x0000000000017941 */ /* 0x000fea0003800000 */
.L_x_177:
        /* <DEDUP_REMOVED lines=18> */
.L_x_180:
[----:B------:R-:W-:Y:S05]  /*9670*/  BSYNC B1 ;  /* 0x0000000000017941 */ /* 0x000fea0003800000 */
.L_x_179:
        /* <DEDUP_REMOVED lines=11> */
.L_x_182:
[----:B------:R-:W-:Y:S05]  /*9730*/  BSYNC B1 ;  /* 0x0000000000017941 */ /* 0x000fea0003800000 */
.L_x_181:
        /* <DEDUP_REMOVED lines=9> */
.L_x_184:
[----:B------:R-:W-:Y:S05]  /*97d0*/  BSYNC B1 ;  /* 0x0000000000017941 */ /* 0x000fea0003800000 */
.L_x_183:
        /* <DEDUP_REMOVED lines=16> */
.L_x_186:
[----:B------:R-:W-:Y:S05]  /*98e0*/  BSYNC B1 ;  /* 0x0000000000017941 */ /* 0x000fea0003800000 */
.L_x_185:
        /* <DEDUP_REMOVED lines=18> */
.L_x_188:
[----:B------:R-:W-:Y:S05]  /*9a10*/  BSYNC B1 ;  /* 0x0000000000017941 */ /* 0x000fea0003800000 */
.L_x_187:
[----:B------:R-:W2:Y:S01]  /*9a20*/  LDL.LU R3, [R1+0x2bc] ;  /* 0x0002bc0001037983 */ /* 0x000ea20000300800 */
[----:B------:R-:W-:Y:S01]  /*9a30*/  LOP3.LUT P4, RZ, R19, 0x8, RZ, 0xc0, !PT ;  /* 0x0000000813ff7812 */ /* 0x000fe2000788c0ff */
[----:B------:R-:W-:Y:S03]  /*9a40*/  BSSY B1, `(.L_x_189) ;  /* 0x0000008000017945 */ /* 0x000fe60003800000 */
[----:B------:R-:W-:Y:S01]  /*9a50*/  ISETP.LT.OR P4, PT, R0, 0x21, !P4 ;  /* 0x000000210000780c */ /* 0x000fe20006781670 */
[----:B--2---:R-:W-:-:S05]  /*9a60*/  @!P5 IMAD R3, R3, R17, R2 ;  /* 0x000000110303d224 */ /* 0x004fca00078e0202 */
[----:B------:R2:W-:Y:S07]  /*9a70*/  @!P5 STG.E.U8 desc[UR50][R8.64+0x39], R3 ;  /* 0x000039030800d986 */ /* 0x0005ee000c101132 */
[----:B------:R-:W-:Y:S05]  /*9a80*/  @P4 BRA `(.L_x_190) ;  /* 0x00000000000c4947 */ /* 0x000fea0003800000 */
[----:B------:R-:W4:Y:S02]  /*9a90*/  LDG.E.U8 R16, desc[UR50][R236.64+0x20] ;  /* 0x00002032ec107981 */ /* 0x000f24000c1e1100 */
[----:B----4-:R-:W-:-:S05]  /*9aa0*/  PRMT R2, R16, 0x8880, RZ ;  /* 0x0000888010027816 */ /* 0x010fca00000000ff */
[----:B------:R-:W-:-:S07]  /*9ab0*/  IMAD R2, R2, R18, RZ ;  /* 0x0000001202027224 */ /* 0x000fce00078e02ff */
.L_x_190:
[----:B------:R-:W-:Y:S05]  /*9ac0*/  BSYNC B1 ;  /* 0x0000000000017941 */ /* 0x000fea0003800000 */
.L_x_189:
[----:B--2---:R-:W2:Y:S01]  /*9ad0*/  LDL.LU R3, [R1+0x240] ;  /* 0x0002400001037983 */ /* 0x004ea20000300800 */
[----:B------:R-:W-:-:S03]  /*9ae0*/  LOP3.LUT R19, R19, 0xfffeffff, RZ, 0xc0, !PT ;  /* 0xfffeffff13137812 */ /* 0x000fc600078ec0ff */
[----:B------:R-:W4:Y:S01]  /*9af0*/  LDL.LU R8, [R1+0x244] ;  /* 0x0002440001087983 */ /* 0x000f220000300800 */
[----:B------:R-:W-:-:S03]  /*9b00*/  @P1 LOP3.LUT R19, R19, 0x10000, RZ, 0xfc, !PT ;  /* 0x0001000013131812 */ /* 0x000fc600078efcff */
[----:B------:R0:W-:Y:S01]  /*9b10*/  STL.64 [R1+0x408], R28 ;  /* 0x0004081c01007387 */ /* 0x0001e20000100a00 */
[----:B------:R-:W-:-:S04]  /*9b20*/  LOP3.LUT R19, R19, 0xffff7fff, RZ, 0xc0, !PT ;  /* 0xffff7fff13137812 */ /* 0x000fc800078ec0ff */
[----:B------:R-:W-:-:S04]  /*9b30*/  @P0 LOP3.LUT R19, R19, 0x8000, RZ, 0xfc, !PT ;  /* 0x0000800013130812 */ /* 0x000fc800078efcff */
[----:B------:R-:W-:Y:S01]  /*9b40*/  LOP3.LUT P0, RZ, R19, 0x8, RZ, 0xc0, !PT ;  /* 0x0000000813ff7812 */ /* 0x000fe2000780c0ff */
[----:B0-----:R-:W3:Y:S04]  /*9b50*/  LDL.LU R28, [R1+0x278] ;  /* 0x00027800011c7983 */ /* 0x001ee80000300800 */
[----:B------:R-:W3:Y:S04]  /*9b60*/  LDL.LU R29, [R1+0x27c] ;  /* 0x00027c00011d7983 */ /* 0x000ee80000300800 */
[----:B------:R0:W-:Y:S04]  /*9b70*/  STL.64 [R1+0x400], R30 ;  /* 0x0004001e01007387 */ /* 0x0001e80000100a00 */
[----:B0-----:R-:W3:Y:S04]  /*9b80*/  LDL.LU R30, [R1+0x270] ;  /* 0x00027000011e7983 */ /* 0x001ee80000300800 */
[----:B------:R-:W3:Y:S04]  /*9b90*/  LDL.LU R31, [R1+0x274] ;  /* 0x00027400011f7983 */ /* 0x000ee80000300800 */
[----:B------:R-:W-:Y:S04]  /*9ba0*/  STL.64 [R1+0x3f8], R32 ;  /* 0x0003f82001007387 */ /* 0x000fe80000100a00 */
[----:B------:R-:W-:Y:S04]  /*9bb0*/  STL.64 [R1+0x3f0], R34 ;  /* 0x0003f02201007387 */ /* 0x000fe80000100a00 */
[----:B------:R0:W-:Y:S04]  /*9bc0*/  STL.64 [R1+0x3e8], R36 ;  /* 0x0003e82401007387 */ /* 0x0001e80000100a00 */
[----:B0-----:R-:W3:Y:S04]  /*9bd0*/  LDL.LU R36, [R1+0x268] ;  /* 0x0002680001247983 */ /* 0x001ee80000300800 */
[----:B------:R-:W3:Y:S04]  /*9be0*/  LDL.LU R37, [R1+0x26c] ;  /* 0x00026c0001257983 */ /* 0x000ee80000300800 */
[----:B------:R0:W-:Y:S04]  /*9bf0*/  STL.64 [R1+0x3e0], R38 ;  /* 0x0003e02601007387 */ /* 0x0001e80000100a00 */
[----:B0-----:R-:W3:Y:S04]  /*9c00*/  LDL.LU R38, [R1+0x260] ;  /* 0x0002600001267983 */ /* 0x001ee80000300800 */
[----:B------:R-:W3:Y:S01]  /*9c10*/  LDL.LU R39, [R1+0x264] ;  /* 0x0002640001277983 */ /* 0x000ee20000300800 */
[----:B------:R-:W-:-:S13]  /*9c20*/  ISETP.LT.OR P1, PT, R0, 0x41, !P6 ;  /* 0x000000410000780c */ /* 0x000fda0007721670 */
[----:B------:R-:W-:-:S04]  /*9c30*/  @!P1 IADD3 R32, P5, R4, UR41, RZ ;  /* 0x0000002904209c10 */ /* 0x000fc8000ffbe0ff */
[----:B------:R-:W-:Y:S02]  /*9c40*/  @!P1 IADD3.X R33, R5, UR40, RZ, P5, !PT ;  /* 0x0000002805219c10 */ /* 0x000fe4000affe4ff */
[----:B------:R-:W-:-:S13]  /*9c50*/  ISETP.LT.OR P1, PT, R0, 0x42, !P6 ;  /* 0x000000420000780c */ /* 0x000fda0007721670 */
[----:B------:R-:W-:-:S04]  /*9c60*/  @!P1 IADD3 R34, P5, R4, UR41, RZ ;  /* 0x0000002904229c10 */ /* 0x000fc8000ffbe0ff */
[----:B------:R-:W-:Y:S02]  /*9c70*/  @!P1 IADD3.X R35, R5, UR40, RZ, P5, !PT ;  /* 0x0000002805239c10 */ /* 0x000fe4000affe4ff */
[----:B------:R-:W-:Y:S01]  /*9c80*/  LOP3.LUT P1, RZ, R19, 0x10000, RZ, 0xc0, !PT ;  /* 0x0001000013ff7812 */ /* 0x000fe2000782c0ff */
[----:B--2---:R-:W-:-:S05]  /*9c90*/  @!P4 IMAD R3, R3, R17, R2 ;  /* 0x000000110303c224 */ /* 0x004fca00078e0202 */
[----:B------:R0:W-:Y:S01]  /*9ca0*/  @!P4 STG.E.U8 desc[UR50][R12.64+0x20], R3 ;  /* 0x000020030c00c986 */ /* 0x0001e2000c101132 */
[----:B------:R-:W-:-:S13]  /*9cb0*/  ISETP.LT.OR P4, PT, R0, 0x22, !P0 ;  /* 0x000000220000780c */ /* 0x000fda0004781670 */
[----:B------:R-:W0:Y:S02]  /*9cc0*/  @!P4 LDG.E.U8 R16, desc[UR50][R236.64+0x21] ;  /* 0x00002132ec10c981 */ /* 0x000e24000c1e1100 */
[----:B0-----:R-:W-:-:S05]  /*9cd0*/  @!P4 PRMT R3, R16, 0x8880, RZ ;  /* 0x000088801003c816 */ /* 0x001fca00000000ff */
[----:B------:R-:W-:-:S04]  /*9ce0*/  @!P4 IMAD R2, R3, R18, RZ ;  /* 0x000000120302c224 */ /* 0x000fc800078e02ff */
[----:B----4-:R-:W-:-:S05]  /*9cf0*/  @!P4 IMAD R3, R8, R17, R2 ;  /* 0x000000110803c224 */ /* 0x010fca00078e0202 */
[----:B------:R0:W-:Y:S01]  /*9d00*/  @!P4 STG.E.U8 desc[UR50][R12.64+0x21], R3 ;  /* 0x000021030c00c986 */ /* 0x0001e2000c101132 */
[----:B------:R-:W-:-:S13]  /*9d10*/  ISETP.LT.OR P4, PT, R0, 0x21, !P3 ;  /* 0x000000210000780c */ /* 0x000fda0005f81670 */
[----:B------:R-:W0:Y:S01]  /*9d20*/  @!P4 LDG.E.U8 R16, desc[UR50][R234.64+0x20] ;  /* 0x00002032ea10c981 */ /* 0x000e22000c1e1100 */
[----:B------:R-:W-:-:S04]  /*9d30*/  @!P4 IADD3 R8, P5, R12, UR41, RZ ;  /* 0x000000290c08cc10 */ /* 0x000fc8000ffbe0ff */
[----:B------:R-:W-:Y:S02]  /*9d40*/  @!P4 IADD3.X R9, R13, UR40, RZ, P5, !PT ;  /* 0x000000280d09cc10 */ /* 0x000fe4000affe4ff */
[----:B0-----:R-:W-:-:S05]  /*9d50*/  @!P4 PRMT R3, R16, 0x8880, RZ ;  /* 0x000088801003c816 */ /* 0x001fca00000000ff */
[----:B------:R-:W-:Y:S02]  /*9d60*/  @!P4 IMAD R2, R3, R18, RZ ;  /* 0x000000120302c224 */ /* 0x000fe400078e02ff */
[----:B------:R-:W2:Y:S02]  /*9d70*/  LDL.LU R3, [R1+0x248] ;  /* 0x0002480001037983 */ /* 0x000ea40000300800 */
[----:B--2---:R-:W-:-:S05]  /*9d80*/  @!P4 IMAD R3, R3, R17, R2 ;  /* 0x000000110303c224 */ /* 0x004fca00078e0202 */
[----:B------:R0:W-:Y:S01]  /*9d90*/  @!P4 STG.E.U8 desc[UR50][R8.64+0x20], R3 ;  /* 0x000020030800c986 */ /* 0x0001e2000c101132 */
[----:B------:R-:W-:-:S13]  /*9da0*/  ISETP.LT.OR P4, PT, R0, 0x22, !P3 ;  /* 0x000000220000780c */ /* 0x000fda0005f81670 */
[----:B------:R-:W0:Y:S02]  /*9db0*/  @!P4 LDG.E.U8 R16, desc[UR50][R234.64+0x21] ;  /* 0x00002132ea10c981 */ /* 0x000e24000c1e1100 */
[----:B0-----:R-:W-:-:S05]  /*9dc0*/  @!P4 PRMT R3, R16, 0x8880, RZ ;  /* 0x000088801003c816 */ /* 0x001fca00000000ff */
[----:B------:R-:W-:Y:S02]  /*9dd0*/  @!P4 IMAD R2, R3, R18, RZ ;  /* 0x000000120302c224 */ /* 0x000fe400078e02ff */
[----:B------:R-:W2:Y:S01]  /*9de0*/  LDL.LU R3, [R1+0x24c] ;  /* 0x00024c0001037983 */ /* 0x000ea20000300800 */
[----:B------:R-:W-:-:S04]  /*9df0*/  @!P4 IADD3 R8, P5, R12, UR41, RZ ;  /* 0x000000290c08cc10 */ /* 0x000fc8000ffbe0ff */
[----:B------:R-:W-:Y:S01]  /*9e00*/  @!P4 IADD3.X R9, R13, UR40, RZ, P5, !PT ;  /* 0x000000280d09cc10 */ /* 0x000fe2000affe4ff */
[----:B--2---:R-:W-:-:S05]  /*9e10*/  @!P4 IMAD R3, R3, R17, R2 ;  /* 0x000000110303c224 */ /* 0x004fca00078e0202 */
[----:B------:R0:W-:Y:S01]  /*9e20*/  @!P4 STG.E.U8 desc[UR50][R8.64+0x21], R3 ;  /* 0x000021030800c986 */ /* 0x0001e2000c101132 */
[----:B------:R-:W-:-:S03]  /*9e30*/  ISETP.LT.OR P4, PT, R0, 0x29, !P0 ;  /* 0x000000290000780c */ /* 0x000fc60004781670 */
[----:B0-----:R-:W2:Y:S10]  /*9e40*/  LDL.LU R8, [R1+0x250] ;  /* 0x0002500001087983 */ /* 0x001eb40000300800 */
[----:B------:R-:W4:Y:S04]  /*9e50*/  @!P4 LDG.E.U8 R16, desc[UR50][R236.64+0x28] ;  /* 0x00002832ec10c981 */ /* 0x000f28000c1e1100 */
[----:B------:R-:W3:Y:S01]  /*9e60*/  LDL.LU R9, [R1+0x254] ;  /* 0x0002540001097983 */ /* 0x000ee20000300800 */
[----:B----4-:R-:W-:-:S05]  /*9e70*/  @!P4 PRMT R3, R16, 0x8880, RZ ;  /* 0x000088801003c816 */ /* 0x010fca00000000ff */
[----:B------:R-:W-:-:S04]  /*9e80*/  @!P4 IMAD R2, R3, R18, RZ ;  /* 0x000000120302c224 */ /* 0x000fc800078e02ff */
[----:B--2---:R-:W-:-:S05]  /*9e90*/  @!P4 IMAD R3, R8, R17, R2 ;  /* 0x000000110803c224 */ /* 0x004fca00078e0202 */
[----:B------:R0:W-:Y:S01]  /*9ea0*/  @!P4 STG.E.U8 desc[UR50][R12.64+0x28], R3 ;  /* 0x000028030c00c986 */ /* 0x0001e2000c101132 */
[----:B------:R-:W-:-:S13]  /*9eb0*/  ISETP.LT.OR P4, PT, R0, 0x2a, !P0 ;  /* 0x0000002a0000780c */ /* 0x000fda0004781670 */
[----:B------:R-:W0:Y:S02]  /*9ec0*/  @!P4 LDG.E.U8 R16, desc[UR50][R236.64+0x29] ;  /* 0x00002932ec10c981 */ /* 0x000e24000c1e1100 */
[----:B0-----:R-:W-:-:S05]  /*9ed0*/  @!P4 PRMT R3, R16, 0x8880, RZ ;  /* 0x000088801003c816 */ /* 0x001fca00000000ff */
[----:B------:R-:W-:-:S04]  /*9ee0*/  @!P4 IMAD R2, R3, R18, RZ ;  /* 0x000000120302c224 */ /* 0x000fc800078e02ff */
[----:B---3--:R-:W-:-:S05]  /*9ef0*/  @!P4 IMAD R3, R9, R17, R2 ;  /* 0x000000110903c224 */ /* 0x008fca00078e0202 */
        /* <DEDUP_REMOVED lines=22> */
[----:B------:R-:W-:-:S04]  /*a060*/  @!P4 IMAD R2, R3, R18, RZ ;  /* 0x000000120302c224 */ /* 0x000fc800078e02ff */
[----:B------:R-:W-:Y:S02]  /*a070*/  @!P4 IMAD R3, R38, R17, R2 ;  /* 0x000000112603c224 */ /* 0x000fe400078e0202 */
[----:B------:R-:W2:Y:S04]  /*a080*/  LDL.LU R38, [R1+0x22c] ;  /* 0x00022c0001267983 */ /* 0x000ea80000300800 */
[----:B------:R0:W-:Y:S01]  /*a090*/  @!P4 STG.E.U8 desc[UR50][R12.64+0x30], R3 ;  /* 0x000030030c00c986 */ /* 0x0001e2000c101132 */
[----:B------:R-:W-:-:S13]  /*a0a0*/  ISETP.LT.OR P4, PT, R0, 0x32, !P0 ;  /* 0x000000320000780c */ /* 0x000fda0004781670 */
[----:B------:R-:W0:Y:S02]  /*a0b0*/  @!P4 LDG.E.U8 R16, desc[UR50][R236.64+0x31] ;  /* 0x00003132ec10c981 */ /* 0x000e24000c1e1100 */
[----:B0-----:R-:W-:-:S05]  /*a0c0*/  @!P4 PRMT R3, R16, 0x8880, RZ ;  /* 0x000088801003c816 */ /* 0x001fca00000000ff */
[----:B------:R-:W-:-:S04]  /*a0d0*/  @!P4 IMAD R2, R3, R18, RZ ;  /* 0x000000120302c224 */ /* 0x000fc800078e02ff */
[----:B------:R-:W-:Y:S02]  /*a0e0*/  @!P4 IMAD R3, R39, R17, R2 ;  /* 0x000000112703c224 */ /* 0x000fe400078e0202 */
[----:B------:R-:W3:Y:S04]  /*a0f0*/  LDL.LU R39, [R1+0x230] ;  /* 0x0002300001277983 */ /* 0x000ee80000300800 */
[----:B------:R0:W-:Y:S01]  /*a100*/  @!P4 STG.E.U8 desc[UR50][R12.64+0x31], R3 ;  /* 0x000031030c00c986 */ /* 0x0001e2000c101132 */
[----:B------:R-:W-:-:S13]  /*a110*/  ISETP.LT.OR P4, PT, R0, 0x31, !P3 ;  /* 0x000000310000780c */ /* 0x000fda0005f81670 */
[----:B------:R-:W0:Y:S01]  /*a120*/  @!P4 LDG.E.U8 R16, desc[UR50][R234.64+0x30] ;  /* 0x00003032ea10c981 */ /* 0x000e22000c1e1100 */
[----:B------:R-:W-:-:S04]  /*a130*/  @!P4 IADD3 R8, P5, R12, UR41, RZ ;  /* 0x000000290c08cc10 */ /* 0x000fc8000ffbe0ff */
[----:B------:R-:W-:Y:S02]  /*a140*/  @!P4 IADD3.X R9, R13, UR40, RZ, P5, !PT ;  /* 0x000000280d09cc10 */ /* 0x000fe4000affe4ff */
[----:B0-----:R-:W-:-:S05]  /*a150*/  @!P4 PRMT R3, R16, 0x8880, RZ ;  /* 0x000088801003c816 */ /* 0x001fca00000000ff */
[----:B------:R-:W-:-:S04]  /*a160*/  @!P4 IMAD R2, R3, R18, RZ ;  /* 0x000000120302c224 */ /* 0x000fc800078e02ff */
[----:B------:R-:W-:-:S05]  /*a170*/  @!P4 IMAD R3, R36, R17, R2 ;  /* 0x000000112403c224 */ /* 0x000fca00078e0202 */
[----:B------:R0:W-:Y:S01]  /*a180*/  @!P4 STG.E.U8 desc[UR50][R8.64+0x30], R3 ;  /* 0x000030030800c986 */ /* 0x0001e2000c101132 */
[----:B------:R-:W-:-:S13]  /*a190*/  ISETP.LT.OR P4, PT, R0, 0x32, !P3 ;  /* 0x000000320000780c */ /* 0x000fda0005f81670 */
[----:B------:R-:W4:Y:S01]  /*a1a0*/  @!P4 LDG.E.U8 R16, desc[UR50][R234.64+0x31] ;  /* 0x00003132ea10c981 */ /* 0x000f22000c1e1100 */
[----:B0-----:R-:W-:-:S04]  /*a1b0*/  @!P4 IADD3 R8, P5, R12, UR41, RZ ;  /* 0x000000290c08cc10 */ /* 0x001fc8000ffbe0ff */
[----:B------:R-:W-:Y:S02]  /*a1c0*/  @!P4 IADD3.X R9, R13, UR40, RZ, P5, !PT ;  /* 0x000000280d09cc10 */ /* 0x000fe4000affe4ff */
[----:B----4-:R-:W-:-:S05]  /*a1d0*/  @!P4 PRMT R3, R16, 0x8880, RZ ;  /* 0x000088801003c816 */ /* 0x010fca00000000ff */
[----:B------:R-:W-:-:S04]  /*a1e0*/  @!P4 IMAD R2, R3, R18, RZ ;  /* 0x000000120302c224 */ /* 0x000fc800078e02ff */
[----:B------:R-:W-:Y:S02]  /*a1f0*/  @!P4 IMAD R3, R37, R17, R2 ;  /* 0x000000112503c224 */ /* 0x000fe400078e0202 */
[----:B------:R-:W4:Y:S04]  /*a200*/  LDL.LU R37, [R1+0x234] ;  /* 0x0002340001257983 */ /* 0x000f280000300800 */
[----:B------:R0:W-:Y:S01]  /*a210*/  @!P4 STG.E.U8 desc[UR50][R8.64+0x31], R3 ;  /* 0x000031030800c986 */ /* 0x0001e2000c101132 */
[----:B------:R-:W-:-:S13]  /*a220*/  ISETP.LT.OR P4, PT, R0, 0x39, !P0 ;  /* 0x000000390000780c */ /* 0x000fda0004781670 */
[----:B------:R-:W0:Y:S02]  /*a230*/  @!P4 LDG.E.U8 R16, desc[UR50][R236.64+0x38] ;  /* 0x00003832ec10c981 */ /* 0x000e24000c1e1100 */
[----:B0-----:R-:W-:-:S05]  /*a240*/  @!P4 PRMT R3, R16, 0x8880, RZ ;  /* 0x000088801003c816 */ /* 0x001fca00000000ff */
        /* <DEDUP_REMOVED lines=8> */
[----:B------:R-:W-:-:S05]  /*a2d0*/  @!P4 IMAD R3, R31, R17, R2 ;  /* 0x000000111f03c224 */ /* 0x000fca00078e0202 */
[----:B------:R0:W-:Y:S01]  /*a2e0*/  @!P4 STG.E.U8 desc[UR50][R12.64+0x39], R3 ;  /* 0x000039030c00c986 */ /* 0x0001e2000c101132 */
[----:B------:R-:W-:-:S13]  /*a2f0*/  ISETP.LT.OR P4, PT, R0, 0x39, !P3 ;  /* 0x000000390000780c */ /* 0x000fda0005f81670 */
[----:B------:R-:W0:Y:S01]  /*a300*/  @!P4 LDG.E.U8 R16, desc[UR50][R234.64+0x38] ;  /* 0x00003832ea10c981 */ /* 0x000e22000c1e1100 */
[----:B------:R-:W-:-:S04]  /*a310*/  @!P4 IADD3 R8, P5, R12, UR41, RZ ;  /* 0x000000290c08cc10 */ /* 0x000fc8000ffbe0ff */
[----:B------:R-:W-:Y:S02]  /*a320*/  @!P4 IADD3.X R9, R13, UR40, RZ, P5, !PT ;  /* 0x000000280d09cc10 */ /* 0x000fe4000affe4ff */
[----:B0-----:R-:W-:-:S05]  /*a330*/  @!P4 PRMT R3, R16, 0x8880, RZ ;  /* 0x000088801003c816 */ /* 0x001fca00000000ff */
[----:B------:R-:W-:-:S04]  /*a340*/  @!P4 IMAD R2, R3, R18, RZ ;  /* 0x000000120302c224 */ /* 0x000fc800078e02ff */
[----:B------:R-:W-:Y:S01]  /*a350*/  @!P4 IMAD R3, R28, R17, R2 ;  /* 0x000000111c03c224 */ /* 0x000fe200078e0202 */
[C---:B------:R-:W-:Y:S01]  /*a360*/  LOP3.LUT P0, RZ, R19.reuse, 0x8000, RZ, 0xc0, !PT ;  /* 0x0000800013ff7812 */ /* 0x040fe2000780c0ff */
[----:B------:R-:W4:Y:S04]  /*a370*/  LDL.LU R28, [R1+0x23c] ;  /* 0x00023c00011c7983 */ /* 0x000f280000300800 */
[----:B------:R0:W-:Y:S01]  /*a380*/  @!P4 STG.E.U8 desc[UR50][R8.64+0x38], R3 ;  /* 0x000038030800c986 */ /* 0x0001e2000c101132 */
[----:B------:R-:W-:Y:S02]  /*a390*/  ISETP.LT.OR P4, PT, R0, 0x3a, !P3 ;  /* 0x0000003a0000780c */ /* 0x000fe40005f81670 */
[----:B------:R-:W-:Y:S01]  /*a3a0*/  LOP3.LUT R19, R19, 0xffffdfff, RZ, 0xc0, !PT ;  /* 0xffffdfff13137812 */ /* 0x000fe200078ec0ff */
[----:B------:R-:W4:Y:S10]  /*a3b0*/  LDL.LU R31, [R1+0x1c0] ;  /* 0x0001c000011f7983 */ /* 0x000f340000300800 */
[----:B------:R-:W2:Y:S01]  /*a3c0*/  @!P4 LDG.E.U8 R16, desc[UR50][R234.64+0x39] ;  /* 0x00003932ea10c981 */ /* 0x000ea2000c1e1100 */
[----:B0-----:R-:W-:-:S02]  /*a3d0*/  @!P4 IADD3 R8, P5, R12, UR41, RZ ;  /* 0x000000290c08cc10 */ /* 0x001fc4000ffbe0ff */
[----:B------:R-:W-:Y:S02]  /*a3e0*/  @P3 LOP3.LUT R19, R19, 0x2000, RZ, 0xfc, !PT ;  /* 0x0000200013133812 */ /* 0x000fe400078efcff */
[----:B------:R-:W-:Y:S02]  /*a3f0*/  @!P4 IADD3.X R9, R13, UR40, RZ, P5, !PT ;  /* 0x000000280d09cc10 */ /* 0x000fe4000affe4ff */
[----:B------:R-:W-:Y:S02]  /*a400*/  LOP3.LUT P3, RZ, R19, 0x4, RZ, 0xc0, !PT ;  /* 0x0000000413ff7812 */ /* 0x000fe4000786c0ff */
[----:B--2---:R-:W-:-:S05]  /*a410*/  @!P4 PRMT R3, R16, 0x8880, RZ ;  /* 0x000088801003c816 */ /* 0x004fca00000000ff */
[----:B------:R-:W-:-:S04]  /*a420*/  @!P4 IMAD R2, R3, R18, RZ ;  /* 0x000000120302c224 */ /* 0x000fc800078e02ff */
[----:B------:R-:W-:Y:S02]  /*a430*/  @!P4 IMAD R3, R29, R17, R2 ;  /* 0x000000111d03c224 */ /* 0x000fe400078e0202 */
[----:B------:R-:W2:Y:S04]  /*a440*/  LDL.LU R29, [R1+0x1c4] ;  /* 0x0001c400011d7983 */ /* 0x000ea80000300800 */
[----:B------:R0:W-:Y:S01]  /*a450*/  @!P4 STG.E.U8 desc[UR50][R8.64+0x39], R3 ;  /* 0x000039030800c986 */ /* 0x0001e2000c101132 */
[----:B------:R-:W-:-:S03]  /*a460*/  ISETP.LT.OR P4, PT, R0, 0x21, !P3 ;  /* 0x000000210000780c */ /* 0x000fc60005f81670 */
[----:B------:R-:W2:Y:S04]  /*a470*/  LDL.LU R36, [R1+0x1c8] ;  /* 0x0001c80001247983 */ /* 0x000ea80000300800 */
[----:B0-----:R-:W3:Y:S06]  /*a480*/  LDL.LU R8, [R1+0x200] ;  /* 0x0002000001087983 */ /* 0x001eec0000300800 */
[----:B------:R-:W4:Y:S04]  /*a490*/  @!P4 LDG.E.U8 R16, desc[UR50][R232.64+0x20] ;  /* 0x00002032e810c981 */ /* 0x000f28000c1e1100 */
[----:B------:R-:W2:Y:S01]  /*a4a0*/  LDL.LU R9, [R1+0x204] ;  /* 0x0002040001097983 */ /* 0x000ea20000300800 */
[----:B----4-:R-:W-:-:S05]  /*a4b0*/  @!P4 PRMT R3, R16, 0x8880, RZ ;  /* 0x000088801003c816 */ /* 0x010fca00000000ff */
[----:B------:R-:W-:-:S04]  /*a4c0*/  @!P4 IMAD R2, R3, R18, RZ ;  /* 0x000000120302c224 */ /* 0x000fc800078e02ff */
[----:B---3--:R-:W-:-:S05]  /*a4d0*/  @!P4 IMAD R3, R8, R17, R2 ;  /* 0x000000110803c224 */ /* 0x008fca00078e0202 */
[----:B-----5:R0:W-:Y:S01]  /*a4e0*/  @!P4 STG.E.U8 desc[UR50][R6.64+0x20], R3 ;  /* 0x000020030600c986 */ /* 0x0201e2000c101132 */
[----:B------:R-:W-:-:S13]  /*a4f0*/  ISETP.LT.OR P4, PT, R0, 0x22, !P3 ;  /* 0x000000220000780c */ /* 0x000fda0005f81670 */
[----:B------:R-:W0:Y:S02]  /*a500*/  @!P4 LDG.E.U8 R16, desc[UR50][R232.64+0x21] ;  /* 0x00002132e810c981 */ /* 0x000e24000c1e1100 */
[----:B0-----:R-:W-:-:S05]  /*a510*/  @!P4 PRMT R3, R16, 0x8880, RZ ;  /* 0x000088801003c816 */ /* 0x001fca00000000ff */
[----:B------:R-:W-:-:S04]  /*a520*/  @!P4 IMAD R2, R3, R18, RZ ;  /* 0x000000120302c224 */ /* 0x000fc800078e02ff */
        /* <DEDUP_REMOVED lines=22> */
[----:B------:R-:W3:Y:S04]  /*a690*/  @!P4 LDG.E.U8 R16, desc[UR50][R232.64+0x28] ;  /* 0x00002832e810c981 */ /* 0x000ee8000c1e1100 */
[----:B------:R-:W4:Y:S01]  /*a6a0*/  LDL.LU R9, [R1+0x214] ;  /* 0x0002140001097983 */ /* 0x000f220000300800 */
[----:B---3--:R-:W-:-:S05]  /*a6b0*/  @!P4 PRMT R3, R16, 0x8880, RZ ;  /* 0x000088801003c816 */ /* 0x008fca00000000ff */
[----:B------:R-:W-:-:S04]  /*a6c0*/  @!P4 IMAD R2, R3, R18, RZ ;  /* 0x000000120302c224 */ /* 0x000fc800078e02ff */
        /* <DEDUP_REMOVED lines=50> */
[----:B------:R-:W2:Y:S01]  /*a9f0*/  @!P4 LDG.E.U8 R16, desc[UR50][R22.64+0x31] ;  /* 0x000031321610c981 */ /* 0x000ea2000c1e1100 */
[----:B0-----:R-:W-:-:S04]  /*aa00*/  @!P4 IADD3 R8, P5, R6, UR41, RZ ;  /* 0x000000290608cc10 */ /* 0x001fc8000ffbe0ff */
[----:B------:R-:W-:Y:S02]  /*aa10*/  @!P4 IADD3.X R9, R7, UR40, RZ, P5, !PT ;  /* 0x000000280709cc10 */ /* 0x000fe4000affe4ff */
[----:B--2---:R-:W-:-:S05]  /*aa20*/  @!P4 PRMT R3, R16, 0x8880, RZ ;  /* 0x000088801003c816 */ /* 0x004fca00000000ff */
[----:B------:R-:W-:-:S04]  /*aa30*/  @!P4 IMAD R2, R3, R18, RZ ;  /* 0x000000120302c224 */ /* 0x000fc800078e02ff */
[----:B------:R-:W-:-:S05]  /*aa40*/  @!P4 IMAD R3, R38, R17, R2 ;  /* 0x000000112603c224 */ /* 0x000fca00078e0202 */
        /* <DEDUP_REMOVED lines=23> */
[----:B------:R-:W3:Y:S01]  /*abc0*/  @!P4 LDG.E.U8 R16, desc[UR50][R22.64+0x39] ;  /* 0x000039321610c981 */ /* 0x000ee2000c1e1100 */
[----:B0-----:R-:W-:-:S04]  /*abd0*/  @!P4 IADD3 R8, P5, R6, UR41, RZ ;  /* 0x000000290608cc10 */ /* 0x001fc8000ffbe0ff */
[----:B------:R-:W-:Y:S02]  /*abe0*/  @!P4 IADD3.X R9, R7, UR40, RZ, P5, !PT ;  /* 0x000000280709cc10 */ /* 0x000fe4000affe4ff */
[----:B---3--:R-:W-:-:S05]  /*abf0*/  @!P4 PRMT R3, R16, 0x8880, RZ ;  /* 0x000088801003c816 */ /* 0x008fca00000000ff */
[----:B------:R-:W-:-:S04]  /*ac00*/  @!P4 IMAD R2, R3, R18, RZ ;  /* 0x000000120302c224 */ /* 0x000fc800078e02ff */
[----:B------:R-:W-:-:S05]  /*ac10*/  @!P4 IMAD R3, R28, R17, R2 ;  /* 0x000000111c03c224 */ /* 0x000fca00078e0202 */
[----:B------:R0:W-:Y:S01]  /*ac20*/  @!P4 STG.E.U8 desc[UR50][R8.64+0x39], R3 ;  /* 0x000039030800c986 */ /* 0x0001e2000c101132 */
[----:B------:R-:W-:-:S13]  /*ac30*/  ISETP.LT.OR P4, PT, R0, 0x21, !P1 ;  /* 0x000000210000780c */ /* 0x000fda0004f81670 */
[----:B------:R-:W3:Y:S01]  /*ac40*/  @!P4 LDG.E.U8 R16, desc[UR50][R14.64+0x20] ;  /* 0x000020320e10c981 */ /* 0x000ee2000c1e1100 */
[----:B------:R-:W-:-:S04]  /*ac50*/  IMAD.U32 R28, RZ, RZ, UR13 ;  /* 0x0000000dff1c7e24 */ /* 0x000fc8000f8e00ff */
[----:B------:R-:W-:Y:S02]  /*ac60*/  IMAD R28, R28, 0x180, RZ ;  /* 0x000001801c1c7824 */ /* 0x000fe400078e02ff */
[----:B0-----:R-:W-:Y:S02]  /*ac70*/  @!P4 IMAD.MOV.U32 R8, RZ, RZ, R10 ;  /* 0x000000ffff08c224 */ /* 0x001fe400078e000a */
[----:B------:R-:W-:Y:S02]  /*ac80*/  IMAD.IADD R9, R28, 0x1, R11 ;  /* 0x000000011c097824 */ /* 0x000fe400078e020b */
[----:B------:R-:W4:Y:S01]  /*ac90*/  LDL.LU R28, [R1+0x1d0] ;  /* 0x0001d000011c7983 */ /* 0x000f220000300800 */
[----:B---3--:R-:W-:-:S05]  /*aca0*/  @!P4 PRMT R3, R16, 0x8880, RZ ;  /* 0x000088801003c816 */ /* 0x008fca00000000ff */
[----:B------:R-:W-:-:S04]  /*acb0*/  @!P4 IMAD R2, R3, R18, RZ ;  /* 0x000000120302c224 */ /* 0x000fc800078e02ff */
[----:B------:R-:W-:-:S05]  /*acc0*/  @!P4 IMAD R3, R31, R17, R2 ;  /* 0x000000111f03c224 */ /* 0x000fca00078e0202 */
[----:B------:R0:W-:Y:S01]  /*acd0*/  @!P4 STG.E.U8 desc[UR50][R8.64+0x20], R3 ;  /* 0x000020030800c986 */ /* 0x0001e2000c101132 */
[----:B------:R-:W-:-:S13]  /*ace0*/  ISETP.LT.OR P4, PT, R0, 0x22, !P1 ;  /* 0x000000220000780c */ /* 0x000fda0004f81670 */
[----:B------:R-:W0:Y:S01]  /*acf0*/  @!P4 LDG.E.U8 R16, desc[UR50][R14.64+0x21] ;  /* 0x000021320e10c981 */ /* 0x000e22000c1e1100 */
[----:B------:R-:W-:Y:S02]  /*ad00*/  @!P4 IMAD.MOV.U32 R30, RZ, RZ, R10 ;  /* 0x000000ffff1ec224 */ /* 0x000fe400078e000a */
[----:B------:R-:W-:Y:S01]  /*ad10*/  @!P4 IMAD.MOV.U32 R31, RZ, RZ, R9 ;  /* 0x000000ffff1fc224 */ /* 0x000fe200078e0009 */
[----:B0-----:R-:W-:-:S05]  /*ad20*/  @!P4 PRMT R3, R16, 0x8880, RZ ;  /* 0x000088801003c816 */ /* 0x001fca00000000ff */
[----:B------:R-:W-:-:S04]  /*ad30*/  @!P4 IMAD R2, R3, R18, RZ ;  /* 0x000000120302c224 */ /* 0x000fc800078e02ff */
[----:B------:R-:W-:Y:S02]  /*ad40*/  @!P4 IMAD R3, R29, R17, R2 ;  /* 0x000000111d03c224 */ /* 0x000fe400078e0202 */
[----:B------:R-:W3:Y:S04]  /*ad50*/  LDL.LU R29, [R1+0x1d4] ;  /* 0x0001d400011d7983 */ /* 0x000ee80000300800 */
[----:B------:R0:W-:Y:S01]  /*ad60*/  @!P4 STG.E.U8 desc[UR50][R30.64+0x21], R3 ;  /* 0x000021031e00c986 */ /* 0x0001e2000c101132 */
[----:B------:R-:W-:-:S13]  /*ad70*/  ISETP.LT.OR P4, PT, R0, 0x21, !P0 ;  /* 0x000000210000780c */ /* 0x000fda0004781670 */
[----:B------:R-:W2:Y:S01]  /*ad80*/  @!P4 LDG.E.U8 R16, desc[UR50][R20.64+0x20] ;  /* 0x000020321410c981 */ /* 0x000ea2000c1e1100 */
[----:B0-----:R-:W-:-:S04]  /*ad90*/  @!P4 IADD3 R30, P5, R10, UR41, RZ ;  /* 0x000000290a1ecc10 */ /* 0x001fc8000ffbe0ff */
[----:B------:R-:W-:Y:S02]  /*ada0*/  @!P4 IADD3.X R31, R9, UR40, RZ, P5, !PT ;  /* 0x00000028091fcc10 */ /* 0x000fe4000affe4ff */
[----:B--2---:R-:W-:-:S05]  /*adb0*/  @!P4 PRMT R3, R16, 0x8880, RZ ;  /* 0x000088801003c816 */ /* 0x004fca00000000ff */
[----:B------:R-:W-:-:S04]  /*adc0*/  @!P4 IMAD R2, R3, R18, RZ ;  /* 0x000000120302c224 */ /* 0x000fc800078e02ff */
[----:B------:R-:W-:Y:S02]  /*add0*/  @!P4 IMAD R3, R36, R17, R2 ;  /* 0x000000112403c224 */ /* 0x000fe400078e0202 */
[----:B------:R-:W2:Y:S04]  /*ade0*/  LDL.LU R36, [R1+0x1d8] ;  /* 0x0001d80001247983 */ /* 0x000ea80000300800 */
        /* <DEDUP_REMOVED lines=11> */
[----:B------:R-:W3:Y:S01]  /*aea0*/  @!P4 LDG.E.U8 R16, desc[UR50][R14.64+0x28] ;  /* 0x000028320e10c981 */ /* 0x000ee2000c1e1100 */
[----:B0-----:R-:W-:Y:S02]  /*aeb0*/  @!P4 IMAD.MOV.U32 R30, RZ, RZ, R10 ;  /* 0x000000ffff1ec224 */ /* 0x001fe400078e000a */
[----:B------:R-:W-:Y:S01]  /*aec0*/  @!P4 IMAD.MOV.U32 R31, RZ, RZ, R9 ;  /* 0x000000ffff1fc224 */ /* 0x000fe200078e0009 */
[----:B---3--:R-:W-:-:S05]  /*aed0*/  @!P4 PRMT R3, R16, 0x8880, RZ ;  /* 0x000088801003c816 */ /* 0x008fca00000000ff */
[----:B------:R-:W-:-:S04]  /*aee0*/  @!P4 IMAD R2, R3, R18, RZ ;  /* 0x000000120302c224 */ /* 0x000fc800078e02ff */
[----:B------:R-:W-:Y:S02]  /*aef0*/  @!P4 IMAD R3, R28, R17, R2 ;  /* 0x000000111c03c224 */ /* 0x000fe400078e0202 */
[----:B------:R-:W3:Y:S04]  /*af00*/  LDL.LU R28, [R1+0x1e0] ;  /* 0x0001e000011c7983 */ /* 0x000ee80000300800 */
[----:B------:R0:W-:Y:S01]  /*af10*/  @!P4 STG.E.U8 desc[UR50][R30.64+0x28], R3 ;  /* 0x000028031e00c986 */ /* 0x0001e2000c101132 */
[----:B------:R-:W-:-:S13]  /*af20*/  ISETP.LT.OR P4, PT, R0, 0x2a, !P1 ;  /* 0x0000002a0000780c */ /* 0x000fda0004f81670 */
[----:B------:R-:W2:Y:S01]  /*af30*/  @!P4 LDG.E.U8 R16, desc[UR50][R14.64+0x29] ;  /* 0x000029320e10c981 */ /* 0x000ea2000c1e1100 */
[----:B0-----:R-:W-:Y:S02]  /*af40*/  @!P4 IMAD.MOV.U32 R30, RZ, RZ, R10 ;  /* 0x000000ffff1ec224 */ /* 0x001fe400078e000a */
[----:B------:R-:W-:Y:S01]  /*af50*/  @!P4 IMAD.MOV.U32 R31, RZ, RZ, R9 ;  /* 0x000000ffff1fc224 */ /* 0x000fe200078e0009 */
        /* <DEDUP_REMOVED lines=16> */
[----:B0-----:R-:W-:-:S04]  /*b060*/  @!P4 IADD3 R30, P5, R10, UR41, RZ ;  /* 0x000000290a1ecc10 */ /* 0x001fc8000ffbe0ff */
[----:B------:R-:W-:Y:S02]  /*b070*/  @!P4 IADD3.X R31, R9, UR40, RZ, P5, !PT ;  /* 0x00000028091fcc10 */ /* 0x000fe4000affe4ff */
        /* <DEDUP_REMOVED lines=16> */
[----:B0-----:R-:W-:Y:S02]  /*b180*/  @!P4 IMAD.MOV.U32 R30, RZ, RZ, R10 ;  /* 0x000000ffff1ec224 */ /* 0x001fe400078e000a */
[----:B------:R-:W-:Y:S01]  /*b190*/  @!P4 IMAD.MOV.U32 R31, RZ, RZ, R9 ;  /* 0x000000ffff1fc224 */ /* 0x000fe200078e0009 */
        /* <DEDUP_REMOVED lines=23> */
[----:B0-----:R-:W-:Y:S02]  /*b310*/  @!P4 IMAD.MOV.U32 R30, RZ, RZ, R10 ;  /* 0x000000ffff1ec224 */ /* 0x001fe400078e000a */
[----:B------:R-:W-:Y:S01]  /*b320*/  @!P4 IMAD.MOV.U32 R31, RZ, RZ, R9 ;  /* 0x000000ffff1fc224 */ /* 0x000fe200078e0009 */
[----:B---3--:R-:W-:-:S05]  /*b330*/  @!P4 PRMT R3, R16, 0x8880, RZ ;  /* 0x000088801003c816 */ /* 0x008fca00000000ff */
[----:B------:R-:W-:-:S04]  /*b340*/  @!P4 IMAD R2, R3, R18, RZ ;  /* 0x000000120302c224 */ /* 0x000fc800078e02ff */
[----:B--2---:R-:W-:Y:S02]  /*b350*/  @!P4 IMAD R3, R28, R17, R2 ;  /* 0x000000111c03c224 */ /* 0x004fe400078e0202 */
[----:B------:R-:W2:Y:S04]  /*b360*/  LDL.LU R28, [R1+0x180] ;  /* 0x00018000011c7983 */ /* 0x000ea80000300800 */
[----:B------:R0:W-:Y:S01]  /*b370*/  @!P4 STG.E.U8 desc[UR50][R30.64+0x38], R3 ;  /* 0x000038031e00c986 */ /* 0x0001e2000c101132 */
[----:B------:R-:W-:-:S03]  /*b380*/  ISETP.LT.OR P4, PT, R0, 0x3a, !P1 ;  /* 0x0000003a0000780c */ /* 0x000fc60004f81670 */
[----:B------:R-:W3:Y:S10]  /*b390*/  LDL.LU.64 R36, [R1+0x3c0] ;  /* 0x0003c00001247983 */ /* 0x000ef40000300a00 */
[----:B------:R-:W4:Y:S01]  /*b3a0*/  @!P4 LDG.E.U8 R16, desc[UR50][R14.64+0x39] ;  /* 0x000039320e10c981 */ /* 0x000f22000c1e1100 */
[----:B0-----:R-:W-:-:S02]  /*b3b0*/  @!P4 IMAD.MOV.U32 R30, RZ, RZ, R10 ;  /* 0x000000ffff1ec224 */ /* 0x001fc400078e000a */
[----:B------:R-:W-:Y:S01]  /*b3c0*/  @!P4 IMAD.MOV.U32 R31, RZ, RZ, R9 ;  /* 0x000000ffff1fc224 */ /* 0x000fe200078e0009 */
[----:B----4-:R-:W-:-:S05]  /*b3d0*/  @!P4 PRMT R3, R16, 0x8880, RZ ;  /* 0x000088801003c816 */ /* 0x010fca00000000ff */
[----:B------:R-:W-:-:S04]  /*b3e0*/  @!P4 IMAD R2, R3, R18, RZ ;  /* 0x000000120302c224 */ /* 0x000fc800078e02ff */
[----:B------:R-:W-:Y:S02]  /*b3f0*/  @!P4 IMAD R3, R29, R17, R2 ;  /* 0x000000111d03c224 */ /* 0x000fe400078e0202 */
[----:B------:R-:W4:Y:S04]  /*b400*/  LDL.LU R29, [R1+0x184] ;  /* 0x00018400011d7983 */ /* 0x000f280000300800 */
[----:B------:R0:W-:Y:S01]  /*b410*/  @!P4 STG.E.U8 desc[UR50][R30.64+0x39], R3 ;  /* 0x000039031e00c986 */ /* 0x0001e2000c101132 */
[----:B------:R-:W-:-:S03]  /*b420*/  ISETP.LT.OR P4, PT, R0, 0x39, !P0 ;  /* 0x000000390000780c */ /* 0x000fc60004781670 */
[----:B------:R-:W4:Y:S10]  /*b430*/  LDL.LU.64 R38, [R1+0x380] ;  /* 0x0003800001267983 */ /* 0x000f340000300a00 */
        /* <DEDUP_REMOVED lines=9> */
[----:B------:R-:W0:Y:S01]  /*b4d0*/  @!P4 LDG.E.U8 R16, desc[UR50][R20.64+0x39] ;  /* 0x000039321410c981 */ /* 0x000e22000c1e1100 */
[----:B------:R-:W-:Y:S02]  /*b4e0*/  LOP3.LUT R19, R19, 0xffffefff, RZ, 0xc0, !PT ;  /* 0xffffefff13137812 */ /* 0x000fe400078ec0ff */
[----:B0-----:R-:W-:-:S05]  /*b4f0*/  @!P4 PRMT R3, R16, 0x8880, RZ ;  /* 0x000088801003c816 */ /* 0x001fca00000000ff */
[----:B------:R-:W-:Y:S02]  /*b500*/  @!P4 IMAD R2, R3, R18, RZ ;  /* 0x000000120302c224 */ /* 0x000fe400078e02ff */
[----:B------:R-:W2:Y:S01]  /*b510*/  LDL.LU R3, [R1+0x1fc] ;  /* 0x0001fc0001037983 */ /* 0x000ea20000300800 */
[----:B------:R-:W-:Y:S02]  /*b520*/  @P2 LOP3.LUT R19, R19, 0x1000, RZ, 0xfc, !PT ;  /* 0x0000100013132812 */ /* 0x000fe400078efcff */
[----:B------:R-:W-:Y:S02]  /*b530*/  @!P4 IADD3 R30, P5, R10, UR41, RZ ;  /* 0x000000290a1ecc10 */ /* 0x000fe4000ffbe0ff */
[----:B------:R-:W-:Y:S02]  /*b540*/  LOP3.LUT R19, R19, 0xffffbfff, RZ, 0xc0, !PT ;  /* 0xffffbfff13137812 */ /* 0x000fe400078ec0ff */
[----:B------:R-:W-:Y:S02]  /*b550*/  @!P4 IADD3.X R31, R9, UR40, RZ, P5, !PT ;  /* 0x00000028091fcc10 */ /* 0x000fe4000affe4ff */
[----:B------:R-:W-:-:S04]  /*b560*/  @P1 LOP3.LUT R19, R19, 0x4000, RZ, 0xfc, !PT ;  /* 0x0000400013131812 */ /* 0x000fc800078efcff */
[----:B------:R-:W-:Y:S01]  /*b570*/  LOP3.LUT P1, RZ, R19, 0x10, RZ, 0xc0, !PT ;  /* 0x0000001013ff7812 */ /* 0x000fe2000782c0ff */
[----:B--2---:R-:W-:-:S05]  /*b580*/  @!P4 IMAD R3, R3, R17, R2 ;  /* 0x000000110303c224 */ /* 0x004fca00078e0202 */
[----:B------:R0:W-:Y:S01]  /*b590*/  @!P4 STG.E.U8 desc[UR50][R30.64+0x39], R3 ;  /* 0x000039031e00c986 */ /* 0x0001e2000c101132 */
[C---:B------:R-:W-:Y:S02]  /*b5a0*/  ISETP.LT.OR P4, PT, R0.reuse, 0x41, !P1 ;  /* 0x000000410000780c */ /* 0x040fe40004f81670 */
[----:B------:R-:W-:Y:S01]  /*b5b0*/  ISETP.LT.OR P3, PT, R0, 0x41, !P6 ;  /* 0x000000410000780c */ /* 0x000fe20007761670 */
[----:B0-----:R-:W2:Y:S10]  /*b5c0*/  LDL.LU R30, [R1+0x190] ;  /* 0x00019000011e7983 */ /* 0x001eb40000300800 */
[----:B---3--:R-:W3:Y:S04]  /*b5d0*/  @!P4 LDG.E.U8 R16, desc[UR50][R36.64+0x40] ;  /* 0x000040322410c981 */ /* 0x008ee8000c1e1100 */
[----:B------:R-:W2:Y:S01]  /*b5e0*/  LDL.LU R31, [R1+0x194] ;  /* 0x00019400011f7983 */ /* 0x000ea20000300800 */
[----:B---3--:R-:W-:-:S05]  /*b5f0*/  @!P4 PRMT R3, R16, 0x8880, RZ ;  /* 0x000088801003c816 */ /* 0x008fca00000000ff */
[----:B------:R-:W-:-:S04]  /*b600*/  @!P4 IMAD R2, R3, R18, RZ ;  /* 0x000000120302c224 */ /* 0x000fc800078e02ff */
[----:B------:R-:W-:-:S05]  /*b610*/  @!P4 IMAD R3, R28, R17, R2 ;  /* 0x000000111c03c224 */ /* 0x000fca00078e0202 */
[----:B------:R0:W-:Y:S01]  /*b620*/  @!P4 STG.E.U8 desc[UR50][R4.64+0x40], R3 ;  /* 0x000040030400c986 */ /* 0x0001e2000c101132 */
[----:B------:R-:W-:-:S13]  /*b630*/  ISETP.LT.OR P4, PT, R0, 0x42, !P1 ;  /* 0x000000420000780c */ /* 0x000fda0004f81670 */
[----:B------:R-:W0:Y:S02]  /*b640*/  @!P4 LDG.E.U8 R16, desc[UR50][R36.64+0x41] ;  /* 0x000041322410c981 */ /* 0x000e24000c1e1100 */
[----:B0-----:R-:W-:-:S05]  /*b650*/  @!P4 PRMT R3, R16, 0x8880, RZ ;  /* 0x000088801003c816 */ /* 0x001fca00000000ff */
[----:B------:R-:W-:-:S04]  /*b660*/  @!P4 IMAD R2, R3, R18, RZ ;  /* 0x000000120302c224 */ /* 0x000fc800078e02ff */
[----:B----4-:R-:W-:-:S05]  /*b670*/  @!P4 IMAD R3, R29, R17, R2 ;  /* 0x000000111d03c224 */ /* 0x010fca00078e0202 */
[----:B------:R0:W-:Y:S04]  /*b680*/  @!P4 STG.E.U8 desc[UR50][R4.64+0x41], R3 ;  /* 0x000041030400c986 */ /* 0x0001e8000c101132 */
[----:B------:R-:W0:Y:S01]  /*b690*/  @!P3 LDG.E.U8 R16, desc[UR50][R38.64+0x40] ;  /* 0x000040322610b981 */ /* 0x000e22000c1e1100 */
[----:B------:R-:W-:Y:S02]  /*b6a0*/  ISETP.LT.OR P2, PT, R0, 0x42, !P6 ;  /* 0x000000420000780c */ /* 0x000fe40007741670 */
[----:B0-----:R-:W-:-:S05]  /*b6b0*/  @!P3 PRMT R3, R16, 0x8880, RZ ;  /* 0x000088801003b816 */ /* 0x001fca00000000ff */
[----:B------:R-:W-:Y:S02]  /*b6c0*/  @!P3 IMAD R2, R3, R18, RZ ;  /* 0x000000120302b224 */ /* 0x000fe400078e02ff */
[----:B------:R-:W3:Y:S02]  /*b6d0*/  LDL.LU R3, [R1+0x188] ;  /* 0x0001880001037983 */ /* 0x000ee40000300800 */
[----:B---3--:R-:W-:-:S05]  /*b6e0*/  @!P3 IMAD R3, R3, R17, R2 ;  /* 0x000000110303b224 */ /* 0x008fca00078e0202 */
[----:B------:R0:W-:Y:S04]  /*b6f0*/  @!P3 STG.E.U8 desc[UR50][R32.64+0x40], R3 ;  /* 0x000040032000b986 */ /* 0x0001e8000c101132 */
[----:B------:R-:W0:Y:S01]  /*b700*/  @!P2 LDG.E.U8 R16, desc[UR50][R38.64+0x41] ;  /* 0x000041322610a981 */ /* 0x000e22000c1e1100 */
[C---:B------:R-:W-:Y:S02]  /*b710*/  ISETP.LT.OR P4, PT, R0.reuse, 0x49, !P6 ;  /* 0x000000490000780c */ /* 0x040fe40007781670 */
[----:B------:R-:W-:Y:S02]  /*b720*/  ISETP.LT.OR P3, PT, R0, 0x4a, !P6 ;  /* 0x0000004a0000780c */ /* 0x000fe40007761670 */
[----:B0-----:R-:W-:-:S05]  /*b730*/  @!P2 PRMT R3, R16, 0x8880, RZ ;  /* 0x000088801003a816 */ /* 0x001fca00000000ff */
[----:B------:R-:W-:Y:S02]  /*b740*/  @!P2 IMAD R2, R3, R18, RZ ;  /* 0x000000120302a224 */ /* 0x000fe400078e02ff */
[----:B------:R-:W3:Y:S02]  /*b750*/  LDL.LU R3, [R1+0x18c] ;  /* 0x00018c0001037983 */ /* 0x000ee40000300800 */
[----:B------:R-:W-:-:S04]  /*b760*/  @!P4 IADD3 R28, P5, R4, UR41, RZ ;  /* 0x00000029041ccc10 */ /* 0x000fc8000ffbe0ff */
[----:B------:R-:W-:Y:S02]  /*b770*/  @!P4 IADD3.X R29, R5, UR40, RZ, P5, !PT ;  /* 0x00000028051dcc10 */ /* 0x000fe4000affe4ff */
[----:B------:R-:W-:-:S04]  /*b780*/  @!P3 IADD3 R32, P5, R4, UR41, RZ ;  /* 0x000000290420bc10 */ /* 0x000fc8000ffbe0ff */
[----:B------:R-:W-:Y:S02]  /*b790*/  @!P3 IADD3.X R33, R5, UR40, RZ, P5, !PT ;  /* 0x000000280521bc10 */ /* 0x000fe4000affe4ff */
[----:B------:R-:W-:Y:S01]  /*b7a0*/  ISETP.LT.OR P5, PT, R0, 0x49, !P1 ;  /* 0x000000490000780c */ /* 0x000fe20004fa1670 */
[----:B---3--:R-:W-:-:S05]  /*b7b0*/  @!P2 IMAD R3, R3, R17, R2 ;  /* 0x000000110303a224 */ /* 0x008fca00078e0202 */
[----:B------:R0:W-:Y:S07]  /*b7c0*/  @!P2 STG.E.U8 desc[UR50][R34.64+0x41], R3 ;  /* 0x000041032200a986 */ /* 0x0001ee000c101132 */
[----:B------:R-:W3:Y:S04]  /*b7d0*/  @!P5 LDG.E.U8 R16, desc[UR50][R36.64+0x48] ;  /* 0x000048322410d981 */ /* 0x000ee8000c1e1100 */
[----:B0-----:R-:W4:Y:S04]  /*b7e0*/  LDL.LU R34, [R1+0x1a0] ;  /* 0x0001a00001227983 */ /* 0x001f280000300800 */
        /* <DEDUP_REMOVED lines=9> */
[----:B------:R-:W-:-:S05]  /*b880*/  @!P5 IMAD R3, R31, R17, R2 ;  /* 0x000000111f03d224 */ /* 0x000fca00078e0202 */
[----:B------:R0:W-:Y:S04]  /*b890*/  @!P5 STG.E.U8 desc[UR50][R4.64+0x49], R3 ;  /* 0x000049030400d986 */ /* 0x0001e8000c101132 */
[----:B------:R-:W0:Y:S02]  /*b8a0*/  @!P4 LDG.E.U8 R16, desc[UR50][R38.64+0x48] ;  /* 0x000048322610c981 */ /* 0x000e24000c1e1100 */
[----:B0-----:R-:W-:-:S05]  /*b8b0*/  @!P4 PRMT R3, R16, 0x8880, RZ ;  /* 0x000088801003c816 */ /* 0x001fca00000000ff */
[----:B------:R-:W-:Y:S02]  /*b8c0*/  @!P4 IMAD R2, R3, R18, RZ ;  /* 0x000000120302c224 */ /* 0x000fe400078e02ff */
[----:B------:R-:W2:Y:S02]  /*b8d0*/  LDL.LU R3, [R1+0x198] ;  /* 0x0001980001037983 */ /* 0x000ea40000300800 */
[----:B--2---:R-:W-:-:S05]  /*b8e0*/  @!P4 IMAD R3, R3, R17, R2 ;  /* 0x000000110303c224 */ /* 0x004fca00078e0202 */
[----:B------:R0:W-:Y:S04]  /*b8f0*/  @!P4 STG.E.U8 desc[UR50][R28.64+0x48], R3 ;  /* 0x000048031c00c986 */ /* 0x0001e8000c101132 */
[----:B------:R-:W0:Y:S01]  /*b900*/  @!P3 LDG.E.U8 R16, desc[UR50][R38.64+0x49] ;  /* 0x000049322610b981 */ /* 0x000e22000c1e1100 */
[----:B------:R-:W-:-:S13]  /*b910*/  ISETP.LT.OR P2, PT, R0, 0x51, !P6 ;  /* 0x000000510000780c */ /* 0x000fda0007741670 */
[----:B------:R-:W-:-:S04]  /*b920*/  @!P2 IADD3 R30, P5, R4, UR41, RZ ;  /* 0x00000029041eac10 */ /* 0x000fc8000ffbe0ff */
[----:B------:R-:W-:Y:S02]  /*b930*/  @!P2 IADD3.X R31, R5, UR40, RZ, P5, !PT ;  /* 0x00000028051fac10 */ /* 0x000fe4000affe4ff */
[----:B0-----:R-:W-:-:S05]  /*b940*/  @!P3 PRMT R3, R16, 0x8880, RZ ;  /* 0x000088801003b816 */ /* 0x001fca00000000ff */
[----:B------:R-:W-:Y:S02]  /*b950*/  @!P3 IMAD R2, R3, R18, RZ ;  /* 0x000000120302b224 */ /* 0x000fe400078e02ff */
[----:B------:R-:W2:Y:S01]  /*b960*/  LDL.LU R3, [R1+0x19c] ;  /* 0x00019c0001037983 */ /* 0x000ea20000300800 */
[----:B------:R-:W-:-:S13]  /*b970*/  ISETP.LT.OR P5, PT, R0, 0x52, !P6 ;  /* 0x000000520000780c */ /* 0x000fda00077a1670 */
[----:B------:R-:W-:-:S04]  /*b980*/  @!P5 IADD3 R28, P4, R4, UR41, RZ ;  /* 0x00000029041cdc10 */ /* 0x000fc8000ff9e0ff */
[----:B------:R-:W-:Y:S02]  /*b990*/  @!P5 IADD3.X R29, R5, UR40, RZ, P4, !PT ;  /* 0x00000028051ddc10 */ /* 0x000fe4000a7fe4ff */
[----:B------:R-:W-:Y:S01]  /*b9a0*/  ISETP.LT.OR P4, PT, R0, 0x51, !P1 ;  /* 0x000000510000780c */ /* 0x000fe20004f81670 */
[----:B--2---:R-:W-:-:S05]  /*b9b0*/  @!P3 IMAD R3, R3, R17, R2 ;  /* 0x000000110303b224 */ /* 0x004fca00078e0202 */
[----:B------:R0:W-:Y:S07]  /*b9c0*/  @!P3 STG.E.U8 desc[UR50][R32.64+0x49], R3 ;  /* 0x000049032000b986 */ /* 0x0001ee000c101132 */
[----:B------:R-:W2:Y:S04]  /*b9d0*/  @!P4 LDG.E.U8 R16, desc[UR50][R36.64+0x50] ;  /* 0x000050322410c981 */ /* 0x000ea8000c1e1100 */
[----:B0-----:R-:W3:Y:S04]  /*b9e0*/  LDL.LU R32, [R1+0x1b0] ;  /* 0x0001b00001207983 */ /* 0x001ee80000300800 */
[----:B------:R-:W3:Y:S01]  /*b9f0*/  LDL.LU R33, [R1+0x1b4] ;  /* 0x0001b40001217983 */ /* 0x000ee20000300800 */
[----:B--2---:R-:W-:-:S05]  /*ba00*/  @!P4 PRMT R3, R16, 0x8880, RZ ;  /* 0x000088801003c816 */ /* 0x004fca00000000ff */
[----:B------:R-:W-:-:S04]  /*ba10*/  @!P4 IMAD R2, R3, R18, RZ ;  /* 0x000000120302c224 */ /* 0x000fc800078e02ff */
[----:B----4-:R-:W-:-:S05]  /*ba20*/  @!P4 IMAD R3, R34, R17, R2 ;  /* 0x000000112203c224 */ /* 0x010fca00078e0202 */
        /* <DEDUP_REMOVED lines=13> */
[----:B------:R-:W0:Y:S02]  /*bb00*/  @!P5 LDG.E.U8 R16, desc[UR50][R38.64+0x51] ;  /* 0x000051322610d981 */ /* 0x000e24000c1e1100 */
[----:B0-----:R-:W-:-:S05]  /*bb10*/  @!P5 PRMT R3, R16, 0x8880, RZ ;  /* 0x000088801003d816 */ /* 0x001fca00000000ff */
[----:B------:R-:W-:Y:S02]  /*bb20*/  @!P5 IMAD R2, R3, R18, RZ ;  /* 0x000000120302d224 */ /* 0x000fe400078e02ff */
[----:B------:R-:W2:Y:S02]  /*bb30*/  LDL.LU R3, [R1+0x1ac] ;  /* 0x0001ac0001037983 */ /* 0x000ea40000300800 */
[----:B--2---:R-:W-:-:S05]  /*bb40*/  @!P5 IMAD R3, R3, R17, R2 ;  /* 0x000000110303d224 */ /* 0x004fca00078e0202 */
[----:B------:R0:W-:Y:S01]  /*bb50*/  @!P5 STG.E.U8 desc[UR50][R28.64+0x51], R3 ;  /* 0x000051031c00d986 */ /* 0x0001e2000c101132 */
[C---:B------:R-:W-:Y:S02]  /*bb60*/  ISETP.LT.OR P5, PT, R0.reuse, 0x59, !P1 ;  /* 0x000000590000780c */ /* 0x040fe40004fa1670 */
[----:B------:R-:W-:Y:S01]  /*bb70*/  ISETP.LT.OR P3, PT, R0, 0x59, !P6 ;  /* 0x000000590000780c */ /* 0x000fe20007761670 */
[----:B0-----:R-:W2:Y:S10]  /*bb80*/  LDL.LU R28, [R1+0x140] ;  /* 0x00014000011c7983 */ /* 0x001eb40000300800 */
[----:B------:R-:W4:Y:S04]  /*bb90*/  @!P5 LDG.E.U8 R16, desc[UR50][R36.64+0x58] ;  /* 0x000058322410d981 */ /* 0x000f28000c1e1100 */
[----:B------:R-:W2:Y:S01]  /*bba0*/  LDL.LU R29, [R1+0x144] ;  /* 0x00014400011d7983 */ /* 0x000ea20000300800 */
[----:B----4-:R-:W-:-:S05]  /*bbb0*/  @!P5 PRMT R3, R16, 0x8880, RZ ;  /* 0x000088801003d816 */ /* 0x010fca00000000ff */
[----:B------:R-:W-:-:S04]  /*bbc0*/  @!P5 IMAD R2, R3, R18, RZ ;  /* 0x000000120302d224 */ /* 0x000fc800078e02ff */
[----:B---3--:R-:W-:-:S05]  /*bbd0*/  @!P5 IMAD R3, R32, R17, R2 ;  /* 0x000000112003d224 */ /* 0x008fca00078e0202 */
[----:B------:R0:W-:Y:S01]  /*bbe0*/  @!P5 STG.E.U8 desc[UR50][R4.64+0x58], R3 ;  /* 0x000058030400d986 */ /* 0x0001e2000c101132 */
[----:B------:R-:W-:-:S13]  /*bbf0*/  ISETP.LT.OR P5, PT, R0, 0x5a, !P1 ;  /* 0x0000005a0000780c */ /* 0x000fda0004fa1670 */
[----:B------:R-:W0:Y:S02]  /*bc00*/  @!P5 LDG.E.U8 R16, desc[UR50][R36.64+0x59] ;  /* 0x000059322410d981 */ /* 0x000e24000c1e1100 */
[----:B0-----:R-:W-:-:S05]  /*bc10*/  @!P5 PRMT R3, R16, 0x8880, RZ ;  /* 0x000088801003d816 */ /* 0x001fca00000000ff */
[----:B------:R-:W-:-:S04]  /*bc20*/  @!P5 IMAD R2, R3, R18, RZ ;  /* 0x000000120302d224 */ /* 0x000fc800078e02ff */
[----:B------:R-:W-:-:S05]  /*bc30*/  @!P5 IMAD R3, R33, R17, R2 ;  /* 0x000000112103d224 */ /* 0x000fca00078e0202 */
[----:B------:R0:W-:Y:S04]  /*bc40*/  @!P5 STG.E.U8 desc[UR50][R4.64+0x59], R3 ;  /* 0x000059030400d986 */ /* 0x0001e8000c101132 */
[----:B------:R-:W0:Y:S01]  /*bc50*/  @!P3 LDG.E.U8 R16, desc[UR50][R38.64+0x58] ;  /* 0x000058322610b981 */ /* 0x000e22000c1e1100 */
[----:B------:R-:W-:Y:S02]  /*bc60*/  @!P3 IADD3 R34, P4, R4, UR41, RZ ;  /* 0x000000290422bc10 */ /* 0x000fe4000ff9e0ff */
[----:B0-----:R-:W-:-:S05]  /*bc70*/  @!P3 PRMT R3, R16, 0x8880, RZ ;  /* 0x000088801003b816 */ /* 0x001fca00000000ff */
[----:B------:R-:W-:Y:S02]  /*bc80*/  @!P3 IMAD R2, R3, R18, RZ ;  /* 0x000000120302b224 */ /* 0x000fe400078e02ff */
[----:B------:R-:W3:Y:S01]  /*bc90*/  LDL.LU R3, [R1+0x1b8] ;  /* 0x0001b80001037983 */ /* 0x000ee20000300800 */
[----:B------:R-:W-:Y:S02]  /*bca0*/  @!P3 IADD3.X R35, R5, UR40, RZ, P4, !PT ;  /* 0x000000280523bc10 */ /* 0x000fe4000a7fe4ff */
[----:B------:R-:W-:Y:S01]  /*bcb0*/  ISETP.LT.OR P4, PT, R0, 0x5a, !P6 ;  /* 0x0000005a0000780c */ /* 0x000fe20007781670 */
[----:B---3--:R-:W-:-:S05]  /*bcc0*/  @!P3 IMAD R3, R3, R17, R2 ;  /* 0x000000110303b224 */ /* 0x008fca00078e0202 */
[----:B------:R0:W-:Y:S07]  /*bcd0*/  @!P3 STG.E.U8 desc[UR50][R34.64+0x58], R3 ;  /* 0x000058032200b986 */ /* 0x0001ee000c101132 */
[----:B------:R-:W0:Y:S02]  /*bce0*/  @!P4 LDG.E.U8 R16, desc[UR50][R38.64+0x59] ;  /* 0x000059322610c981 */ /* 0x000e24000c1e1100 */
[----:B0-----:R-:W-:-:S05]  /*bcf0*/  @!P4 PRMT R3, R16, 0x8880, RZ ;  /* 0x000088801003c816 */ /* 0x001fca00000000ff */
[----:B------:R-:W-:Y:S02]  /*bd00*/  @!P4 IMAD R2, R3, R18, RZ ;  /* 0x000000120302c224 */ /* 0x000fe400078e02ff */
[----:B------:R-:W3:Y:S01]  /*bd10*/  LDL.LU R3, [R1+0x1bc] ;  /* 0x0001bc0001037983 */ /* 0x000ee20000300800 */
[----:B------:R-:W-:-:S04]  /*bd20*/  @!P4 IADD3 R30, P2, R4, UR41, RZ ;  /* 0x00000029041ecc10 */ /* 0x000fc8000ff5e0ff */
[----:B------:R-:W-:Y:S02]  /*bd30*/  @!P4 IADD3.X R31, R5, UR40, RZ, P2, !PT ;  /* 0x00000028051fcc10 */ /* 0x000fe400097fe4ff */
[----:B------:R-:W-:Y:S01]  /*bd40*/  LOP3.LUT P2, RZ, R19, 0x8, RZ, 0xc0, !PT ;  /* 0x0000000813ff7812 */ /* 0x000fe2000784c0ff */
[----:B---3--:R-:W-:-:S05]  /*bd50*/  @!P4 IMAD R3, R3, R17, R2 ;  /* 0x000000110303c224 */ /* 0x008fca00078e0202 */
[----:B------:R0:W-:Y:S01]  /*bd60*/  @!P4 STG.E.U8 desc[UR50][R30.64+0x59], R3 ;  /* 0x000059031e00c986 */ /* 0x0001e2000c101132 */
[C---:B------:R-:W-:Y:S02]  /*bd70*/  ISETP.LT.OR P4, PT, R0.reuse, 0x41, !P2 ;  /* 0x000000410000780c */ /* 0x040fe40005781670 */
[C---:B------:R-:W-:Y:S02]  /*bd80*/  ISETP.LT.OR P1, PT, R0.reuse, 0x61, !P6 ;  /* 0x000000610000780c */ /* 0x040fe40007721670 */
[----:B------:R-:W-:Y:S01]  /*bd90*/  ISETP.LT.OR P3, PT, R0, 0x62, !P6 ;  /* 0x000000620000780c */ /* 0x000fe20007761670 */
[----:B0-----:R-:W3:Y:S08]  /*bda0*/  LDL.LU R30, [R1+0x150] ;  /* 0x00015000011e7983 */ /* 0x001ef00000300800 */
[----:B------:R-:W4:Y:S02]  /*bdb0*/  @!P4 LDG.E.U8 R16, desc[UR50][R236.64+0x40] ;  /* 0x00004032ec10c981 */ /* 0x000f24000c1e1100 */
[----:B------:R-:W-:-:S02]  /*bdc0*/  @!P1 IADD3 R32, P5, R4, UR41, RZ ;  /* 0x0000002904209c10 */ /* 0x000fc4000ffbe0ff */
[----:B------:R-:W3:Y:S01]  /*bdd0*/  LDL.LU R31, [R1+0x154] ;  /* 0x00015400011f7983 */ /* 0x000ee20000300800 */
[----:B----4-:R-:W-:-:S05]  /*bde0*/  @!P4 PRMT R3, R16, 0x8880, RZ ;  /* 0x000088801003c816 */ /* 0x010fca00000000ff */
[----:B------:R-:W-:-:S04]  /*bdf0*/  @!P4 IMAD R2, R3, R18, RZ ;  /* 0x000000120302c224 */ /* 0x000fc800078e02ff */
[----:B--2---:R-:W-:-:S05]  /*be00*/  @!P4 IMAD R3, R28, R17, R2 ;  /* 0x000000111c03c224 */ /* 0x004fca00078e0202 */
[----:B------:R0:W-:Y:S01]  /*be10*/  @!P4 STG.E.U8 desc[UR50][R12.64+0x40], R3 ;  /* 0x000040030c00c986 */ /* 0x0001e2000c101132 */
[----:B------:R-:W-:-:S13]  /*be20*/  ISETP.LT.OR P4, PT, R0, 0x42, !P2 ;  /* 0x000000420000780c */ /* 0x000fda0005781670 */
[----:B------:R-:W0:Y:S01]  /*be30*/  @!P4 LDG.E.U8 R16, desc[UR50][R236.64+0x41] ;  /* 0x00004132ec10c981 */ /* 0x000e22000c1e1100 */
[----:B------:R-:W-:Y:S02]  /*be40*/  @!P1 IADD3.X R33, R5, UR40, RZ, P5, !PT ;  /* 0x0000002805219c10 */ /* 0x000fe4000affe4ff */
[----:B------:R-:W-:-:S04]  /*be50*/  @!P3 IADD3 R34, P5, R4, UR41, RZ ;  /* 0x000000290422bc10 */ /* 0x000fc8000ffbe0ff */
[----:B------:R-:W-:Y:S02]  /*be60*/  @!P3 IADD3.X R35, R5, UR40, RZ, P5, !PT ;  /* 0x000000280523bc10 */ /* 0x000fe4000affe4ff */
[----:B------:R-:W-:Y:S02]  /*be70*/  LOP3.LUT P3, RZ, R19, 0x2000, RZ, 0xc0, !PT ;  /* 0x0000200013ff7812 */ /* 0x000fe4000786c0ff */
[----:B0-----:R-:W-:-:S05]  /*be80*/  @!P4 PRMT R3, R16, 0x8880, RZ ;  /* 0x000088801003c816 */ /* 0x001fca00000000ff */
[----:B------:R-:W-:-:S04]  /*be90*/  @!P4 IMAD R2, R3, R18, RZ ;  /* 0x000000120302c224 */ /* 0x000fc800078e02ff */
[----:B------:R-:W-:-:S05]  /*bea0*/  @!P4 IMAD R3, R29, R17, R2 ;  /* 0x000000111d03c224 */ /* 0x000fca00078e0202 */
        /* <DEDUP_REMOVED lines=37> */
[----:B------:R-:W3:Y:S01]  /*c100*/  LDL.LU R3, [R1+0x158] ;  /* 0x0001580001037983 */ /* 0x000ee20000300800 */
[----:B------:R-:W-:-:S04]  /*c110*/  @!P4 IADD3 R30, P5, R12, UR41, RZ ;  /* 0x000000290c1ecc10 */ /* 0x000fc8000ffbe0ff */
[----:B------:R-:W-:Y:S01]  /*c120*/  @!P4 IADD3.X R31, R13, UR40, RZ, P5, !PT ;  /* 0x000000280d1fcc10 */ /* 0x000fe2000affe4ff */
[----:B---3--:R-:W-:-:S05]  /*c130*/  @!P4 IMAD R3, R3, R17, R2 ;  /* 0x000000110303c224 */ /* 0x008fca00078e0202 */
        /* <DEDUP_REMOVED lines=10> */
[----:B------:R-:W-:-:S03]  /*c1e0*/  ISETP.LT.OR P4, PT, R0, 0x51, !P2 ;  /* 0x000000510000780c */ /* 0x000fc60005781670 */
[----:B0-----:R-:W3:Y:S10]  /*c1f0*/  LDL.LU R30, [R1+0x170] ;  /* 0x00017000011e7983 */ /* 0x001ef40000300800 */
        /* <DEDUP_REMOVED lines=54> */
[----:B------:R-:W0:Y:S01]  /*c560*/  @!P4 LDG.E.U8 R16, desc[UR50][R234.64+0x59] ;  /* 0x00005932ea10c981 */ /* 0x000e22000c1e1100 */
[----:B------:R-:W-:Y:S02]  /*c570*/  LOP3.LUT P1, RZ, R19, 0x4000, RZ, 0xc0, !PT ;  /* 0x0000400013ff7812 */ /* 0x000fe4000782c0ff */
[----:B0-----:R-:W-:-:S05]  /*c580*/  @!P4 PRMT R3, R16, 0x8880, RZ ;  /* 0x000088801003c816 */ /* 0x001fca00000000ff */
[----:B------:R-:W-:Y:S02]  /*c590*/  @!P4 IMAD R2, R3, R18, RZ ;  /* 0x000000120302c224 */ /* 0x000fe400078e02ff */
[----:B------:R-:W3:Y:S01]  /*c5a0*/  LDL.LU R3, [R1+0x17c] ;  /* 0x00017c0001037983 */ /* 0x000ee20000300800 */
[C---:B------:R-:W-:Y:S02]  /*c5b0*/  LOP3.LUT P2, RZ, R19.reuse, 0x1000, RZ, 0xc0, !PT ;  /* 0x0000100013ff7812 */ /* 0x040fe4000784c0ff */
[----:B------:R-:W-:Y:S02]  /*c5c0*/  LOP3.LUT R19, R19, 0xfffffbff, RZ, 0xc0, !PT ;  /* 0xfffffbff13137812 */ /* 0x000fe400078ec0ff */
[----:B------:R-:W-:Y:S02]  /*c5d0*/  @!P4 IADD3 R30, P5, R12, UR41, RZ ;  /* 0x000000290c1ecc10 */ /* 0x000fe4000ffbe0ff */
[----:B------:R-:W-:Y:S02]  /*c5e0*/  @P3 LOP3.LUT R19, R19, 0x400, RZ, 0xfc, !PT ;  /* 0x0000040013133812 */ /* 0x000fe400078efcff */
[----:B------:R-:W-:-:S02]  /*c5f0*/  @!P4 IADD3.X R31, R13, UR40, RZ, P5, !PT ;  /* 0x000000280d1fcc10 */ /* 0x000fc4000affe4ff */
[----:B------:R-:W-:Y:S01]  /*c600*/  LOP3.LUT P3, RZ, R19, 0x4, RZ, 0xc0, !PT ;  /* 0x0000000413ff7812 */ /* 0x000fe2000786c0ff */
        /* <DEDUP_REMOVED lines=149> */
[----:B------:R-:W0:Y:S02]  /*cf60*/  @!P4 LDG.E.U8 R16, desc[UR50][R20.64+0x40] ;  /* 0x000040321410c981 */ /* 0x000e24000c1e1100 */
[----:B0-----:R-:W-:-:S05]  /*cf70*/  @!P4 PRMT R3, R16, 0x8880, RZ ;  /* 0x000088801003c816 */ /* 0x001fca00000000ff */
[----:B------:R-:W-:Y:S02]  /*cf80*/  @!P4 IMAD R2, R3, R18, RZ ;  /* 0x000000120302c224 */ /* 0x000fe400078e02ff */
[----:B------:R-:W4:Y:S01]  /*cf90*/  LDL.LU R3, [R1+0xc8] ;  /* 0x0000c80001037983 */ /* 0x000f220000300800 */
[----:B------:R-:W-:-:S04]  /*cfa0*/  @!P4 IADD3 R30, P5, R10, UR41, RZ ;  /* 0x000000290a1ecc10 */ /* 0x000fc8000ffbe0ff */
[----:B------:R-:W-:Y:S01]  /*cfb0*/  @!P4 IADD3.X R31, R9, UR40, RZ, P5, !PT ;  /* 0x00000028091fcc10 */ /* 0x000fe2000affe4ff */
[----:B----4-:R-:W-:-:S05]  /*cfc0*/  @!P4 IMAD R3, R3, R17, R2 ;  /* 0x000000110303c224 */ /* 0x010fca00078e0202 */
        /* <DEDUP_REMOVED lines=11> */
[----:B------:R-:W4:Y:S01]  /*d080*/  @!P4 LDG.E.U8 R16, desc[UR50][R14.64+0x48] ;  /* 0x000048320e10c981 */ /* 0x000f22000c1e1100 */
[----:B0-----:R-:W-:Y:S02]  /*d090*/  @!P4 IMAD.MOV.U32 R30, RZ, RZ, R10 ;  /* 0x000000ffff1ec224 */ /* 0x001fe400078e000a */
[----:B------:R-:W-:Y:S01]  /*d0a0*/  @!P4 IMAD.MOV.U32 R31, RZ, RZ, R9 ;  /* 0x000000ffff1fc224 */ /* 0x000fe200078e0009 */
[----:B----4-:R-:W-:-:S05]  /*d0b0*/  @!P4 PRMT R3, R16, 0x8880, RZ ;  /* 0x000088801003c816 */ /* 0x010fca00000000ff */
[----:B------:R-:W-:-:S04]  /*d0c0*/  @!P4 IMAD R2, R3, R18, RZ ;  /* 0x000000120302c224 */ /* 0x000fc800078e02ff */
[----:B--2---:R-:W-:Y:S02]  /*d0d0*/  @!P4 IMAD R3, R28, R17, R2 ;  /* 0x000000111c03c224 */ /* 0x004fe400078e0202 */
        /* <DEDUP_REMOVED lines=8> */
[----:B---3--:R-:W-:Y:S02]  /*d160*/  @!P4 IMAD R3, R29, R17, R2 ;  /* 0x000000111d03c224 */ /* 0x008fe400078e0202 */
        /* <DEDUP_REMOVED lines=84> */
[----:B------:R-:W0:Y:S01]  /*d6b0*/  @!P4 LDG.E.U8 R16, desc[UR50][R20.64+0x59] ;  /* 0x000059321410c981 */ /* 0x000e22000c1e1100 */
[----:B------:R-:W-:Y:S02]  /*d6c0*/  LOP3.LUT R19, R19, 0xfffffdff, RZ, 0xc0, !PT ;  /* 0xfffffdff13137812 */ /* 0x000fe400078ec0ff */
[----:B0-----:R-:W-:-:S05]  /*d6d0*/  @!P4 PRMT R3, R16, 0x8880, RZ ;  /* 0x000088801003c816 */ /* 0x001fca00000000ff */
[----:B------:R-:W-:Y:S02]  /*d6e0*/  @!P4 IMAD R2, R3, R18, RZ ;  /* 0x000000120302c224 */ /* 0x000fe400078e02ff */
[----:B------:R-:W4:Y:S01]  /*d6f0*/  LDL.LU R3, [R1+0xfc] ;  /* 0x0000fc0001037983 */ /* 0x000f220000300800 */
[----:B------:R-:W-:Y:S02]  /*d700*/  @P2 LOP3.LUT R19, R19, 0x200, RZ, 0xfc, !PT ;  /* 0x0000020013132812 */ /* 0x000fe400078efcff */
[----:B------:R-:W-:Y:S02]  /*d710*/  @!P4 IADD3 R30, P5, R10, UR41, RZ ;  /* 0x000000290a1ecc10 */ /* 0x000fe4000ffbe0ff */
[----:B------:R-:W-:Y:S02]  /*d720*/  LOP3.LUT R19, R19, 0xfffff7ff, RZ, 0xc0, !PT ;  /* 0xfffff7ff13137812 */ /* 0x000fe400078ec0ff */
[----:B------:R-:W-:Y:S02]  /*d730*/  @!P4 IADD3.X R31, R9, UR40, RZ, P5, !PT ;  /* 0x00000028091fcc10 */ /* 0x000fe4000affe4ff */
[----:B------:R-:W-:-:S04]  /*d740*/  @P1 LOP3.LUT R19, R19, 0x800, RZ, 0xfc, !PT ;  /* 0x0000080013131812 */ /* 0x000fc800078efcff */
[----:B------:R-:W-:Y:S01]  /*d750*/  LOP3.LUT P1, RZ, R19, 0x10, RZ, 0xc0, !PT ;  /* 0x0000001013ff7812 */ /* 0x000fe2000782c0ff */
[----:B----4-:R-:W-:-:S05]  /*d760*/  @!P4 IMAD R3, R3, R17, R2 ;  /* 0x000000110303c224 */ /* 0x010fca00078e0202 */
[----:B------:R0:W-:Y:S01]  /*d770*/  @!P4 STG.E.U8 desc[UR50][R30.64+0x59], R3 ;  /* 0x000059031e00c986 */ /* 0x0001e2000c101132 */
[C---:B------:R-:W-:Y:S02]  /*d780*/  ISETP.LT.OR P4, PT, R0.reuse, 0x61, !P1 ;  /* 0x000000610000780c */ /* 0x040fe40004f81670 */
[----:B------:R-:W-:Y:S01]  /*d790*/  ISETP.LT.OR P3, PT, R0, 0x61, !P6 ;  /* 0x000000610000780c */ /* 0x000fe20007761670 */
[----:B0-----:R-:W4:Y:S10]  /*d7a0*/  LDL.LU R30, [R1+0x90] ;  /* 0x00009000011e7983 */ /* 0x001f340000300800 */
[----:B------:R-:W2:Y:S04]  /*d7b0*/  @!P4 LDG.E.U8 R16, desc[UR50][R36.64+0x60] ;  /* 0x000060322410c981 */ /* 0x000ea8000c1e1100 */
[----:B------:R-:W4:Y:S01]  /*d7c0*/  LDL.LU R31, [R1+0x94] ;  /* 0x00009400011f7983 */ /* 0x000f220000300800 */
        /* <DEDUP_REMOVED lines=8> */
[----:B---3--:R-:W-:-:S05]  /*d850*/  @!P4 IMAD R3, R29, R17, R2 ;  /* 0x000000111d03c224 */ /* 0x008fca00078e0202 */
[----:B------:R0:W-:Y:S04]  /*d860*/  @!P4 STG.E.U8 desc[UR50][R4.64+0x61], R3 ;  /* 0x000061030400c986 */ /* 0x0001e8000c101132 */
[----:B------:R-:W0:Y:S01]  /*d870*/  @!P3 LDG.E.U8 R16, desc[UR50][R38.64+0x60] ;  /* 0x000060322610b981 */ /* 0x000e22000c1e1100 */
[----:B------:R-:W-:Y:S02]  /*d880*/  ISETP.LT.OR P2, PT, R0, 0x62, !P6 ;  /* 0x000000620000780c */ /* 0x000fe40007741670 */
[----:B0-----:R-:W-:-:S05]  /*d890*/  @!P3 PRMT R3, R16, 0x8880, RZ ;  /* 0x000088801003b816 */ /* 0x001fca00000000ff */
[----:B------:R-:W-:Y:S02]  /*d8a0*/  @!P3 IMAD R2, R3, R18, RZ ;  /* 0x000000120302b224 */ /* 0x000fe400078e02ff */
[----:B------:R-:W2:Y:S02]  /*d8b0*/  LDL.LU R3, [R1+0x88] ;  /* 0x0000880001037983 */ /* 0x000ea40000300800 */
[----:B--2---:R-:W-:-:S05]  /*d8c0*/  @!P3 IMAD R3, R3, R17, R2 ;  /* 0x000000110303b224 */ /* 0x004fca00078e0202 */
[----:B------:R0:W-:Y:S04]  /*d8d0*/  @!P3 STG.E.U8 desc[UR50][R32.64+0x60], R3 ;  /* 0x000060032000b986 */ /* 0x0001e8000c101132 */
[----:B------:R-:W0:Y:S01]  /*d8e0*/  @!P2 LDG.E.U8 R16, desc[UR50][R38.64+0x61] ;  /* 0x000061322610a981 */ /* 0x000e22000c1e1100 */
[C---:B------:R-:W-:Y:S02]  /*d8f0*/  ISETP.LT.OR P4, PT, R0.reuse, 0x69, !P6 ;  /* 0x000000690000780c */ /* 0x040fe40007781670 */
[----:B------:R-:W-:Y:S02]  /*d900*/  ISETP.LT.OR P3, PT, R0, 0x6a, !P6 ;  /* 0x0000006a0000780c */ /* 0x000fe40007761670 */
[----:B0-----:R-:W-:-:S05]  /*d910*/  @!P2 PRMT R3, R16, 0x8880, RZ ;  /* 0x000088801003a816 */ /* 0x001fca00000000ff */
[----:B------:R-:W-:Y:S02]  /*d920*/  @!P2 IMAD R2, R3, R18, RZ ;  /* 0x000000120302a224 */ /* 0x000fe400078e02ff */
[----:B------:R-:W2:Y:S02]  /*d930*/  LDL.LU R3, [R1+0x8c] ;  /* 0x00008c0001037983 */ /* 0x000ea40000300800 */
[----:B------:R-:W-:-:S04]  /*d940*/  @!P4 IADD3 R28, P5, R4, UR41, RZ ;  /* 0x00000029041ccc10 */ /* 0x000fc8000ffbe0ff */
[----:B------:R-:W-:Y:S02]  /*d950*/  @!P4 IADD3.X R29, R5, UR40, RZ, P5, !PT ;  /* 0x00000028051dcc10 */ /* 0x000fe4000affe4ff */
        /* <DEDUP_REMOVED lines=38> */
[----:B0-----:R-:W4:Y:S04]  /*dbc0*/  LDL.LU R32, [R1+0xb0] ;  /* 0x0000b00001207983 */ /* 0x001f280000300800 */
[----:B------:R-:W4:Y:S01]  /*dbd0*/  LDL.LU R33, [R1+0xb4] ;  /* 0x0000b40001217983 */ /* 0x000f220000300800 */
[----:B--2---:R-:W-:-:S05]  /*dbe0*/  @!P4 PRMT R3, R16, 0x8880, RZ ;  /* 0x000088801003c816 */ /* 0x004fca00000000ff */
        /* <DEDUP_REMOVED lines=24> */
[----:B------:R-:W3:Y:S04]  /*dd70*/  @!P5 LDG.E.U8 R16, desc[UR50][R36.64+0x78] ;  /* 0x000078322410d981 */ /* 0x000ee8000c1e1100 */
[----:B------:R-:W2:Y:S01]  /*dd80*/  LDL.LU R29, [R1+0x44] ;  /* 0x00004400011d7983 */ /* 0x000ea20000300800 */
[----:B---3--:R-:W-:-:S05]  /*dd90*/  @!P5 PRMT R3, R16, 0x8880, RZ ;  /* 0x000088801003d816 */ /* 0x008fca00000000ff */
        /* <DEDUP_REMOVED lines=131> */
[----:B0-----:R-:W2:Y:S10]  /*e5d0*/  LDL.LU R28, [R1] ;  /* 0x00000000011c7983 */ /* 0x001eb40000300800 */
        /* <DEDUP_REMOVED lines=132> */
[----:B0-----:R-:W2:Y:S10]  /*ee20*/  LDL.LU.64 R28, [R1+0x408] ;  /* 0x00040800011c7983 */ /* 0x001eb40000300a00 */
[----:B------:R-:W4:Y:S02]  /*ee30*/  @!P4 LDG.E.U8 R16, desc[UR50][R232.64+0x78] ;  /* 0x00007832e810c981 */ /* 0x000f24000c1e1100 */
        /* <DEDUP_REMOVED lines=34> */
[----:B------:R-:W-:-:S05]  /*f060*/  @!P4 IMAD R216, R216, R17, R2 ;  /* 0x00000011d8d8c224 */ /* 0x000fca00078e0202 */
[----:B------:R0:W-:Y:S01]  /*f070*/  @!P4 STG.E.U8 desc[UR50][R30.64+0x60], R216 ;  /* 0x000060d81e00c986 */ /* 0x0001e2000c101132 */
[C---:B------:R-:W-:Y:S02]  /*f080*/  ISETP.LT.OR P4, PT, R0.reuse, 0x62, !P1 ;  /* 0x000000620000780c */ /* 0x040fe40004f81670 */
[----:B------:R-:W-:Y:S02]  /*f090*/  LOP3.LUT R19, R19, 0xffffffbf, RZ, 0xc0, !PT ;  /* 0xffffffbf13137812 */ /* 0x000fe400078ec0ff */
[----:B------:R-:W-:Y:S01]  /*f0a0*/  ISETP.LT.OR P3, PT, R0, 0x81, !P6 ;  /* 0x000000810000780c */ /* 0x000fe20007761670 */
[----:B0-----:R-:W3:Y:S08]  /*f0b0*/  LDL.LU.64 R30, [R1+0x400] ;  /* 0x00040000011e7983 */ /* 0x001ef00000300a00 */
[----:B------:R-:W4:Y:S01]  /*f0c0*/  @!P4 LDG.E.U8 R16, desc[UR50][R14.64+0x61] ;  /* 0x000061320e10c981 */ /* 0x000f22000c1e1100 */
[----:B------:R-:W-:Y:S01]  /*f0d0*/  @!P4 IMAD.MOV.U32 R216, RZ, RZ, R10 ;  /* 0x000000ffffd8c224 */ /* 0x000fe200078e000a */
[----:B----4-:R-:W-:-:S05]  /*f0e0*/  @!P4 PRMT R3, R16, 0x8880, RZ ;  /* 0x000088801003c816 */ /* 0x010fca00000000ff */
[----:B------:R-:W-:-:S04]  /*f0f0*/  @!P4 IMAD R2, R3, R18, RZ ;  /* 0x000000120302c224 */ /* 0x000fc800078e02ff */
[----:B------:R-:W-:Y:S02]  /*f100*/  @!P4 IMAD R3, R217, R17, R2 ;  /* 0x00000011d903c224 */ /* 0x000fe400078e0202 */
[----:B------:R-:W-:-:S05]  /*f110*/  @!P4 IMAD.MOV.U32 R217, RZ, RZ, R9 ;  /* 0x000000ffffd9c224 */ /* 0x000fca00078e0009 */
[----:B------:R0:W-:Y:S01]  /*f120*/  @!P4 STG.E.U8 desc[UR50][R216.64+0x61], R3 ;  /* 0x00006103d800c986 */ /* 0x0001e2000c101132 */
[----:B------:R-:W-:-:S13]  /*f130*/  ISETP.LT.OR P4, PT, R0, 0x61, !P0 ;  /* 0x000000610000780c */ /* 0x000fda0004781670 */
[----:B------:R-:W4:Y:S01]  /*f140*/  @!P4 LDG.E.U8 R16, desc[UR50][R20.64+0x60] ;  /* 0x000060321410c981 */ /* 0x000f22000c1e1100 */
[----:B0-----:R-:W-:-:S04]  /*f150*/  @!P4 IADD3 R216, P5, R10, UR41, RZ ;  /* 0x000000290ad8cc10 */ /* 0x001fc8000ffbe0ff */
[----:B------:R-:W-:Y:S02]  /*f160*/  @!P4 IADD3.X R217, R9, UR40, RZ, P5, !PT ;  /* 0x0000002809d9cc10 */ /* 0x000fe4000affe4ff */
[----:B----4-:R-:W-:-:S05]  /*f170*/  @!P4 PRMT R3, R16, 0x8880, RZ ;  /* 0x000088801003c816 */ /* 0x010fca00000000ff */
        /* <DEDUP_REMOVED lines=13> */
[----:B0-----:R-:W-:Y:S02]  /*f250*/  @!P4 IMAD.MOV.U32 R216, RZ, RZ, R10 ;  /* 0x000000ffffd8c224 */ /* 0x001fe400078e000a */
[----:B------:R-:W-:Y:S01]  /*f260*/  @!P4 IMAD.MOV.U32 R217, RZ, RZ, R9 ;  /* 0x000000ffffd9c224 */ /* 0x000fe200078e0009 */
        /* <DEDUP_REMOVED lines=86> */
[----:B------:R-:W-:Y:S02]  /*f7d0*/  @P2 LOP3.LUT R19, R19, 0x40, RZ, 0xfc, !PT ;  /* 0x0000004013132812 */ /* 0x000fe400078efcff */
[----:B0-----:R-:W-:Y:S02]  /*f7e0*/  @!P4 IADD3 R216, P5, R10, UR41, RZ ;  /* 0x000000290ad8cc10 */ /* 0x001fe4000ffbe0ff */
[----:B------:R-:W-:Y:S02]  /*f7f0*/  LOP3.LUT R19, R19, 0xfffffeff, RZ, 0xc0, !PT ;  /* 0xfffffeff13137812 */ /* 0x000fe400078ec0ff */
[----:B------:R-:W-:Y:S02]  /*f800*/  @!P4 IADD3.X R217, R9, UR40, RZ, P5, !PT ;  /* 0x0000002809d9cc10 */ /* 0x000fe4000affe4ff */
[----:B------:R-:W-:-:S04]  /*f810*/  @P1 LOP3.LUT R19, R19, 0x100, RZ, 0xfc, !PT ;  /* 0x0000010013131812 */ /* 0x000fc800078efcff */
[----:B------:R-:W-:Y:S02]  /*f820*/  LOP3.LUT P1, RZ, R19, 0x10, RZ, 0xc0, !PT ;  /* 0x0000001013ff7812 */ /* 0x000fe4000782c0ff */
[----:B----4-:R-:W-:-:S05]  /*f830*/  @!P4 PRMT R3, R16, 0x8880, RZ ;  /* 0x000088801003c816 */ /* 0x010fca00000000ff */
[----:B------:R-:W-:-:S04]  /*f840*/  @!P4 IMAD R2, R3, R18, RZ ;  /* 0x000000120302c224 */ /* 0x000fc800078e02ff */
[----:B------:R-:W-:-:S05]  /*f850*/  @!P4 IMAD R231, R231, R17, R2 ;  /* 0x00000011e7e7c224 */ /* 0x000fca00078e0202 */
[----:B------:R0:W-:Y:S01]  /*f860*/  @!P4 STG.E.U8 desc[UR50][R216.64+0x79], R231 ;  /* 0x000079e7d800c986 */ /* 0x0001e2000c101132 */
[----:B------:R-:W-:-:S13]  /*f870*/  ISETP.LT.OR P4, PT, R0, 0x81, !P1 ;  /* 0x000000810000780c */ /* 0x000fda0004f81670 */
[----:B------:R-:W4:Y:S02]  /*f880*/  @!P4 LDG.E.U8 R16, desc[UR50][R36.64+0x80] ;  /* 0x000080322410c981 */ /* 0x000f24000c1e1100 */
[----:B----4-:R-:W-:-:S05]  /*f890*/  @!P4 PRMT R3, R16, 0x8880, RZ ;  /* 0x000088801003c816 */ /* 0x010fca00000000ff */
[----:B------:R-:W-:-:S04]  /*f8a0*/  @!P4 IMAD R2, R3, R18, RZ ;  /* 0x000000120302c224 */ /* 0x000fc800078e02ff */
[----:B------:R-:W-:-:S05]  /*f8b0*/  @!P4 IMAD R3, R200, R17, R2 ;  /* 0x00000011c803c224 */ /* 0x000fca00078e0202 */
[----:B------:R4:W-:Y:S01]  /*f8c0*/  @!P4 STG.E.U8 desc[UR50][R4.64+0x80], R3 ;  /* 0x000080030400c986 */ /* 0x0009e2000c101132 */
[----:B------:R-:W-:-:S13]  /*f8d0*/  ISETP.LT.OR P4, PT, R0, 0x82, !P1 ;  /* 0x000000820000780c */ /* 0x000fda0004f81670 */
[----:B------:R-:W2:Y:S02]  /*f8e0*/  @!P4 LDG.E.U8 R16, desc[UR50][R36.64+0x81] ;  /* 0x000081322410c981 */ /* 0x000ea4000c1e1100 */
[----:B--2---:R-:W-:-:S05]  /*f8f0*/  @!P4 PRMT R200, R16, 0x8880, RZ ;  /* 0x0000888010c8c816 */ /* 0x004fca00000000ff */
[----:B0-----:R-:W-:-:S04]  /*f900*/  @!P4 IMAD.MOV.U32 R217, RZ, RZ, R200 ;  /* 0x000000ffffd9c224 */ /* 0x001fc800078e00c8 */
[----:B------:R-:W-:-:S04]  /*f910*/  @!P4 IMAD R2, R217, R18, RZ ;  /* 0x00000012d902c224 */ /* 0x000fc800078e02ff */
[----:B------:R-:W-:-:S05]  /*f920*/  @!P4 IMAD R201, R201, R17, R2 ;  /* 0x00000011c9c9c224 */ /* 0x000fca00078e0202 */
[----:B------:R-:W-:Y:S04]  /*f930*/  @!P4 STG.E.U8 desc[UR50][R4.64+0x81], R201 ;  /* 0x000081c90400c986 */ /* 0x000fe8000c101132 */
[----:B------:R-:W4:Y:S01]  /*f940*/  @!P3 LDG.E.U8 R16, desc[UR50][R38.64+0x80] ;  /* 0x000080322610b981 */ /* 0x000f22000c1e1100 */
[C---:B------:R-:W-:Y:S02]  /*f950*/  ISETP.LT.OR P2, PT, R0.reuse, 0x82, !P6 ;  /* 0x000000820000780c */ /* 0x040fe40007741670 */
[----:B------:R-:W-:Y:S02]  /*f960*/  ISETP.LT.OR P4, PT, R0, 0x89, !P6 ;  /* 0x000000890000780c */ /* 0x000fe40007781670 */
[----:B----4-:R-:W-:-:S05]  /*f970*/  @!P3 PRMT R3, R16, 0x8880, RZ ;  /* 0x000088801003b816 */ /* 0x010fca00000000ff */
[----:B------:R-:W-:-:S04]  /*f980*/  @!P3 IMAD R2, R3, R18, RZ ;  /* 0x000000120302b224 */ /* 0x000fc800078e02ff */
[----:B------:R-:W-:-:S05]  /*f990*/  @!P3 IMAD R202, R202, R17, R2 ;  /* 0x00000011cacab224 */ /* 0x000fca00078e0202 */
[----:B------:R0:W-:Y:S04]  /*f9a0*/  @!P3 STG.E.U8 desc[UR50][R32.64+0x80], R202 ;  /* 0x000080ca2000b986 */ /* 0x0001e8000c101132 */
[----:B------:R-:W2:Y:S01]  /*f9b0*/  @!P2 LDG.E.U8 R16, desc[UR50][R38.64+0x81] ;  /* 0x000081322610a981 */ /* 0x000ea2000c1e1100 */
[----:B------:R-:W-:Y:S02]  /*f9c0*/  ISETP.LT.OR P3, PT, R0, 0x8a, !P6 ;  /* 0x0000008a0000780c */ /* 0x000fe40007761670 */
[----:B------:R-:W-:-:S04]  /*f9d0*/  @!P4 IADD3 R216, P5, R4, UR41, RZ ;  /* 0x0000002904d8cc10 */ /* 0x000fc8000ffbe0ff */
[----:B------:R-:W-:Y:S01]  /*f9e0*/  @!P4 IADD3.X R217, R5, UR40, RZ, P5, !PT ;  /* 0x0000002805d9cc10 */ /* 0x000fe2000affe4ff */
[----:B0-----:R-:W4:Y:S06]  /*f9f0*/  LDL.LU.64 R32, [R1+0x3f8] ;  /* 0x0003f80001207983 */ /* 0x001f2c0000300a00 */
[----:B------:R-:W-:-:S04]  /*fa00*/  @!P3 IADD3 R200, P5, R4, UR41, RZ ;  /* 0x0000002904c8bc10 */ /* 0x000fc8000ffbe0ff */
[----:B------:R-:W-:Y:S02]  /*fa10*/  @!P3 IADD3.X R201, R5, UR40, RZ, P5, !PT ;  /* 0x0000002805c9bc10 */ /* 0x000fe4000affe4ff */
[----:B------:R-:W-:Y:S02]  /*fa20*/  ISETP.LT.OR P5, PT, R0, 0x89, !P1 ;  /* 0x000000890000780c */ /* 0x000fe40004fa1670 */
[----:B--2---:R-:W-:-:S05]  /*fa30*/  @!P2 PRMT R3, R16, 0x8880, RZ ;  /* 0x000088801003a816 */ /* 0x004fca00000000ff */
[----:B------:R-:W-:-:S04]  /*fa40*/  @!P2 IMAD R2, R3, R18, RZ ;  /* 0x000000120302a224 */ /* 0x000fc800078e02ff */
[----:B------:R-:W-:-:S05]  /*fa50*/  @!P2 IMAD R203, R203, R17, R2 ;  /* 0x00000011cbcba224 */ /* 0x000fca00078e0202 */
[----:B------:R0:W-:Y:S04]  /*fa60*/  @!P2 STG.E.U8 desc[UR50][R34.64+0x81], R203 ;  /* 0x000081cb2200a986 */ /* 0x0001e8000c101132 */
[----:B------:R-:W2:Y:S04]  /*fa70*/  @!P5 LDG.E.U8 R16, desc[UR50][R36.64+0x88] ;  /* 0x000088322410d981 */ /* 0x000ea8000c1e1100 */
[----:B0-----:R-:W4:Y:S01]  /*fa80*/  LDL.LU.64 R34, [R1+0x3f0] ;  /* 0x0003f00001227983 */ /* 0x001f220000300a00 */
[----:B--2---:R-:W-:-:S05]  /*fa90*/  @!P5 PRMT R3, R16, 0x8880, RZ ;  /* 0x000088801003d816 */ /* 0x004fca00000000ff */
[----:B------:R-:W-:-:S04]  /*faa0*/  @!P5 IMAD R2, R3, R18, RZ ;  /* 0x000000120302d224 */ /* 0x000fc800078e02ff */
[----:B------:R-:W-:-:S05]  /*fab0*/  @!P5 IMAD R3, R204, R17, R2 ;  /* 0x00000011cc03d224 */ /* 0x000fca00078e0202 */
[----:B------:R0:W-:Y:S01]  /*fac0*/  @!P5 STG.E.U8 desc[UR50][R4.64+0x88], R3 ;  /* 0x000088030400d986 */ /* 0x0001e2000c101132 */
[----:B------:R-:W-:-:S13]  /*fad0*/  ISETP.LT.OR P5, PT, R0, 0x8a, !P1 ;  /* 0x0000008a0000780c */ /* 0x000fda0004fa1670 */
[----:B------:R-:W2:Y:S02]  /*fae0*/  @!P5 LDG.E.U8 R16, desc[UR50][R36.64+0x89] ;  /* 0x000089322410d981 */ /* 0x000ea4000c1e1100 */
[----:B--2---:R-:W-:-:S05]  /*faf0*/  @!P5 PRMT R202, R16, 0x8880, RZ ;  /* 0x0000888010cad816 */ /* 0x004fca00000000ff */
[----:B------:R-:W-:-:S04]  /*fb00*/  @!P5 IMAD.MOV.U32 R203, RZ, RZ, R202 ;  /* 0x000000ffffcbd224 */ /* 0x000fc800078e00ca */
[----:B------:R-:W-:-:S04]  /*fb10*/  @!P5 IMAD R2, R203, R18, RZ ;  /* 0x00000012cb02d224 */ /* 0x000fc800078e02ff */
[----:B------:R-:W-:-:S05]  /*fb20*/  @!P5 IMAD R205, R205, R17, R2 ;  /* 0x00000011cdcdd224 */ /* 0x000fca00078e0202 */
[----:B------:R2:W-:Y:S04]  /*fb30*/  @!P5 STG.E.U8 desc[UR50][R4.64+0x89], R205 ;  /* 0x000089cd0400d986 */ /* 0x0005e8000c101132 */
[----:B------:R-:W0:Y:S01]  /*fb40*/  @!P4 LDG.E.U8 R16, desc[UR50][R38.64+0x88] ;  /* 0x000088322610c981 */ /* 0x000e22000c1e1100 */
[----:B------:R-:W-:Y:S02]  /*fb50*/  ISETP.LT.OR P2, PT, R0, 0x91, !P6 ;  /* 0x000000910000780c */ /* 0x000fe40007741670 */
[----:B0-----:R-:W-:-:S05]  /*fb60*/  @!P4 PRMT R3, R16, 0x8880, RZ ;  /* 0x000088801003c816 */ /* 0x001fca00000000ff */
[----:B------:R-:W-:-:S04]  /*fb70*/  @!P4 IMAD R2, R3, R18, RZ ;  /* 0x000000120302c224 */ /* 0x000fc800078e02ff */
[----:B------:R-:W-:-:S05]  /*fb80*/  @!P4 IMAD R3, R206, R17, R2 ;  /* 0x00000011ce03c224 */ /* 0x000fca00078e0202 */
[----:B------:R0:W-:Y:S04]  /*fb90*/  @!P4 STG.E.U8 desc[UR50][R216.64+0x88], R3 ;  /* 0x00008803d800c986 */ /* 0x0001e8000c101132 */
[----:B------:R-:W3:Y:S01]  /*fba0*/  @!P3 LDG.E.U8 R16, desc[UR50][R38.64+0x89] ;  /* 0x000089322610b981 */ /* 0x000ee2000c1e1100 */
[----:B------:R-:W-:-:S04]  /*fbb0*/  @!P2 IADD3 R202, P5, R4, UR41, RZ ;  /* 0x0000002904caac10 */ /* 0x000fc8000ffbe0ff */
[----:B------:R-:W-:Y:S02]  /*fbc0*/  @!P2 IADD3.X R203, R5, UR40, RZ, P5, !PT ;  /* 0x0000002805cbac10 */ /* 0x000fe4000affe4ff */
[----:B------:R-:W-:-:S13]  /*fbd0*/  ISETP.LT.OR P5, PT, R0, 0x92, !P6 ;  /* 0x000000920000780c */ /* 0x000fda00077a1670 */
[----:B------:R-:W-:-:S04]  /*fbe0*/  @!P5 IADD3 R204, P4, R4, UR41, RZ ;  /* 0x0000002904ccdc10 */ /* 0x000fc8000ff9e0ff */
[----:B--2---:R-:W-:Y:S02]  /*fbf0*/  @!P5 IADD3.X R205, R5, UR40, RZ, P4, !PT ;  /* 0x0000002805cddc10 */ /* 0x004fe4000a7fe4ff */
[----:B------:R-:W-:Y:S02]  /*fc00*/  ISETP.LT.OR P4, PT, R0, 0x91, !P1 ;  /* 0x000000910000780c */ /* 0x000fe40004f81670 */
[----:B---3--:R-:W-:-:S05]  /*fc10*/  @!P3 PRMT R219, R16, 0x8880, RZ ;  /* 0x0000888010dbb816 */ /* 0x008fca00000000ff */
[----:B------:R-:W-:-:S04]  /*fc20*/  @!P3 IMAD R2, R219, R18, RZ ;  /* 0x00000012db02b224 */ /* 0x000fc800078e02ff */
[----:B------:R-:W-:-:S05]  /*fc30*/  @!P3 IMAD R207, R207, R17, R2 ;  /* 0x00000011cfcfb224 */ /* 0x000fca00078e0202 */
[----:B------:R2:W-:Y:S04]  /*fc40*/  @!P3 STG.E.U8 desc[UR50][R200.64+0x89], R207 ;  /* 0x000089cfc800b986 */ /* 0x0005e8000c101132 */
[----:B------:R-:W0:Y:S02]  /*fc50*/  @!P4 LDG.E.U8 R16, desc[UR50][R36.64+0x90] ;  /* 0x000090322410c981 */ /* 0x000e24000c1e1100 */
[----:B0-----:R-:W-:-:S05]  /*fc60*/  @!P4 PRMT R3, R16, 0x8880, RZ ;  /* 0x000088801003c816 */ /* 0x001fca00000000ff */
[----:B------:R-:W-:-:S04]  /*fc70*/  @!P4 IMAD R2, R3, R18, RZ ;  /* 0x000000120302c224 */ /* 0x000fc800078e02ff */
[----:B------:R-:W-:-:S05]  /*fc80*/  @!P4 IMAD R3, R208, R17, R2 ;  /* 0x00000011d003c224 */ /* 0x000fca00078e0202 */
[----:B------:R0:W-:Y:S01]  /*fc90*/  @!P4 STG.E.U8 desc[UR50][R4.64+0x90], R3 ;  /* 0x000090030400c986 */ /* 0x0001e2000c101132 */
[----:B------:R-:W-:-:S13]  /*fca0*/  ISETP.LT.OR P4, PT, R0, 0x92, !P1 ;  /* 0x000000920000780c */ /* 0x000fda0004f81670 */
[----:B------:R-:W3:Y:S02]  /*fcb0*/  @!P4 LDG.E.U8 R16, desc[UR50][R36.64+0x91] ;  /* 0x000091322410c981 */ /* 0x000ee4000c1e1100 */
[----:B---3--:R-:W-:-:S05]  /*fcc0*/  @!P4 PRMT R206, R16, 0x8880, RZ ;  /* 0x0000888010cec816 */ /* 0x008fca00000000ff */
[----:B--2---:R-:W-:-:S04]  /*fcd0*/  @!P4 IMAD.MOV.U32 R201, RZ, RZ, R206 ;  /* 0x000000ffffc9c224 */ /* 0x004fc800078e00ce */
[----:B------:R-:W-:-:S04]  /*fce0*/  @!P4 IMAD R2, R201, R18, RZ ;  /* 0x00000012c902c224 */ /* 0x000fc800078e02ff */
[----:B------:R-:W-:-:S05]  /*fcf0*/  @!P4 IMAD R209, R209, R17, R2 ;  /* 0x00000011d1d1c224 */ /* 0x000fca00078e0202 */
[----:B------:R-:W-:Y:S04]  /*fd00*/  @!P4 STG.E.U8 desc[UR50][R4.64+0x91], R209 ;  /* 0x000091d10400c986 */ /* 0x000fe8000c101132 */
[----:B------:R-:W0:Y:S02]  /*fd10*/  @!P2 LDG.E.U8 R16, desc[UR50][R38.64+0x90] ;  /* 0x000090322610a981 */ /* 0x000e24000c1e1100 */
[----:B0-----:R-:W-:-:S05]  /*fd20*/  @!P2 PRMT R3, R16, 0x8880, RZ ;  /* 0x000088801003a816 */ /* 0x001fca00000000ff */
[----:B------:R-:W-:-:S04]  /*fd30*/  @!P2 IMAD R2, R3, R18, RZ ;  /* 0x000000120302a224 */ /* 0x000fc800078e02ff */
[----:B------:R-:W-:-:S05]  /*fd40*/  @!P2 IMAD R3, R210, R17, R2 ;  /* 0x00000011d203a224 */ /* 0x000fca00078e0202 */
[----:B------:R0:W-:Y:S04]  /*fd50*/  @!P2 STG.E.U8 desc[UR50][R202.64+0x90], R3 ;  /* 0x00009003ca00a986 */ /* 0x0001e8000c101132 */
[----:B------:R-:W2:Y:S02]  /*fd60*/  @!P5 LDG.E.U8 R16, desc[UR50][R38.64+0x91] ;  /* 0x000091322610d981 */ /* 0x000ea4000c1e1100 */
        /* <DEDUP_REMOVED lines=11> */
[----:B------:R-:W3:Y:S01]  /*fe20*/  @!P5 LDG.E.U8 R16, desc[UR50][R36.64+0x99] ;  /* 0x000099322410d981 */ /* 0x000ee2000c1e1100 */
[----:B------:R-:W-:Y:S02]  /*fe30*/  ISETP.LT.OR P3, PT, R0, 0x99, !P6 ;  /* 0x000000990000780c */ /* 0x000fe40007761670 */
[----:B---3--:R-:W-:-:S05]  /*fe40*/  @!P5 PRMT R206, R16, 0x8880, RZ ;  /* 0x0000888010ced816 */ /* 0x008fca00000000ff */
[----:B--2---:R-:W-:-:S04]  /*fe50*/  @!P5 IMAD.MOV.U32 R205, RZ, RZ, R206 ;  /* 0x000000ffffcdd224 */ /* 0x004fc800078e00ce */
[----:B------:R-:W-:-:S04]  /*fe60*/  @!P5 IMAD R2, R205, R18, RZ ;  /* 0x00000012cd02d224 */ /* 0x000fc800078e02ff */
[----:B------:R-:W-:-:S05]  /*fe70*/  @!P5 IMAD R213, R213, R17, R2 ;  /* 0x00000011d5d5d224 */ /* 0x000fca00078e0202 */
[----:B------:R-:W-:Y:S04]  /*fe80*/  @!P5 STG.E.U8 desc[UR50][R4.64+0x99], R213 ;  /* 0x000099d50400d986 */ /* 0x000fe8000c101132 */
[----:B------:R-:W0:Y:S01]  /*fe90*/  @!P3 LDG.E.U8 R16, desc[UR50][R38.64+0x98] ;  /* 0x000098322610b981 */ /* 0x000e22000c1e1100 */
[----:B------:R-:W-:-:S04]  /*fea0*/  @!P3 IADD3 R200, P4, R4, UR41, RZ ;  /* 0x0000002904c8bc10 */ /* 0x000fc8000ff9e0ff */
[----:B------:R-:W-:Y:S02]  /*feb0*/  @!P3 IADD3.X R201, R5, UR40, RZ, P4, !PT ;  /* 0x0000002805c9bc10 */ /* 0x000fe4000a7fe4ff */
[----:B------:R-:W-:Y:S02]  /*fec0*/  ISETP.LT.OR P4, PT, R0, 0x9a, !P6 ;  /* 0x0000009a0000780c */ /* 0x000fe40007781670 */
[----:B0-----:R-:W-:-:S05]  /*fed0*/  @!P3 PRMT R3, R16, 0x8880, RZ ;  /* 0x000088801003b816 */ /* 0x001fca00000000ff */
[----:B------:R-:W-:-:S04]  /*fee0*/  @!P3 IMAD R2, R3, R18, RZ ;  /* 0x000000120302b224 */ /* 0x000fc800078e02ff */
[----:B------:R-:W-:-:S05]  /*fef0*/  @!P3 IMAD R3, R214, R17, R2 ;  /* 0x00000011d603b224 */ /* 0x000fca00078e0202 */
[----:B------:R0:W-:Y:S04]  /*ff00*/  @!P3 STG.E.U8 desc[UR50][R200.64+0x98], R3 ;  /* 0x00009803c800b986 */ /* 0x0001e8000c101132 */
[----:B------:R-:W2:Y:S01]  /*ff10*/  @!P4 LDG.E.U8 R16, desc[UR50][R38.64+0x99] ;  /* 0x000099322610c981 */ /* 0x000ea2000c1e1100 */
[----:B------:R-:W-:-:S04]  /*ff20*/  @!P4 IADD3 R202, P2, R4, UR41, RZ ;  /* 0x0000002904cacc10 */ /* 0x000fc8000ff5e0ff */
[----:B------:R-:W-:Y:S02]  /*ff30*/  @!P4 IADD3.X R203, R5, UR40, RZ, P2, !PT ;  /* 0x0000002805cbcc10 */ /* 0x000fe400097fe4ff */
[----:B------:R-:W-:Y:S02]  /*ff40*/  LOP3.LUT P2, RZ, R19, 0x8, RZ, 0xc0, !PT ;  /* 0x0000000813ff7812 */ /* 0x000fe4000784c0ff */
[----:B--2---:R-:W-:-:S05]  /*ff50*/  @!P4 PRMT R209, R16, 0x8880, RZ ;  /* 0x0000888010d1c816 */ /* 0x004fca00000000ff */
[----:B------:R-:W-:-:S04]  /*ff60*/  @!P4 IMAD R2, R209, R18, RZ ;  /* 0x00000012d102c224 */ /* 0x000fc800078e02ff */
[----:B------:R-:W-:-:S05]  /*ff70*/  @!P4 IMAD R215, R215, R17, R2 ;  /* 0x00000011d7d7c224 */ /* 0x000fca00078e0202 */
[----:B------:R-:W-:Y:S01]  /*ff80*/  @!P4 STG.E.U8 desc[UR50][R202.64+0x99], R215 ;  /* 0x000099d7ca00c986 */ /* 0x000fe2000c101132 */
[----:B------:R-:W-:-:S13]  /*ff90*/  ISETP.LT.OR P4, PT, R0, 0x81, !P2 ;  /* 0x000000810000780c */ /* 0x000fda0005781670 */
[----:B------:R-:W0:Y:S02]  /*ffa0*/  @!P4 LDG.E.U8 R16, desc[UR50][R236.64+0x80] ;  /* 0x00008032ec10c981 */ /* 0x000e24000c1e1100 */
[----:B0-----:R-:W-:-:S05]  /*ffb0*/  @!P4 PRMT R3, R16, 0x8880, RZ ;  /* 0x000088801003c816 */ /* 0x001fca00000000ff */
[----:B------:R-:W-:-:S04]  /*ffc0*/  @!P4 IMAD R2, R3, R18, RZ ;  /* 0x000000120302c224 */ /* 0x000fc800078e02ff */
[----:B------:R-:W-:-:S05]  /*ffd0*/  @!P4 IMAD R3, R184, R17, R2 ;  /* 0x00000011b803c224 */ /* 0x000fca00078e0202 */
[----:B------:R0:W-:Y:S01]  /*ffe0*/  @!P4 STG.E.U8 desc[UR50][R12.64+0x80], R3 ;  /* 0x000080030c00c986 */ /* 0x0001e2000c101132 */
[----:B------:R-:W-:-:S13]  /*fff0*/  ISETP.LT.OR P4, PT, R0, 0x82, !P2 ;  /* 0x000000820000780c */ /* 0x000fda0005781670 */
[----:B------:R-:W2:Y:S01]  /*10000*/  @!P4 LDG.E.U8 R16, desc[UR50][R236.64+0x81] ;  /* 0x00008132ec10c981 */ /* 0x000ea2000c1e1100 */
[C---:B------:R-:W-:Y:S02]  /*10010*/  ISETP.LT.OR P1, PT, R0.reuse, 0xa1, !P6 ;  /* 0x000000a10000780c */ /* 0x040fe40007721670 */
[----:B------:R-:W-:-:S11]  /*10020*/  ISETP.LT.OR P3, PT, R0, 0xa2, !P6 ;  /* 0x000000a20000780c */ /* 0x000fd60007761670 */
[----:B------:R-:W-:-:S04]  /*10030*/  @!P1 IADD3 R204, P5, R4, UR41, RZ ;  /* 0x0000002904cc9c10 */ /* 0x000fc8000ffbe0ff */
[----:B------:R-:W-:Y:S02]  /*10040*/  @!P1 IADD3.X R205, R5, UR40, RZ, P5, !PT ;  /* 0x0000002805cd9c10 */ /* 0x000fe4000affe4ff */
[----:B------:R-:W-:-:S04]  /*10050*/  @!P3 IADD3 R206, P5, R4, UR41, RZ ;  /* 0x0000002904cebc10 */ /* 0x000fc8000ffbe0ff */
[----:B------:R-:W-:Y:S02]  /*10060*/  @!P3 IADD3.X R207, R5, UR40, RZ, P5, !PT ;  /* 0x0000002805cfbc10 */ /* 0x000fe4000affe4ff */
[----:B------:R-:W-:Y:S02]  /*10070*/  LOP3.LUT P3, RZ, R19, 0x80, RZ, 0xc0, !PT ;  /* 0x0000008013ff7812 */ /* 0x000fe4000786c0ff */
[----:B--2---:R-:W-:-:S05]  /*10080*/  @!P4 PRMT R201, R16, 0x8880, RZ ;  /* 0x0000888010c9c816 */ /* 0x004fca00000000ff */
        /* <DEDUP_REMOVED lines=13> */
[----:B------:R-:W-:-:S04]  /*10160*/  @!P4 IADD3 R200, P5, R12, UR41, RZ ;  /* 0x000000290cc8cc10 */ /* 0x000fc8000ffbe0ff */
[----:B--2---:R-:W-:Y:S02]  /*10170*/  @!P4 IADD3.X R201, R13, UR40, RZ, P5, !PT ;  /* 0x000000280dc9cc10 */ /* 0x004fe4000affe4ff */
[----:B---3--:R-:W-:-:S05]  /*10180*/  @!P4 PRMT R203, R16, 0x8880, RZ ;  /* 0x0000888010cbc816 */ /* 0x008fca00000000ff */
        /* <DEDUP_REMOVED lines=10> */
[----:B------:R-:W2:Y:S02]  /*10230*/  @!P4 LDG.E.U8 R16, desc[UR50][R236.64+0x89] ;  /* 0x00008932ec10c981 */ /* 0x000ea4000c1e1100 */
        /* <DEDUP_REMOVED lines=13> */
[----:B------:R-:W2:Y:S01]  /*10310*/  @!P4 LDG.E.U8 R16, desc[UR50][R234.64+0x89] ;  /* 0x00008932ea10c981 */ /* 0x000ea2000c1e1100 */
[----:B------:R-:W-:-:S04]  /*10320*/  @!P4 IADD3 R186, P5, R12, UR41, RZ ;  /* 0x000000290cbacc10 */ /* 0x000fc8000ffbe0ff */
[----:B------:R-:W-:Y:S02]  /*10330*/  @!P4 IADD3.X R187, R13, UR40, RZ, P5, !PT ;  /* 0x000000280dbbcc10 */ /* 0x000fe4000affe4ff */
        /* <DEDUP_REMOVED lines=15> */
[----:B------:R-:W-:Y:S01]  /*10430*/  @!P4 STG.E.U8 desc[UR50][R12.64+0x91], R193 ;  /* 0x000091c10c00c986 */ /* 0x000fe2000c101132 */
        /* <DEDUP_REMOVED lines=38> */
[----:B------:R-:W-:Y:S02]  /*106a0*/  @!P4 IADD3 R186, P5, R12, UR41, RZ ;  /* 0x000000290cbacc10 */ /* 0x000fe4000ffbe0ff */
[----:B0-----:R-:W-:Y:S02]  /*106b0*/  P2R R3, PR, RZ, 0x8 ;  /* 0x00000008ff037803 */ /* 0x001fe40000000000 */
[----:B------:R-:W-:Y:S02]  /*106c0*/  @!P4 IADD3.X R187, R13, UR40, RZ, P5, !PT ;  /* 0x000000280dbbcc10 */ /* 0x000fe4000affe4ff */
[----:B------:R-:W-:Y:S02]  /*106d0*/  LOP3.LUT P3, RZ, R19, 0x4, RZ, 0xc0, !PT ;  /* 0x0000000413ff7812 */ /* 0x000fe4000786c0ff */
[----:B--2---:R-:W-:-:S05]  /*106e0*/  @!P4 PRMT R189, R16, 0x8880, RZ ;  /* 0x0000888010bdc816 */ /* 0x004fca00000000ff */
        /* <DEDUP_REMOVED lines=10> */
[----:B------:R-:W3:Y:S01]  /*10790*/  @!P4 LDG.E.U8 R16, desc[UR50][R232.64+0x81] ;  /* 0x00008132e810c981 */ /* 0x000ee2000c1e1100 */
[----:B------:R-:W-:Y:S02]  /*107a0*/  LOP3.LUT P2, RZ, R19, 0x40, RZ, 0xc0, !PT ;  /* 0x0000004013ff7812 */ /* 0x000fe4000784c0ff */
[----:B---3--:R-:W-:-:S05]  /*107b0*/  @!P4 PRMT R168, R16, 0x8880, RZ ;  /* 0x0000888010a8c816 */ /* 0x008fca00000000ff */
[----:B0-----:R-:W-:-:S04]  /*107c0*/  @!P4 IMAD.MOV.U32 R187, RZ, RZ, R168 ;  /* 0x000000ffffbbc224 */ /* 0x001fc800078e00a8 */
        /* <DEDUP_REMOVED lines=56> */
[----:B------:R-:W-:-:S04]  /*10b50*/  @!P4 IMAD R2, R169, R18, RZ ;  /* 0x00000012a902c224 */ /* 0x000fc800078e02ff */
[----:B------:R-:W-:-:S05]  /*10b60*/  @!P4 IMAD R177, R177, R17, R2 ;  /* 0x00000011b1b1c224 */ /* 0x000fca00078e0202 */
[----:B------:R-:W-:Y:S01]  /*10b70*/  @!P4 STG.E.U8 desc[UR50][R6.64+0x91], R177 ;  /* 0x000091b10600c986 */ /* 0x000fe2000c101132 */
[----:B------:R-:W-:-:S13]  /*10b80*/  ISETP.LT.OR P4, PT, R0, 0x91, !P2 ;  /* 0x000000910000780c */ /* 0x000fda0005781670 */
[----:B------:R-:W2:Y:S01]  /*10b90*/  @!P4 LDG.E.U8 R16, desc[UR50][R22.64+0x90] ;  /* 0x000090321610c981 */ /* 0x000ea2000c1e1100 */
[----:B------:R-:W-:-:S04]  /*10ba0*/  @!P4 IADD3 R168, P5, R6, UR41, RZ ;  /* 0x0000002906a8cc10 */ /* 0x000fc8000ffbe0ff */
[----:B------:R-:W-:Y:S02]  /*10bb0*/  @!P4 IADD3.X R169, R7, UR40, RZ, P5, !PT ;  /* 0x0000002807a9cc10 */ /* 0x000fe4000affe4ff */
[----:B--2---:R-:W-:-:S05]  /*10bc0*/  @!P4 PRMT R171, R16, 0x8880, RZ ;  /* 0x0000888010abc816 */ /* 0x004fca00000000ff */
[----:B------:R-:W-:-:S04]  /*10bd0*/  @!P4 IMAD R2, R171, R18, RZ ;  /* 0x00000012ab02c224 */ /* 0x000fc800078e02ff */
[----:B0-----:R-:W-:-:S05]  /*10be0*/  @!P4 IMAD R173, R178, R17, R2 ;  /* 0x00000011b2adc224 */ /* 0x001fca00078e0202 */
        /* <DEDUP_REMOVED lines=31> */
[----:B------:R-:W-:Y:S02]  /*10de0*/  @!P4 IADD3 R170, P5, R6, UR41, RZ ;  /* 0x0000002906aacc10 */ /* 0x000fe4000ffbe0ff */
[----:B------:R-:W-:Y:S02]  /*10df0*/  LOP3.LUT P1, RZ, R19, 0x100, RZ, 0xc0, !PT ;  /* 0x0000010013ff7812 */ /* 0x000fe4000782c0ff */
[----:B------:R-:W-:Y:S02]  /*10e00*/  @!P4 IADD3.X R171, R7, UR40, RZ, P5, !PT ;  /* 0x0000002807abcc10 */ /* 0x000fe4000affe4ff */
[----:B--2---:R-:W-:-:S05]  /*10e10*/  @!P4 PRMT R175, R16, 0x8880, RZ ;  /* 0x0000888010afc816 */ /* 0x004fca00000000ff */
[----:B------:R-:W-:-:S04]  /*10e20*/  @!P4 IMAD R2, R175, R18, RZ ;  /* 0x00000012af02c224 */ /* 0x000fc800078e02ff */
[----:B------:R-:W-:-:S05]  /*10e30*/  @!P4 IMAD R183, R183, R17, R2 ;  /* 0x00000011b7b7c224 */ /* 0x000fca00078e0202 */
[----:B------:R2:W-:Y:S01]  /*10e40*/  @!P4 STG.E.U8 desc[UR50][R170.64+0x99], R183 ;  /* 0x000099b7aa00c986 */ /* 0x0005e2000c101132 */
[----:B------:R-:W-:-:S13]  /*10e50*/  ISETP.LT.OR P4, PT, R0, 0x81, !P1 ;  /* 0x000000810000780c */ /* 0x000fda0004f81670 */
[----:B------:R-:W3:Y:S01]  /*10e60*/  @!P4 LDG.E.U8 R16, desc[UR50][R14.64+0x80] ;  /* 0x000080320e10c981 */ /* 0x000ee2000c1e1100 */
[----:B0-----:R-:W-:Y:S01]  /*10e70*/  @!P4 IMAD.MOV.U32 R168, RZ, RZ, R10 ;  /* 0x000000ffffa8c224 */ /* 0x001fe200078e000a */
[----:B---3--:R-:W-:-:S05]  /*10e80*/  @!P4 PRMT R169, R16, 0x8880, RZ ;  /* 0x0000888010a9c816 */ /* 0x008fca00000000ff */
[----:B------:R-:W-:Y:S02]  /*10e90*/  @!P4 IMAD R2, R169, R18, RZ ;  /* 0x00000012a902c224 */ /* 0x000fe400078e02ff */
[----:B------:R-:W-:Y:S02]  /*10ea0*/  @!P4 IMAD.MOV.U32 R169, RZ, RZ, R9 ;  /* 0x000000ffffa9c224 */ /* 0x000fe400078e0009 */
[----:B------:R-:W-:-:S05]  /*10eb0*/  @!P4 IMAD R173, R152, R17, R2 ;  /* 0x0000001198adc224 */ /* 0x000fca00078e0202 */
[----:B------:R0:W-:Y:S01]  /*10ec0*/  @!P4 STG.E.U8 desc[UR50][R168.64+0x80], R173 ;  /* 0x000080ada800c986 */ /* 0x0001e2000c101132 */
[----:B------:R-:W-:-:S13]  /*10ed0*/  ISETP.LT.OR P4, PT, R0, 0x82, !P1 ;  /* 0x000000820000780c */ /* 0x000fda0004f81670 */
[----:B------:R-:W2:Y:S01]  /*10ee0*/  @!P4 LDG.E.U8 R16, desc[UR50][R14.64+0x81] ;  /* 0x000081320e10c981 */ /* 0x000ea2000c1e1100 */
[----:B------:R-:W-:Y:S01]  /*10ef0*/  @!P4 IMAD.MOV.U32 R152, RZ, RZ, R10 ;  /* 0x000000ffff98c224 */ /* 0x000fe200078e000a */
[----:B--2---:R-:W-:-:S05]  /*10f00*/  @!P4 PRMT R171, R16, 0x8880, RZ ;  /* 0x0000888010abc816 */ /* 0x004fca00000000ff */
[----:B------:R-:W-:-:S04]  /*10f10*/  @!P4 IMAD R2, R171, R18, RZ ;  /* 0x00000012ab02c224 */ /* 0x000fc800078e02ff */
[----:B------:R-:W-:Y:S02]  /*10f20*/  @!P4 IMAD R175, R153, R17, R2 ;  /* 0x0000001199afc224 */ /* 0x000fe400078e0202 */
[----:B------:R-:W-:-:S05]  /*10f30*/  @!P4 IMAD.MOV.U32 R153, RZ, RZ, R9 ;  /* 0x000000ffff99c224 */ /* 0x000fca00078e0009 */
        /* <DEDUP_REMOVED lines=8> */
[----:B------:R-:W-:Y:S01]  /*10fc0*/  @!P4 STG.E.U8 desc[UR50][R170.64+0x80], R169 ;  /* 0x000080a9aa00c986 */ /* 0x000fe2000c101132 */
[----:B------:R-:W-:-:S13]  /*10fd0*/  ISETP.LT.OR P4, PT, R0, 0x82, !P0 ;  /* 0x000000820000780c */ /* 0x000fda0004781670 */
[----:B------:R-:W3:Y:S01]  /*10fe0*/  @!P4 LDG.E.U8 R16, desc[UR50][R20.64+0x81] ;  /* 0x000081321410c981 */ /* 0x000ee2000c1e1100 */
[----:B--2---:R-:W-:-:S04]  /*10ff0*/  @!P4 IADD3 R152, P5, R10, UR41, RZ ;  /* 0x000000290a98cc10 */ /* 0x004fc8000ffbe0ff */
[----:B------:R-:W-:Y:S02]  /*11000*/  @!P4 IADD3.X R153, R9, UR40, RZ, P5, !PT ;  /* 0x000000280999cc10 */ /* 0x000fe4000affe4ff */
[----:B---3--:R-:W-:-:S05]  /*11010*/  @!P4 PRMT R173, R16, 0x8880, RZ ;  /* 0x0000888010adc816 */ /* 0x008fca00000000ff */
[----:B------:R-:W-:-:S04]  /*11020*/  @!P4 IMAD R2, R173, R18, RZ ;  /* 0x00000012ad02c224 */ /* 0x000fc800078e02ff */
[----:B------:R-:W-:-:S05]  /*11030*/  @!P4 IMAD R155, R155, R17, R2 ;  /* 0x000000119b9bc224 */ /* 0x000fca00078e0202 */
[----:B------:R0:W-:Y:S01]  /*11040*/  @!P4 STG.E.U8 desc[UR50][R152.64+0x81], R155 ;  /* 0x0000819b9800c986 */ /* 0x0001e2000c101132 */
[----:B------:R-:W-:-:S13]  /*11050*/  ISETP.LT.OR P4, PT, R0, 0x89, !P1 ;  /* 0x000000890000780c */ /* 0x000fda0004f81670 */
[----:B------:R-:W2:Y:S01]  /*11060*/  @!P4 LDG.E.U8 R16, desc[UR50][R14.64+0x88] ;  /* 0x000088320e10c981 */ /* 0x000ea2000c1e1100 */
[----:B0-----:R-:W-:Y:S02]  /*11070*/  @!P4 IMAD.MOV.U32 R152, RZ, RZ, R10 ;  /* 0x000000ffff98c224 */ /* 0x001fe400078e000a */
[----:B------:R-:W-:Y:S01]  /*11080*/  @!P4 IMAD.MOV.U32 R153, RZ, RZ, R9 ;  /* 0x000000ffff99c224 */ /* 0x000fe200078e0009 */
[----:B--2---:R-:W-:-:S05]  /*11090*/  @!P4 PRMT R169, R16, 0x8880, RZ ;  /* 0x0000888010a9c816 */ /* 0x004fca00000000ff */
        /* <DEDUP_REMOVED lines=84> */
[----:B------:R-:W3:Y:S01]  /*115e0*/  @!P4 LDG.E.U8 R16, desc[UR50][R20.64+0x99] ;  /* 0x000099321410c981 */ /* 0x000ee2000c1e1100 */
[----:B0-----:R-:W-:Y:S02]  /*115f0*/  @!P4 IADD3 R152, P5, R10, UR41, RZ ;  /* 0x000000290a98cc10 */ /* 0x001fe4000ffbe0ff */
[----:B------:R-:W-:Y:S02]  /*11600*/  P2R R156, PR, RZ, 0x2 ;  /* 0x00000002ff9c7803 */ /* 0x000fe40000000000 */
[----:B------:R-:W-:Y:S02]  /*11610*/  @!P4 IADD3.X R153, R9, UR40, RZ, P5, !PT ;  /* 0x000000280999cc10 */ /* 0x000fe4000affe4ff */
[----:B------:R-:W-:Y:S02]  /*11620*/  LOP3.LUT P1, RZ, R19, 0x10, RZ, 0xc0, !PT ;  /* 0x0000001013ff7812 */ /* 0x000fe4000782c0ff */
[----:B---3--:R-:W-:-:S05]  /*11630*/  @!P4 PRMT R159, R16, 0x8880, RZ ;  /* 0x00008880109fc816 */ /* 0x008fca00000000ff */
        /* <DEDUP_REMOVED lines=11> */
[----:B------:R-:W-:Y:S02]  /*116f0*/  ISETP.LT.OR P3, PT, R0, 0xa1, !P6 ;  /* 0x000000a10000780c */ /* 0x000fe40007761670 */
[----:B---3--:R-:W-:-:S05]  /*11700*/  @!P4 PRMT R136, R16, 0x8880, RZ ;  /* 0x000088801088c816 */ /* 0x008fca00000000ff */
[----:B0-----:R-:W-:-:S04]  /*11710*/  @!P4 IMAD.MOV.U32 R153, RZ, RZ, R136 ;  /* 0x000000ffff99c224 */ /* 0x001fc800078e0088 */
[----:B------:R-:W-:-:S04]  /*11720*/  @!P4 IMAD R2, R153, R18, RZ ;  /* 0x000000129902c224 */ /* 0x000fc800078e02ff */
[----:B------:R-:W-:-:S05]  /*11730*/  @!P4 IMAD R153, R137, R17, R2 ;  /* 0x000000118999c224 */ /* 0x000fca00078e0202 */
[----:B------:R0:W-:Y:S04]  /*11740*/  @!P4 STG.E.U8 desc[UR50][R4.64+0xa1], R153 ;  /* 0x0000a1990400c986 */ /* 0x0001e8000c101132 */
[----:B------:R-:W2:Y:S01]  /*11750*/  @!P3 LDG.E.U8 R16, desc[UR50][R38.64+0xa0] ;  /* 0x0000a0322610b981 */ /* 0x000ea2000c1e1100 */
[----:B------:R-:W-:Y:S02]  /*11760*/  P2R R172, PR, RZ, 0x4 ;  /* 0x00000004ffac7803 */ /* 0x000fe40000000000 */
[C---:B------:R-:W-:Y:S02]  /*11770*/  ISETP.LT.OR P2, PT, R0.reuse, 0xa2, !P6 ;  /* 0x000000a20000780c */ /* 0x040fe40007741670 */
[----:B------:R-:W-:Y:S02]  /*11780*/  ISETP.LT.OR P4, PT, R0, 0xa9, !P6 ;  /* 0x000000a90000780c */ /* 0x000fe40007781670 */
[----:B--2---:R-:W-:-:S05]  /*11790*/  @!P3 PRMT R155, R16, 0x8880, RZ ;  /* 0x00008880109bb816 */ /* 0x004fca00000000ff */
[----:B------:R-:W-:-:S04]  /*117a0*/  @!P3 IMAD R2, R155, R18, RZ ;  /* 0x000000129b02b224 */ /* 0x000fc800078e02ff */
[----:B------:R-:W-:-:S05]  /*117b0*/  @!P3 IMAD R155, R138, R17, R2 ;  /* 0x000000118a9bb224 */ /* 0x000fca00078e0202 */
[----:B------:R2:W-:Y:S04]  /*117c0*/  @!P3 STG.E.U8 desc[UR50][R204.64+0xa0], R155 ;  /* 0x0000a09bcc00b986 */ /* 0x0005e8000c101132 */
[----:B------:R-:W3:Y:S01]  /*117d0*/  @!P2 LDG.E.U8 R16, desc[UR50][R38.64+0xa1] ;  /* 0x0000a1322610a981 */ /* 0x000ee2000c1e1100 */
[----:B------:R-:W-:Y:S02]  /*117e0*/  ISETP.LT.OR P3, PT, R0, 0xaa, !P6 ;  /* 0x000000aa0000780c */ /* 0x000fe40007761670 */
[----:B------:R-:W-:-:S04]  /*117f0*/  @!P4 IADD3 R136, P5, R4, UR41, RZ ;  /* 0x000000290488cc10 */ /* 0x000fc8000ffbe0ff */
[----:B------:R-:W-:-:S07]  /*11800*/  @!P4 IADD3.X R137, R5, UR40, RZ, P5, !PT ;  /* 0x000000280589cc10 */ /* 0x000fce000affe4ff */
[----:B------:R-:W-:-:S04]  /*11810*/  @!P3 IADD3 R152, P5, R4, UR41, RZ ;  /* 0x000000290498bc10 */ /* 0x000fc8000ffbe0ff */
[----:B0-----:R-:W-:Y:S02]  /*11820*/  @!P3 IADD3.X R153, R5, UR40, RZ, P5, !PT ;  /* 0x000000280599bc10 */ /* 0x001fe4000affe4ff */
[----:B------:R-:W-:Y:S02]  /*11830*/  ISETP.LT.OR P5, PT, R0, 0xa9, !P1 ;  /* 0x000000a90000780c */ /* 0x000fe40004fa1670 */
[----:B---3--:R-:W-:-:S05]  /*11840*/  @!P2 PRMT R157, R16, 0x8880, RZ ;  /* 0x00008880109da816 */ /* 0x008fca00000000ff */
        /* <DEDUP_REMOVED lines=9> */
[----:B------:R-:W3:Y:S02]  /*118e0*/  @!P5 LDG.E.U8 R16, desc[UR50][R36.64+0xa9] ;  /* 0x0000a9322410d981 */ /* 0x000ee4000c1e1100 */
[----:B---3--:R-:W-:-:S05]  /*118f0*/  @!P5 PRMT R138, R16, 0x8880, RZ ;  /* 0x00008880108ad816 */ /* 0x008fca00000000ff */
[----:B0-----:R-:W-:-:S04]  /*11900*/  @!P5 IMAD.MOV.U32 R139, RZ, RZ, R138 ;  /* 0x000000ffff8bd224 */ /* 0x001fc800078e008a */
[----:B------:R-:W-:-:S04]  /*11910*/  @!P5 IMAD R2, R139, R18, RZ ;  /* 0x000000128b02d224 */ /* 0x000fc800078e02ff */
[----:B------:R-:W-:-:S05]  /*11920*/  @!P5 IMAD R141, R141, R17, R2 ;  /* 0x000000118d8dd224 */ /* 0x000fca00078e0202 */
[----:B------:R0:W-:Y:S04]  /*11930*/  @!P5 STG.E.U8 desc[UR50][R4.64+0xa9], R141 ;  /* 0x0000a98d0400d986 */ /* 0x0001e8000c101132 */
[----:B------:R-:W2:Y:S01]  /*11940*/  @!P4 LDG.E.U8 R16, desc[UR50][R38.64+0xa8] ;  /* 0x0000a8322610c981 */ /* 0x000ea2000c1e1100 */
[----:B------:R-:W-:Y:S02]  /*11950*/  ISETP.LT.OR P2, PT, R0, 0xb1, !P6 ;  /* 0x000000b10000780c */ /* 0x000fe40007741670 */
[----:B--2---:R-:W-:-:S05]  /*11960*/  @!P4 PRMT R155, R16, 0x8880, RZ ;  /* 0x00008880109bc816 */ /* 0x004fca00000000ff */
        /* <DEDUP_REMOVED lines=25> */
[----:B------:R-:W-:Y:S04]  /*11b00*/  @!P4 STG.E.U8 desc[UR50][R4.64+0xb1], R145 ;  /* 0x0000b1910400c986 */ /* 0x000fe8000c101132 */
[----:B------:R-:W2:Y:S02]  /*11b10*/  @!P2 LDG.E.U8 R16, desc[UR50][R38.64+0xb0] ;  /* 0x0000b0322610a981 */ /* 0x000ea4000c1e1100 */
[----:B--2---:R-:W-:-:S05]  /*11b20*/  @!P2 PRMT R137, R16, 0x8880, RZ ;  /* 0x000088801089a816 */ /* 0x004fca00000000ff */
[----:B------:R-:W-:-:S04]  /*11b30*/  @!P2 IMAD R2, R137, R18, RZ ;  /* 0x000000128902a224 */ /* 0x000fc800078e02ff */
[----:B------:R-:W-:-:S05]  /*11b40*/  @!P2 IMAD R137, R146, R17, R2 ;  /* 0x000000119289a224 */ /* 0x000fca00078e0202 */
[----:B------:R0:W-:Y:S04]  /*11b50*/  @!P2 STG.E.U8 desc[UR50][R138.64+0xb0], R137 ;  /* 0x0000b0898a00a986 */ /* 0x0001e8000c101132 */
[----:B------:R-:W2:Y:S02]  /*11b60*/  @!P5 LDG.E.U8 R16, desc[UR50][R38.64+0xb1] ;  /* 0x0000b1322610d981 */ /* 0x000ea4000c1e1100 */
        /* <DEDUP_REMOVED lines=12> */
[----:B------:R-:W-:Y:S02]  /*11c30*/  ISETP.LT.OR P3, PT, R0, 0xb9, !P6 ;  /* 0x000000b90000780c */ /* 0x000fe40007761670 */
[----:B--2---:R-:W-:-:S05]  /*11c40*/  @!P5 PRMT R137, R16, 0x8880, RZ ;  /* 0x000088801089d816 */ /* 0x004fca00000000ff */
[----:B------:R-:W-:-:S04]  /*11c50*/  @!P5 IMAD R2, R137, R18, RZ ;  /* 0x000000128902d224 */ /* 0x000fc800078e02ff */
[----:B------:R-:W-:-:S05]  /*11c60*/  @!P5 IMAD R149, R149, R17, R2 ;  /* 0x000000119595d224 */ /* 0x000fca00078e0202 */
[----:B------:R-:W-:Y:S04]  /*11c70*/  @!P5 STG.E.U8 desc[UR50][R4.64+0xb9], R149 ;  /* 0x0000b9950400d986 */ /* 0x000fe8000c101132 */
[----:B------:R-:W0:Y:S01]  /*11c80*/  @!P3 LDG.E.U8 R16, desc[UR50][R38.64+0xb8] ;  /* 0x0000b8322610b981 */ /* 0x000e22000c1e1100 */
[----:B------:R-:W-:-:S04]  /*11c90*/  @!P3 IADD3 R142, P4, R4, UR41, RZ ;  /* 0x00000029048ebc10 */ /* 0x000fc8000ff9e0ff */
[----:B------:R-:W-:Y:S02]  /*11ca0*/  @!P3 IADD3.X R143, R5, UR40, RZ, P4, !PT ;  /* 0x00000028058fbc10 */ /* 0x000fe4000a7fe4ff */
[C---:B------:R-:W-:Y:S02]  /*11cb0*/  ISETP.LT.OR P4, PT, R0.reuse, 0xba, !P6 ;  /* 0x000000ba0000780c */ /* 0x040fe40007781670 */
[----:B------:R-:W-:Y:S02]  /*11cc0*/  ISETP.LT.OR P1, PT, R0, 0xc1, !P6 ;  /* 0x000000c10000780c */ /* 0x000fe40007721670 */
[----:B0-----:R-:W-:-:S05]  /*11cd0*/  @!P3 PRMT R139, R16, 0x8880, RZ ;  /* 0x00008880108bb816 */ /* 0x001fca00000000ff */
[----:B------:R-:W-:-:S04]  /*11ce0*/  @!P3 IMAD R2, R139, R18, RZ ;  /* 0x000000128b02b224 */ /* 0x000fc800078e02ff */
[----:B------:R-:W-:-:S05]  /*11cf0*/  @!P3 IMAD R141, R150, R17, R2 ;  /* 0x00000011968db224 */ /* 0x000fca00078e0202 */
[----:B------:R0:W-:Y:S04]  /*11d00*/  @!P3 STG.E.U8 desc[UR50][R142.64+0xb8], R141 ;  /* 0x0000b88d8e00b986 */ /* 0x0001e8000c101132 */
[----:B------:R-:W2:Y:S01]  /*11d10*/  @!P4 LDG.E.U8 R16, desc[UR50][R38.64+0xb9] ;  /* 0x0000b9322610c981 */ /* 0x000ea2000c1e1100 */
[----:B------:R-:W-:Y:S02]  /*11d20*/  ISETP.LT.OR P3, PT, R0, 0xc2, !P6 ;  /* 0x000000c20000780c */ /* 0x000fe40007761670 */
[----:B------:R-:W-:-:S04]  /*11d30*/  @!P1 IADD3 R136, P5, R4, UR41, RZ ;  /* 0x0000002904889c10 */ /* 0x000fc8000ffbe0ff */
[----:B------:R-:W-:-:S07]  /*11d40*/  @!P1 IADD3.X R137, R5, UR40, RZ, P5, !PT ;  /* 0x0000002805899c10 */ /* 0x000fce000affe4ff */
[----:B------:R-:W-:-:S04]  /*11d50*/  @!P3 IADD3 R138, P5, R4, UR41, RZ ;  /* 0x00000029048abc10 */ /* 0x000fc8000ffbe0ff */
[----:B------:R-:W-:Y:S02]  /*11d60*/  @!P3 IADD3.X R139, R5, UR40, RZ, P5, !PT ;  /* 0x00000028058bbc10 */ /* 0x000fe4000affe4ff */
[----:B------:R-:W-:Y:S02]  /*11d70*/  ISETP.NE.AND P3, PT, R3, RZ, PT ;  /* 0x000000ff0300720c */ /* 0x000fe40003f65270 */
        /* <DEDUP_REMOVED lines=29> */
[----:B------:R-:W-:-:S04]  /*11f50*/  @!P4 IADD3 R140, P5, R12, UR41, RZ ;  /* 0x000000290c8ccc10 */ /* 0x000fc8000ffbe0ff */
[----:B0-----:R-:W-:Y:S02]  /*11f60*/  @!P4 IADD3.X R141, R13, UR40, RZ, P5, !PT ;  /* 0x000000280d8dcc10 */ /* 0x001fe4000affe4ff */
[----:B---3--:R-:W-:-:S05]  /*11f70*/  @!P4 PRMT R143, R16, 0x8880, RZ ;  /* 0x00008880108fc816 */ /* 0x008fca00000000ff */
        /* <DEDUP_REMOVED lines=82> */
[----:B------:R-:W-:Y:S02]  /*124a0*/  P2R R124, PR, RZ, 0x8 ;  /* 0x00000008ff7c7803 */ /* 0x000fe40000000000 */
[----:B------:R-:W-:Y:S02]  /*124b0*/  LOP3.LUT P3, RZ, R19, 0x4, RZ, 0xc0, !PT ;  /* 0x0000000413ff7812 */ /* 0x000fe4000786c0ff */
        /* <DEDUP_REMOVED lines=13> */
[----:B------:R-:W-:Y:S02]  /*12590*/  ISETP.NE.AND P2, PT, R172, RZ, PT ;  /* 0x000000ffac00720c */ /* 0x000fe40003f45270 */
        /* <DEDUP_REMOVED lines=99> */
[----:B------:R-:W-:Y:S02]  /*12bd0*/  ISETP.NE.AND P1, PT, R156, RZ, PT ;  /* 0x000000ff9c00720c */ /* 0x000fe40003f25270 */
[----:B------:R-:W-:Y:S02]  /*12be0*/  @!P4 IADD3.X R107, R7, UR40, RZ, P5, !PT ;  /* 0x00000028076bcc10 */ /* 0x000fe4000affe4ff */
[----:B--2---:R-:W-:-:S05]  /*12bf0*/  @!P4 PRMT R109, R16, 0x8880, RZ ;  /* 0x00008880106dc816 */ /* 0x004fca00000000ff */
        /* <DEDUP_REMOVED lines=127> */
[----:B------:R-:W-:Y:S02]  /*133f0*/  LOP3.LUT P1, RZ, R19, 0x10, RZ, 0xc0, !PT ;  /* 0x0000001013ff7812 */ /* 0x000fe4000782c0ff */
[----:B------:R-:W-:Y:S02]  /*13400*/  @!P4 IADD3.X R89, R9, UR40, RZ, P5, !PT ;  /* 0x000000280959cc10 */ /* 0x000fe4000affe4ff */
        /* <DEDUP_REMOVED lines=23> */
[----:B------:R2:W-:Y:S01]  /*13580*/  @!P3 STG.E.U8 desc[UR50][R136.64+0xc0], R3 ;  /* 0x0000c0038800b986 */ /* 0x0005e2000c101132 */
[----:B------:R-:W-:-:S13]  /*13590*/  ISETP.LT.OR P3, PT, R0, 0xc2, !P6 ;  /* 0x000000c20000780c */ /* 0x000fda0007761670 */
[----:B------:R-:W3:Y:S01]  /*135a0*/  @!P3 LDG.E.U8 R16, desc[UR50][R38.64+0xc1] ;  /* 0x0000c1322610b981 */ /* 0x000ee2000c1e1100 */
[----:B------:R-:W-:-:S04]  /*135b0*/  @!P5 IADD3 R72, P4, R4, UR41, RZ ;  /* 0x000000290448dc10 */ /* 0x000fc8000ff9e0ff */
[----:B------:R-:W-:Y:S02]  /*135c0*/  @!P5 IADD3.X R73, R5, UR40, RZ, P4, !PT ;  /* 0x000000280549dc10 */ /* 0x000fe4000a7fe4ff */
[----:B------:R-:W-:Y:S02]  /*135d0*/  ISETP.LT.OR P4, PT, R0, 0xca, !P6 ;  /* 0x000000ca0000780c */ /* 0x000fe40007781670 */
[----:B------:R-:W-:-:S11]  /*135e0*/  P2R R108, PR, RZ, 0x4 ;  /* 0x00000004ff6c7803 */ /* 0x000fd60000000000 */
        /* <DEDUP_REMOVED lines=43> */
[----:B------:R-:W-:Y:S02]  /*138a0*/  ISETP.LT.OR P5, PT, R0, 0xd2, !P6 ;  /* 0x000000d20000780c */ /* 0x000fe400077a1670 */
[----:B------:R-:W-:-:S04]  /*138b0*/  @!P2 IADD3 R74, P3, R4, UR41, RZ ;  /* 0x00000029044aac10 */ /* 0x000fc8000ff7e0ff */
[----:B------:R-:W-:Y:S02]  /*138c0*/  @!P2 IADD3.X R75, R5, UR40, RZ, P3, !PT ;  /* 0x00000028054bac10 */ /* 0x000fe40009ffe4ff */
[----:B0-----:R-:W-:-:S05]  /*138d0*/  @!P2 PRMT R3, R16, 0x8880, RZ ;  /* 0x000088801003a816 */ /* 0x001fca00000000ff */
[----:B------:R-:W-:-:S04]  /*138e0*/  @!P2 IMAD R2, R3, R18, RZ ;  /* 0x000000120302a224 */ /* 0x000fc800078e02ff */
[----:B------:R-:W-:-:S05]  /*138f0*/  @!P2 IMAD R3, R82, R17, R2 ;  /* 0x000000115203a224 */ /* 0x000fca00078e0202 */
[----:B------:R0:W-:Y:S04]  /*13900*/  @!P2 STG.E.U8 desc[UR50][R74.64+0xd0], R3 ;  /* 0x0000d0034a00a986 */ /* 0x0001e8000c101132 */
        /* <DEDUP_REMOVED lines=15> */
[----:B------:R-:W-:-:S03]  /*13a00*/  ISETP.LT.OR P4, PT, R0, 0xd9, !P6 ;  /* 0x000000d90000780c */ /* 0x000fc60007781670 */
[----:B------:R-:W3:Y:S01]  /*13a10*/  LDL.LU.64 R36, [R1+0x3e8] ;  /* 0x0003e80001247983 */ /* 0x000ee20000300a00 */
        /* <DEDUP_REMOVED lines=16> */
[----:B------:R-:W-:Y:S01]  /*13b20*/  ISETP.NE.AND P3, PT, R124, RZ, PT ;  /* 0x000000ff7c00720c */ /* 0x000fe20003f65270 */
[----:B------:R-:W3:Y:S01]  /*13b30*/  LDL.LU.64 R38, [R1+0x3e0] ;  /* 0x0003e00001267983 */ /* 0x000ee20000300a00 */
        /* <DEDUP_REMOVED lines=39> */
[----:B------:R-:W4:Y:S01]  /*13db0*/  @!P4 LDG.E.U8 R16, desc[UR50][R236.64+0xc9] ;  /* 0x0000c932ec10c981 */ /* 0x000f22000c1e1100 */
[----:B------:R-:W-:Y:S02]  /*13dc0*/  ISETP.LT.OR P6, PT, R0, 0xc9, !P3 ;  /* 0x000000c90000780c */ /* 0x000fe40005fc1670 */
[----:B----4-:R-:W-:-:S05]  /*13dd0*/  @!P4 PRMT R58, R16, 0x8880, RZ ;  /* 0x00008880103ac816 */ /* 0x010fca00000000ff */
[----:B--2---:R-:W-:-:S04]  /*13de0*/  @!P4 IMAD.MOV.U32 R5, RZ, RZ, R58 ;  /* 0x000000ffff05c224 */ /* 0x004fc800078e003a */
[----:B------:R-:W-:-:S04]  /*13df0*/  @!P4 IMAD R2, R5, R18, RZ ;  /* 0x000000120502c224 */ /* 0x000fc800078e02ff */
[----:B------:R-:W-:-:S05]  /*13e00*/  @!P4 IMAD R61, R61, R17, R2 ;  /* 0x000000113d3dc224 */ /* 0x000fca00078e0202 */
[----:B------:R2:W-:Y:S04]  /*13e10*/  @!P4 STG.E.U8 desc[UR50][R12.64+0xc9], R61 ;  /* 0x0000c93d0c00c986 */ /* 0x0005e8000c101132 */
        /* <DEDUP_REMOVED lines=28> */
[----:B------:R-:W2:Y:S01]  /*13fe0*/  @!P4 LDG.E.U8 R16, desc[UR50][R234.64+0xd0] ;  /* 0x0000d032ea10c981 */ /* 0x000ea2000c1e1100 */
[----:B------:R-:W-:Y:S02]  /*13ff0*/  ISETP.LT.OR P6, PT, R0, 0xd2, !P3 ;  /* 0x000000d20000780c */ /* 0x000fe40005fc1670 */
[----:B------:R-:W-:-:S04]  /*14000*/  @!P4 IADD3 R4, P1, R12, UR41, RZ ;  /* 0x000000290c04cc10 */ /* 0x000fc8000ff3e0ff */
[----:B------:R-:W-:Y:S02]  /*14010*/  @!P4 IADD3.X R5, R13, UR40, RZ, P1, !PT ;  /* 0x000000280d05cc10 */ /* 0x000fe40008ffe4ff */
[----:B--2---:R-:W-:-:S05]  /*14020*/  @!P4 PRMT R57, R16, 0x8880, RZ ;  /* 0x000088801039c816 */ /* 0x004fca00000000ff */
[----:B------:R-:W-:-:S04]  /*14030*/  @!P4 IMAD R2, R57, R18, RZ ;  /* 0x000000123902c224 */ /* 0x000fc800078e02ff */
[----:B0-----:R-:W-:-:S05]  /*14040*/  @!P4 IMAD R3, R66, R17, R2 ;  /* 0x000000114203c224 */ /* 0x001fca00078e0202 */
[----:B------:R0:W-:Y:S04]  /*14050*/  @!P4 STG.E.U8 desc[UR50][R4.64+0xd0], R3 ;  /* 0x0000d0030400c986 */ /* 0x0001e8000c101132 */
[----:B------:R-:W2:Y:S01]  /*14060*/  @!P6 LDG.E.U8 R16, desc[UR50][R234.64+0xd1] ;  /* 0x0000d132ea10e981 */ /* 0x000ea2000c1e1100 */
[----:B------:R-:W-:Y:S02]  /*14070*/  ISETP.LT.OR P4, PT, R0, 0xd9, !P2 ;  /* 0x000000d90000780c */ /* 0x000fe40005781670 */
[----:B------:R-:W-:-:S04]  /*14080*/  @!P6 IADD3 R58, P1, R12, UR41, RZ ;  /* 0x000000290c3aec10 */ /* 0x000fc8000ff3e0ff */
[----:B------:R-:W-:Y:S02]  /*14090*/  @!P6 IADD3.X R59, R13, UR40, RZ, P1, !PT ;  /* 0x000000280d3bec10 */ /* 0x000fe40008ffe4ff */
[----:B--2---:R-:W-:-:S05]  /*140a0*/  @!P6 PRMT R57, R16, 0x8880, RZ ;  /* 0x000088801039e816 */ /* 0x004fca00000000ff */
[----:B------:R-:W-:-:S04]  /*140b0*/  @!P6 IMAD R2, R57, R18, RZ ;  /* 0x000000123902e224 */ /* 0x000fc800078e02ff */
[----:B------:R-:W-:-:S05]  /*140c0*/  @!P6 IMAD R67, R67, R17, R2 ;  /* 0x000000114343e224 */ /* 0x000fca00078e0202 */
[----:B------:R-:W-:Y:S04]  /*140d0*/  @!P6 STG.E.U8 desc[UR50][R58.64+0xd1], R67 ;  /* 0x0000d1433a00e986 */ /* 0x000fe8000c101132 */
[----:B------:R-:W2:Y:S01]  /*140e0*/  @!P4 LDG.E.U8 R16, desc[UR50][R236.64+0xd8] ;  /* 0x0000d832ec10c981 */ /* 0x000ea2000c1e1100 */
[----:B------:R-:W-:Y:S02]  /*140f0*/  ISETP.LT.OR P5, PT, R0, 0xda, !P2 ;  /* 0x000000da0000780c */ /* 0x000fe400057a1670 */
[----:B--2---:R-:W-:-:S05]  /*14100*/  @!P4 PRMT R57, R16, 0x8880, RZ ;  /* 0x000088801039c816 */ /* 0x004fca00000000ff */
[----:B------:R-:W-:-:S04]  /*14110*/  @!P4 IMAD R2, R57, R18, RZ ;  /* 0x000000123902c224 */ /* 0x000fc800078e02ff */
[----:B0-----:R-:W-:-:S05]  /*14120*/  @!P4 IMAD R3, R68, R17, R2 ;  /* 0x000000114403c224 */ /* 0x001fca00078e0202 */
[----:B------:R0:W-:Y:S04]  /*14130*/  @!P4 STG.E.U8 desc[UR50][R12.64+0xd8], R3 ;  /* 0x0000d8030c00c986 */ /* 0x0001e8000c101132 */
[----:B------:R-:W2:Y:S01]  /*14140*/  @!P5 LDG.E.U8 R16, desc[UR50][R236.64+0xd9] ;  /* 0x0000d932ec10d981 */ /* 0x000ea2000c1e1100 */
[----:B------:R-:W-:Y:S02]  /*14150*/  ISETP.LT.OR P4, PT, R0, 0xd9, !P3 ;  /* 0x000000d90000780c */ /* 0x000fe40005f81670 */
[----:B--2---:R-:W-:-:S05]  /*14160*/  @!P5 PRMT R5, R16, 0x8880, RZ ;  /* 0x000088801005d816 */ /* 0x004fca00000000ff */
[----:B------:R-:W-:-:S04]  /*14170*/  @!P5 IMAD R2, R5, R18, RZ ;  /* 0x000000120502d224 */ /* 0x000fc800078e02ff */
[----:B------:R-:W-:-:S05]  /*14180*/  @!P5 IMAD R69, R69, R17, R2 ;  /* 0x000000114545d224 */ /* 0x000fca00078e0202 */
[----:B------:R2:W-:Y:S04]  /*14190*/  @!P5 STG.E.U8 desc[UR50][R12.64+0xd9], R69 ;  /* 0x0000d9450c00d986 */ /* 0x0005e8000c101132 */
[----:B------:R-:W4:Y:S01]  /*141a0*/  @!P4 LDG.E.U8 R16, desc[UR50][R234.64+0xd8] ;  /* 0x0000d832ea10c981 */ /* 0x000f22000c1e1100 */
[----:B------:R-:W-:Y:S02]  /*141b0*/  ISETP.LT.OR P3, PT, R0, 0xda, !P3 ;  /* 0x000000da0000780c */ /* 0x000fe40005f61670 */
[----:B------:R-:W-:Y:S02]  /*141c0*/  @!P4 IADD3 R4, P5, R12, UR41, RZ ;  /* 0x000000290c04cc10 */ /* 0x000fe4000ffbe0ff */
[----:B----4-:R-:W-:-:S05]  /*141d0*/  @!P4 PRMT R5, R16, 0x8880, RZ ;  /* 0x000088801005c816 */ /* 0x010fca00000000ff */
[----:B------:R-:W-:Y:S01]  /*141e0*/  @!P4 IMAD R2, R5, R18, RZ ;  /* 0x000000120502c224 */ /* 0x000fe200078e02ff */
[----:B------:R-:W-:-:S03]  /*141f0*/  @!P4 IADD3.X R5, R13, UR40, RZ, P5, !PT ;  /* 0x000000280d05cc10 */ /* 0x000fc6000affe4ff */
[----:B0-----:R-:W-:-:S05]  /*14200*/  @!P4 IMAD R3, R70, R17, R2 ;  /* 0x000000114603c224 */ /* 0x001fca00078e0202 */
[----:B------:R0:W-:Y:S04]  /*14210*/  @!P4 STG.E.U8 desc[UR50][R4.64+0xd8], R3 ;  /* 0x0000d8030400c986 */ /* 0x0001e8000c101132 */
[----:B------:R-:W4:Y:S01]  /*14220*/  @!P3 LDG.E.U8 R16, desc[UR50][R234.64+0xd9] ;  /* 0x0000d932ea10b981 */ /* 0x000f22000c1e1100 */
[----:B------:R-:W-:Y:S02]  /*14230*/  LOP3.LUT P6, RZ, R19, 0x4, RZ, 0xc0, !PT ;  /* 0x0000000413ff7812 */ /* 0x000fe400078cc0ff */
[----:B--2---:R-:W-:Y:S02]  /*14240*/  @!P3 IADD3 R12, P5, R12, UR41, RZ ;  /* 0x000000290c0cbc10 */ /* 0x004fe4000ffbe0ff */
[----:B------:R-:W-:Y:S02]  /*14250*/  ISETP.LT.OR P4, PT, R0, 0xc1, !P6 ;  /* 0x000000c10000780c */ /* 0x000fe40007781670 */
[----:B------:R-:W-:-:S02]  /*14260*/  @!P3 IADD3.X R13, R13, UR40, RZ, P5, !PT ;  /* 0x000000280d0dbc10 */ /* 0x000fc4000affe4ff */
[----:B----4-:R-:W-:-:S05]  /*14270*/  @!P3 PRMT R57, R16, 0x8880, RZ ;  /* 0x000088801039b816 */ /* 0x010fca00000000ff */
[----:B------:R-:W-:-:S04]  /*14280*/  @!P3 IMAD R2, R57, R18, RZ ;  /* 0x000000123902b224 */ /* 0x000fc800078e02ff */
[----:B------:R-:W-:-:S05]  /*14290*/  @!P3 IMAD R71, R71, R17, R2 ;  /* 0x000000114747b224 */ /* 0x000fca00078e0202 */
[----:B------:R-:W-:Y:S04]  /*142a0*/  @!P3 STG.E.U8 desc[UR50][R12.64+0xd9], R71 ;  /* 0x0000d9470c00b986 */ /* 0x000fe8000c101132 */
[----:B------:R-:W0:Y:S01]  /*142b0*/  @!P4 LDG.E.U8 R16, desc[UR50][R232.64+0xc0] ;  /* 0x0000c032e810c981 */ /* 0x000e22000c1e1100 */
[----:B------:R-:W-:Y:S02]  /*142c0*/  ISETP.LT.OR P3, PT, R0, 0xc2, !P6 ;  /* 0x000000c20000780c */ /* 0x000fe40007761670 */
[----:B0-----:R-:W-:-:S05]  /*142d0*/  @!P4 PRMT R3, R16, 0x8880, RZ ;  /* 0x000088801003c816 */ /* 0x001fca00000000ff */
[----:B------:R-:W-:-:S04]  /*142e0*/  @!P4 IMAD R2, R3, R18, RZ ;  /* 0x000000120302c224 */ /* 0x000fc800078e02ff */
[----:B------:R-:W-:-:S05]  /*142f0*/  @!P4 IMAD R3, R40, R17, R2 ;  /* 0x000000112803c224 */ /* 0x000fca00078e0202 */
[----:B------:R0:W-:Y:S04]  /*14300*/  @!P4 STG.E.U8 desc[UR50][R6.64+0xc0], R3 ;  /* 0x0000c0030600c986 */ /* 0x0001e8000c101132 */
[----:B------:R-:W2:Y:S01]  /*14310*/  @!P3 LDG.E.U8 R16, desc[UR50][R232.64+0xc1] ;  /* 0x0000c132e810b981 */ /* 0x000ea2000c1e1100 */
[----:B------:R-:W-:-:S04]  /*14320*/  ISETP.NE.AND P2, PT, R108, RZ, PT ;  /* 0x000000ff6c00720c */ /* 0x000fc80003f45270 */
[----:B------:R-:W-:Y:S02]  /*14330*/  ISETP.LT.OR P4, PT, R0, 0xc1, !P2 ;  /* 0x000000c10000780c */ /* 0x000fe40005781670 */
[----:B--2---:R-:W-:-:S05]  /*14340*/  @!P3 PRMT R5, R16, 0x8880, RZ ;  /* 0x000088801005b816 */ /* 0x004fca00000000ff */
[----:B------:R-:W-:-:S04]  /*14350*/  @!P3 IMAD R2, R5, R18, RZ ;  /* 0x000000120502b224 */ /* 0x000fc800078e02ff */
[----:B------:R-:W-:-:S05]  /*14360*/  @!P3 IMAD R41, R41, R17, R2 ;  /* 0x000000112929b224 */ /* 0x000fca00078e0202 */
[----:B------:R-:W-:Y:S04]  /*14370*/  @!P3 STG.E.U8 desc[UR50][R6.64+0xc1], R41 ;  /* 0x0000c1290600b986 */ /* 0x000fe8000c101132 */
[----:B------:R-:W2:Y:S01]  /*14380*/  @!P4 LDG.E.U8 R16, desc[UR50][R22.64+0xc0] ;  /* 0x0000c0321610c981 */ /* 0x000ea2000c1e1100 */
[----:B------:R-:W-:Y:S02]  /*14390*/  ISETP.LT.OR P3, PT, R0, 0xc2, !P2 ;  /* 0x000000c20000780c */ /* 0x000fe40005761670 */
[----:B------:R-:W-:Y:S02]  /*143a0*/  @!P4 IADD3 R4, P5, R6, UR41, RZ ;  /* 0x000000290604cc10 */ /* 0x000fe4000ffbe0ff */
[----:B--2---:R-:W-:-:S05]  /*143b0*/  @!P4 PRMT R5, R16, 0x8880, RZ ;  /* 0x000088801005c816 */ /* 0x004fca00000000ff */
[----:B------:R-:W-:Y:S01]  /*143c0*/  @!P4 IMAD R2, R5, R18, RZ ;  /* 0x000000120502c224 */ /* 0x000fe200078e02ff */
[----:B------:R-:W-:-:S03]  /*143d0*/  @!P4 IADD3.X R5, R7, UR40, RZ, P5, !PT ;  /* 0x000000280705cc10 */ /* 0x000fc6000affe4ff */
[----:B0-----:R-:W-:-:S05]  /*143e0*/  @!P4 IMAD R3, R42, R17, R2 ;  /* 0x000000112a03c224 */ /* 0x001fca00078e0202 */
[----:B------:R0:W-:Y:S04]  /*143f0*/  @!P4 STG.E.U8 desc[UR50][R4.64+0xc0], R3 ;  /* 0x0000c0030400c986 */ /* 0x0001e8000c101132 */
[----:B------:R-:W2:Y:S01]  /*14400*/  @!P3 LDG.E.U8 R16, desc[UR50][R22.64+0xc1] ;  /* 0x0000c1321610b981 */ /* 0x000ea2000c1e1100 */
[----:B------:R-:W-:Y:S02]  /*14410*/  ISETP.LT.OR P4, PT, R0, 0xc9, !P6 ;  /* 0x000000c90000780c */ /* 0x000fe40007781670 */
[----:B------:R-:W-:Y:S02]  /*14420*/  @!P3 IADD3 R12, P5, R6, UR41, RZ ;  /* 0x00000029060cbc10 */ /* 0x000fe4000ffbe0ff */
[----:B--2---:R-:W-:-:S05]  /*14430*/  @!P3 PRMT R13, R16, 0x8880, RZ ;  /* 0x00008880100db816 */ /* 0x004fca00000000ff */
[----:B------:R-:W-:Y:S01]  /*14440*/  @!P3 IMAD R2, R13, R18, RZ ;  /* 0x000000120d02b224 */ /* 0x000fe200078e02ff */
[----:B------:R-:W-:-:S03]  /*14450*/  @!P3 IADD3.X R13, R7, UR40, RZ, P5, !PT ;  /* 0x00000028070dbc10 */ /* 0x000fc6000affe4ff */
        /* <DEDUP_REMOVED lines=79> */
[----:B------:R-:W-:Y:S02]  /*14950*/  ISETP.NE.AND P1, PT, R92, RZ, PT ;  /* 0x000000ff5c00720c */ /* 0x000fe40003f25270 */
[----:B--2---:R-:W-:Y:S02]  /*14960*/  @!P2 IADD3 R6, P4, R6, UR41, RZ ;  /* 0x000000290606ac10 */ /* 0x004fe4000ff9e0ff */
[----:B------:R-:W-:Y:S02]  /*14970*/  ISETP.LT.OR P3, PT, R0, 0xc1, !P1 ;  /* 0x000000c10000780c */ /* 0x000fe40004f61670 */
[----:B------:R-:W-:-:S02]  /*14980*/  @!P2 IADD3.X R7, R7, UR40, RZ, P4, !PT ;  /* 0x000000280707ac10 */ /* 0x000fc4000a7fe4ff */
[----:B----4-:R-:W-:-:S05]  /*14990*/  @!P2 PRMT R13, R16, 0x8880, RZ ;  /* 0x00008880100da816 */ /* 0x010fca00000000ff */
[----:B------:R-:W-:-:S04]  /*149a0*/  @!P2 IMAD R2, R13, R18, RZ ;  /* 0x000000120d02a224 */ /* 0x000fc800078e02ff */
[----:B------:R-:W-:-:S05]  /*149b0*/  @!P2 IMAD R55, R55, R17, R2 ;  /* 0x000000113737a224 */ /* 0x000fca00078e0202 */
[----:B------:R-:W-:Y:S04]  /*149c0*/  @!P2 STG.E.U8 desc[UR50][R6.64+0xd9], R55 ;  /* 0x0000d9370600a986 */ /* 0x000fe8000c101132 */
[----:B------:R-:W2:Y:S01]  /*149d0*/  @!P3 LDG.E.U8 R16, desc[UR50][R14.64+0xc0] ;  /* 0x0000c0320e10b981 */ /* 0x000ea2000c1e1100 */
[----:B------:R-:W-:Y:S01]  /*149e0*/  ISETP.LT.OR P2, PT, R0, 0xc2, !P1 ;  /* 0x000000c20000780c */ /* 0x000fe20004f41670 */
[----:B0-----:R-:W-:Y:S02]  /*149f0*/  @!P3 IMAD.MOV.U32 R4, RZ, RZ, R10 ;  /* 0x000000ffff04b224 */ /* 0x001fe400078e000a */
[----:B------:R-:W-:Y:S01]  /*14a00*/  @!P3 IMAD.MOV.U32 R5, RZ, RZ, R9 ;  /* 0x000000ffff05b224 */ /* 0x000fe200078e0009 */
[----:B--2---:R-:W-:-:S05]  /*14a10*/  @!P3 PRMT R3, R16, 0x8880, RZ ;  /* 0x000088801003b816 */ /* 0x004fca00000000ff */
[----:B------:R-:W-:-:S04]  /*14a20*/  @!P3 IMAD R2, R3, R18, RZ ;  /* 0x000000120302b224 */ /* 0x000fc800078e02ff */
[----:B------:R-:W-:-:S05]  /*14a30*/  @!P3 IMAD R3, R24, R17, R2 ;  /* 0x000000111803b224 */ /* 0x000fca00078e0202 */
[----:B------:R0:W-:Y:S04]  /*14a40*/  @!P3 STG.E.U8 desc[UR50][R4.64+0xc0], R3 ;  /* 0x0000c0030400b986 */ /* 0x0001e8000c101132 */
[----:B------:R-:W2:Y:S01]  /*14a50*/  @!P2 LDG.E.U8 R16, desc[UR50][R14.64+0xc1] ;  /* 0x0000c1320e10a981 */ /* 0x000ea2000c1e1100 */
[----:B------:R-:W-:Y:S01]  /*14a60*/  ISETP.LT.OR P3, PT, R0, 0xc1, !P0 ;  /* 0x000000c10000780c */ /* 0x000fe20004761670 */
[----:B0-----:R-:W-:Y:S02]  /*14a70*/  @!P2 IMAD.MOV.U32 R4, RZ, RZ, R10 ;  /* 0x000000ffff04a224 */ /* 0x001fe400078e000a */
[----:B------:R-:W-:Y:S01]  /*14a80*/  @!P2 IMAD.MOV.U32 R5, RZ, RZ, R9 ;  /* 0x000000ffff05a224 */ /* 0x000fe200078e0009 */
[----:B--2---:R-:W-:-:S05]  /*14a90*/  @!P2 PRMT R12, R16, 0x8880, RZ ;  /* 0x00008880100ca816 */ /* 0x004fca00000000ff */
[----:B------:R-:W-:-:S04]  /*14aa0*/  @!P2 IMAD.MOV.U32 R7, RZ, RZ, R12 ;  /* 0x000000ffff07a224 */ /* 0x000fc800078e000c */
[----:B------:R-:W-:-:S04]  /*14ab0*/  @!P2 IMAD R2, R7, R18, RZ ;  /* 0x000000120702a224 */ /* 0x000fc800078e02ff */
[----:B------:R-:W-:-:S05]  /*14ac0*/  @!P2 IMAD R25, R25, R17, R2 ;  /* 0x000000111919a224 */ /* 0x000fca00078e0202 */
[----:B------:R0:W-:Y:S04]  /*14ad0*/  @!P2 STG.E.U8 desc[UR50][R4.64+0xc1], R25 ;  /* 0x0000c1190400a986 */ /* 0x0001e8000c101132 */
[----:B------:R-:W2:Y:S01]  /*14ae0*/  @!P3 LDG.E.U8 R16, desc[UR50][R20.64+0xc0] ;  /* 0x0000c0321410b981 */ /* 0x000ea2000c1e1100 */
[----:B------:R-:W-:Y:S02]  /*14af0*/  ISETP.LT.OR P2, PT, R0, 0xc2, !P0 ;  /* 0x000000c20000780c */ /* 0x000fe40004741670 */
[----:B--2---:R-:W-:-:S05]  /*14b00*/  @!P3 PRMT R6, R16, 0x8880, RZ ;  /* 0x000088801006b816 */ /* 0x004fca00000000ff */
[----:B------:R-:W-:Y:S01]  /*14b10*/  @!P3 IMAD.MOV.U32 R3, RZ, RZ, R6 ;  /* 0x000000ffff03b224 */ /* 0x000fe200078e0006 */
[----:B------:R-:W-:-:S03]  /*14b20*/  @!P3 IADD3 R6, P4, R10, UR41, RZ ;  /* 0x000000290a06bc10 */ /* 0x000fc6000ff9e0ff */
[----:B------:R-:W-:Y:S01]  /*14b30*/  @!P3 IMAD R2, R3, R18, RZ ;  /* 0x000000120302b224 */ /* 0x000fe200078e02ff */
[----:B------:R-:W-:-:S03]  /*14b40*/  @!P3 IADD3.X R7, R9, UR40, RZ, P4, !PT ;  /* 0x000000280907bc10 */ /* 0x000fc6000a7fe4ff */
[----:B------:R-:W-:-:S05]  /*14b50*/  @!P3 IMAD R3, R26, R17, R2 ;  /* 0x000000111a03b224 */ /* 0x000fca00078e0202 */
[----:B------:R-:W-:Y:S04]  /*14b60*/  @!P3 STG.E.U8 desc[UR50][R6.64+0xc0], R3 ;  /* 0x0000c0030600b986 */ /* 0x000fe8000c101132 */
[----:B------:R-:W2:Y:S01]  /*14b70*/  @!P2 LDG.E.U8 R16, desc[UR50][R20.64+0xc1] ;  /* 0x0000c1321410a981 */ /* 0x000ea2000c1e1100 */
[----:B------:R-:W-:Y:S02]  /*14b80*/  ISETP.LT.OR P3, PT, R0, 0xc9, !P1 ;  /* 0x000000c90000780c */ /* 0x000fe40004f61670 */
[----:B0-----:R-:W-:Y:S02]  /*14b90*/  @!P2 IADD3 R4, P4, R10, UR41, RZ ;  /* 0x000000290a04ac10 */ /* 0x001fe4000ff9e0ff */
[----:B--2---:R-:W-:-:S05]  /*14ba0*/  @!P2 PRMT R5, R16, 0x8880, RZ ;  /* 0x000088801005a816 */ /* 0x004fca00000000ff */
[----:B------:R-:W-:Y:S01]  /*14bb0*/  @!P2 IMAD R2, R5, R18, RZ ;  /* 0x000000120502a224 */ /* 0x000fe200078e02ff */
[----:B------:R-:W-:-:S03]  /*14bc0*/  @!P2 IADD3.X R5, R9, UR40, RZ, P4, !PT ;  /* 0x000000280905ac10 */ /* 0x000fc6000a7fe4ff */
[----:B------:R-:W-:-:S05]  /*14bd0*/  @!P2 IMAD R27, R27, R17, R2 ;  /* 0x000000111b1ba224 */ /* 0x000fca00078e0202 */
[----:B------:R0:W-:Y:S04]  /*14be0*/  @!P2 STG.E.U8 desc[UR50][R4.64+0xc1], R27 ;  /* 0x0000c11b0400a986 */ /* 0x0001e8000c101132 */
        /* <DEDUP_REMOVED lines=72> */
[----:B---3--:R-:W-:-:S05]  /*15070*/  @!P3 IMAD R3, R36, R17, R2 ;  /* 0x000000112403b224 */ /* 0x008fca00078e0202 */
        /* <DEDUP_REMOVED lines=17> */
[----:B------:R2:W-:Y:S04]  /*15190*/  @!P2 STG.E.U8 desc[UR50][R6.64+0xd8], R3 ;  /* 0x0000d8030600a986 */ /* 0x0005e8000c101132 */
[----:B------:R-:W0:Y:S02]  /*151a0*/  @!P0 LDG.E.U8 R16, desc[UR50][R20.64+0xd9] ;  /* 0x0000d93214108981 */ /* 0x000e24000c1e1100 */
[----:B0-----:R-:W-:-:S05]  /*151b0*/  @!P0 PRMT R5, R16, 0x8880, RZ ;  /* 0x0000888010058816 */ /* 0x001fca00000000ff */
[----:B------:R-:W-:-:S04]  /*151c0*/  @!P0 IMAD R2, R5, R18, RZ ;  /* 0x0000001205028224 */ /* 0x000fc800078e02ff */
[----:B------:R-:W-:Y:S01]  /*151d0*/  IMAD R39, R39, R17, R2 ;  /* 0x0000001127277224 */ /* 0x000fe200078e0202 */
[----:B--2---:R-:W-:Y:S06]  /*151e0*/  @P0 BRA `(.L_x_191) ;  /* 0x0000008800400947 */ /* 0x004fec0003800000 */
[----:B------:R-:W-:-:S04]  /*151f0*/  IADD3 R10, P0, R10, UR41, RZ ;  /* 0x000000290a0a7c10 */ /* 0x000fc8000ff1e0ff */
[----:B------:R-:W-:-:S05]  /*15200*/  IADD3.X R11, R9, UR40, RZ, P0, !PT ;  /* 0x00000028090b7c10 */ /* 0x000fca00087fe4ff */
[----:B------:R0:W-:Y:S01]  /*15210*/  STG.E.U8 desc[UR50][R10.64+0xd9], R39 ;  /* 0x0000d9270a007986 */ /* 0x0001e2000c101132 */
[----:B------:R-:W-:Y:S05]  /*15220*/  BRA `(.L_x_191) ;  /* 0x0000008800307947 */ /* 0x000fea0003800000 */
.L_x_30:
[----:B------:R-:W3:Y:S01]  /*15230*/  LDL.LU R3, [R1+0x380] ;  /* 0x0003800001037983 */ /* 0x000ee20000300800 */
[----:B------:R-:W-:-:S03]  /*15240*/  ULDC.64 UR4, c[0x0][0x5c0] ;  /* 0x0001700000047ab9 */ /* 0x000fc60000000a00 */
[----:B------:R-:W4:Y:S04]  /*15250*/  LDL.LU R2, [R1+0x384] ;  /* 0x0003840001027983 */ /* 0x000f280000300800 */
[----:B------:R-:W5:Y:S04]  /*15260*/  LDL.LU R235, [R1+0x38c] ;  /* 0x00038c0001eb7983 */ /* 0x000f680000300800 */
[----:B------:R-:W2:Y:S04]  /*15270*/  LDL.LU R234, [R1+0x390] ;  /* 0x0003900001ea7983 */ /* 0x000ea80000300800 */
        /* <DEDUP_REMOVED lines=12> */
[----:B------:R-:W3:Y:S01]  /*15340*/  LDL.LU R232, [R1+0x3c8] ;  /* 0x0003c80001e87983 */ /* 0x000ee20000300800 */
[----:B------:R-:W-:-:S03]  /*15350*/  IADD3 R6, P3, R4, UR4, RZ ;  /* 0x0000000404067c10 */ /* 0x000fc6000ff7e0ff */
[----:B------:R-:W5:Y:S01]  /*15360*/  LDL.LU R5, [R1+0x388] ;  /* 0x0003880001057983 */ /* 0x000f620000300800 */
[----:B------:R-:W-:-:S03]  /*15370*/  IADD3.X R7, R12, UR5, RZ, P3, !PT ;  /* 0x000000050c077c10 */ /* 0x000fc60009ffe4ff */
[----:B------:R-:W2:Y:S01]  /*15380*/  LDL.LU R12, [R1+0x350] ;  /* 0x00035000010c7983 */ /* 0x000ea20000300800 */
[C---:B---3--:R-:W-:Y:S02]  /*15390*/  ISETP.GE.AND P5, PT, R232.reuse, 0x1, PT ;  /* 0x00000001e800780c */ /* 0x048fe40003fa6270 */
[----:B------:R-:W-:Y:S02]  /*153a0*/  ISETP.GE.AND P4, PT, R232, 0x9, PT ;  /* 0x00000009e800780c */ /* 0x000fe40003f86270 */
[C---:B------:R-:W-:Y:S02]  /*153b0*/  ISETP.LT.OR P1, PT, R0.reuse, 0x1, !P5 ;  /* 0x000000010000780c */ /* 0x040fe40006f21670 */
[C---:B------:R-:W-:Y:S02]  /*153c0*/  ISETP.LT.OR P2, PT, R0.reuse, 0x2, !P5 ;  /* 0x000000020000780c */ /* 0x040fe40006f41670 */
[----:B------:R-:W-:-:S09]  /*153d0*/  ISETP.LT.OR P0, PT, R0, 0x1, !P4 ;  /* 0x000000010000780c */ /* 0x000fd20006701670 */
[-C--:B------:R-:W-:Y:S02]  /*153e0*/  @!P1 IMAD R3, R3, R17.reuse, RZ ;  /* 0x0000001103039224 */ /* 0x080fe400078e02ff */
[----:B----4-:R-:W-:-:S03]  /*153f0*/  @!P2 IMAD R2, R2, R17, RZ ;  /* 0x000000110202a224 */ /* 0x010fc600078e02ff */
[----:B------:R-:W-:Y:S01]  /*15400*/  @!P1 STG.E.U8 desc[UR50][R6.64], R3 ;  /* 0x0000000306009986 */ /* 0x000fe2000c101132 */
[----:B------:R-:W-:-:S03]  /*15410*/  ISETP.LT.OR P1, PT, R0, 0x2, !P4 ;  /* 0x000000020000780c */ /* 0x000fc60006721670 */
[----:B------:R1:W-:Y:S01]  /*15420*/  @!P2 STG.E.U8 desc[UR50][R6.64+0x1], R2 ;  /* 0x000001020600a986 */ /* 0x0003e2000c101132 */
[----:B-----5:R-:W-:Y:S01]  /*15430*/  @!P0 IMAD R4, R5, R17, RZ ;  /* 0x0000001105048224 */ /* 0x020fe200078e02ff */
[----:B-1----:R-:W-:-:S04]  /*15440*/  @!P0 IADD3 R2, P2, R6, UR41, RZ ;  /* 0x0000002906028c10 */ /* 0x002fc8000ff5e0ff */
[----:B------:R-:W-:-:S05]  /*15450*/  @!P0 IADD3.X R3, R7, UR40, RZ, P2, !PT ;  /* 0x0000002807038c10 */ /* 0x000fca00097fe4ff */
[----:B------:R1:W-:Y:S01]  /*15460*/  @!P0 STG.E.U8 desc[UR50][R2.64], R4 ;  /* 0x0000000402008986 */ /* 0x0003e2000c101132 */
[C---:B------:R-:W-:Y:S02]  /*15470*/  ISETP.LT.OR P0, PT, R0.reuse, 0x9, !P5 ;  /* 0x000000090000780c */ /* 0x040fe40006f01670 */
[----:B------:R-:W-:Y:S02]  /*15480*/  ISETP.LT.OR P2, PT, R0, 0xa, !P5 ;  /* 0x0000000a0000780c */ /* 0x000fe40006f41670 */
[----:B-1----:R-:W-:Y:S01]  /*15490*/  @!P1 IADD3 R2, P3, R6, UR41, RZ ;  /* 0x0000002906029c10 */ /* 0x002fe2000ff7e0ff */
[----:B------:R-:W-:Y:S02]  /*154a0*/  @!P1 IMAD R4, R235, R17, RZ ;  /* 0x00000011eb049224 */ /* 0x000fe400078e02ff */
[----:B------:R-:W3:Y:S01]  /*154b0*/  LDL.LU R235, [R1+0x354] ;  /* 0x0003540001eb7983 */ /* 0x000ee20000300800 */
[----:B------:R-:W-:-:S05]  /*154c0*/  @!P1 IADD3.X R3, R7, UR40, RZ, P3, !PT ;  /* 0x0000002807039c10 */ /* 0x000fca0009ffe4ff */
[----:B------:R2:W-:Y:S01]  /*154d0*/  @!P1 STG.E.U8 desc[UR50][R2.64+0x1], R4 ;  /* 0x0000010402009986 */ /* 0x0005e2000c101132 */
[----:B------:R-:W-:Y:S01]  /*154e0*/  ISETP.LT.OR P1, PT, R0, 0x9, !P4 ;  /* 0x000000090000780c */ /* 0x000fe20006721670 */
[-C--:B--2---:R-:W-:Y:S02]  /*154f0*/  @!P0 IMAD R3, R234, R17.reuse, RZ ;  /* 0x00000011ea038224 */ /* 0x084fe400078e02ff */
[----:B------:R-:W-:Y:S01]  /*15500*/  @!P2 IMAD R2, R233, R17, RZ ;  /* 0x00000011e902a224 */ /* 0x000fe200078e02ff */
[----:B------:R-:W2:Y:S04]  /*15510*/  LDL.LU R234, [R1+0x358] ;  /* 0x0003580001ea7983 */ /* 0x000ea80000300800 */
[----:B------:R-:W-:Y:S01]  /*15520*/  @!P0 STG.E.U8 desc[UR50][R6.64+0x8], R3 ;  /* 0x0000080306008986 */ /* 0x000fe2000c101132 */
[----:B------:R-:W-:-:S03]  /*15530*/  ISETP.LT.OR P0, PT, R0, 0xa, !P4 ;  /* 0x0000000a0000780c */ /* 0x000fc60006701670 */
[----:B------:R1:W-:Y:S01]  /*15540*/  @!P2 STG.E.U8 desc[UR50][R6.64+0x9], R2 ;  /* 0x000009020600a986 */ /* 0x0003e2000c101132 */
[----:B------:R-:W-:-:S03]  /*15550*/  @!P1 IMAD R4, R23, R17, RZ ;  /* 0x0000001117049224 */ /* 0x000fc600078e02ff */
[----:B------:R-:W4:Y:S04]  /*15560*/  LDL.LU R233, [R1+0x35c] ;  /* 0x00035c0001e97983 */ /* 0x000f280000300800 */
[----:B------:R-:W5:Y:S01]  /*15570*/  LDL.LU R23, [R1+0x360] ;  /* 0x0003600001177983 */ /* 0x000f620000300800 */
[----:B-1----:R-:W-:-:S04]  /*15580*/  @!P1 IADD3 R2, P2, R6, UR41, RZ ;  /* 0x0000002906029c10 */ /* 0x002fc8000ff5e0ff */
[----:B------:R-:W-:-:S05]  /*15590*/  @!P1 IADD3.X R3, R7, UR40, RZ, P2, !PT ;  /* 0x0000002807039c10 */ /* 0x000fca00097fe4ff */
[----:B------:R1:W-:Y:S02]  /*155a0*/  @!P1 STG.E.U8 desc[UR50][R2.64+0x8], R4 ;  /* 0x0000080402009986 */ /* 0x0003e4000c101132 */
[----:B-1----:R-:W-:Y:S01]  /*155b0*/  @!P0 IADD3 R2, P1, R6, UR41, RZ ;  /* 0x0000002906028c10 */ /* 0x002fe2000ff3e0ff */
[----:B------:R-:W-:Y:S01]  /*155c0*/  @!P0 IMAD R4, R22, R17, RZ ;  /* 0x0000001116048224 */ /* 0x000fe200078e02ff */
[----:B------:R-:W-:Y:S01]  /*155d0*/  ISETP.LT.OR P2, PT, R0, 0x11, !P4 ;  /* 0x000000110000780c */ /* 0x000fe20006741670 */
[----:B------:R-:W5:Y:S01]  /*155e0*/  LDL.LU R22, [R1+0x364] ;  /* 0x0003640001167983 */ /* 0x000f620000300800 */
[----:B------:R-:W-:-:S05]  /*155f0*/  @!P0 IADD3.X R3, R7, UR40, RZ, P1, !PT ;  /* 0x0000002807038c10 */ /* 0x000fca0008ffe4ff */
[----:B------:R1:W-:Y:S01]  /*15600*/  @!P0 STG.E.U8 desc[UR50][R2.64+0x9], R4 ;  /* 0x0000090402008986 */ /* 0x0003e2000c101132 */
[C---:B------:R-:W-:Y:S02]  /*15610*/  ISETP.LT.OR P0, PT, R0.reuse, 0x11, !P5 ;  /* 0x000000110000780c */ /* 0x040fe40006f01670 */
[----:B------:R-:W-:-:S11]  /*15620*/  ISETP.LT.OR P1, PT, R0, 0x12, !P5 ;  /* 0x000000120000780c */ /* 0x000fd60006f21670 */
[-C--:B-1----:R-:W-:Y:S02]  /*15630*/  @!P0 IMAD R3, R21, R17.reuse, RZ ;  /* 0x0000001115038224 */ /* 0x082fe400078e02ff */
[----:B------:R-:W-:Y:S01]  /*15640*/  @!P1 IMAD R2, R20, R17, RZ ;  /* 0x0000001114029224 */ /* 0x000fe200078e02ff */
[----:B------:R-:W5:Y:S04]  /*15650*/  LDL.LU R21, [R1+0x368] ;  /* 0x0003680001157983 */ /* 0x000f680000300800 */
[----:B------:R-:W-:Y:S01]  /*15660*/  @!P0 STG.E.U8 desc[UR50][R6.64+0x10], R3 ;  /* 0x0000100306008986 */ /* 0x000fe2000c101132 */
[----:B------:R-:W-:-:S03]  /*15670*/  ISETP.LT.OR P0, PT, R0, 0x12, !P4 ;  /* 0x000000120000780c */ /* 0x000fc60006701670 */
[----:B------:R1:W-:Y:S01]  /*15680*/  @!P1 STG.E.U8 desc[UR50][R6.64+0x11], R2 ;  /* 0x0000110206009986 */ /* 0x0003e2000c101132 */
[----:B------:R-:W-:-:S03]  /*15690*/  @!P2 IMAD R4, R15, R17, RZ ;  /* 0x000000110f04a224 */ /* 0x000fc600078e02ff */
[----:B------:R-:W5:Y:S04]  /*156a0*/  LDL.LU R20, [R1+0x36c] ;  /* 0x00036c0001147983 */ /* 0x000f680000300800 */
[----:B------:R-:W5:Y:S01]  /*156b0*/  LDL.LU R15, [R1+0x370] ;  /* 0x00037000010f7983 */ /* 0x000f620000300800 */
[----:B-1----:R-:W-:-:S04]  /*156c0*/  @!P2 IADD3 R2, P1, R6, UR41, RZ ;  /* 0x000000290602ac10 */ /* 0x002fc8000ff3e0ff */
[----:B------:R-:W-:Y:S02]  /*156d0*/  @!P2 IADD3.X R3, R7, UR40, RZ, P1, !PT ;  /* 0x000000280703ac10 */ /* 0x000fe40008ffe4ff */
[----:B------:R-:W-:-:S03]  /*156e0*/  ISETP.LT.OR P1, PT, R0, 0x19, !P5 ;  /* 0x000000190000780c */ /* 0x000fc60006f21670 */
[----:B------:R1:W-:Y:S01]  /*156f0*/  @!P2 STG.E.U8 desc[UR50][R2.64+0x10], R4 ;  /* 0x000010040200a986 */ /* 0x0003e2000c101132 */
[----:B------:R-:W-:Y:S02]  /*15700*/  ISETP.LT.OR P2, PT, R0, 0x1a, !P5 ;  /* 0x0000001a0000780c */ /* 0x000fe40006f41670 */
[----:B-1----:R-:W-:Y:S01]  /*15710*/  @!P0 IADD3 R2, P3, R6, UR41, RZ ;  /* 0x0000002906028c10 */ /* 0x002fe2000ff7e0ff */
[----:B------:R-:W-:Y:S02]  /*15720*/  @!P0 IMAD R4, R14, R17, RZ ;  /* 0x000000110e048224 */ /* 0x000fe400078e02ff */
[----:B------:R-:W5:Y:S01]  /*15730*/  LDL.LU R14, [R1+0x374] ;  /* 0x00037400010e7983 */ /* 0x000f620000300800 */
[----:B------:R-:W-:-:S05]  /*15740*/  @!P0 IADD3.X R3, R7, UR40, RZ, P3, !PT ;  /* 0x0000002807038c10 */ /* 0x000fca0009ffe4ff */
[----:B------:R1:W-:Y:S01]  /*15750*/  @!P0 STG.E.U8 desc[UR50][R2.64+0x11], R4 ;  /* 0x0000110402008986 */ /* 0x0003e2000c101132 */
[C---:B------:R-:W-:Y:S01]  /*15760*/  ISETP.LT.OR P0, PT, R0.reuse, 0x19, !P4 ;  /* 0x000000190000780c */ /* 0x040fe20006701670 */
[-C--:B-1----:R-:W-:Y:S02]  /*15770*/  @!P1 IMAD R3, R13, R17.reuse, RZ ;  /* 0x000000110d039224 */ /* 0x082fe400078e02ff */
[----:B------:R-:W-:Y:S01]  /*15780*/  @!P2 IMAD R2, R11, R17, RZ ;  /* 0x000000110b02a224 */ /* 0x000fe200078e02ff */
[----:B------:R-:W5:Y:S04]  /*15790*/  LDL.LU R13, [R1+0x378] ;  /* 0x00037800010d7983 */ /* 0x000f680000300800 */
[----:B------:R-:W-:Y:S01]  /*157a0*/  @!P1 STG.E.U8 desc[UR50][R6.64+0x18], R3 ;  /* 0x0000180306009986 */ /* 0x000fe2000c101132 */
[----:B------:R-:W-:-:S03]  /*157b0*/  ISETP.LT.OR P1, PT, R0, 0x1a, !P4 ;  /* 0x0000001a0000780c */ /* 0x000fc60006721670 */
[----:B------:R1:W-:Y:S01]  /*157c0*/  @!P2 STG.E.U8 desc[UR50][R6.64+0x19], R2 ;  /* 0x000019020600a986 */ /* 0x0003e2000c101132 */
[----:B------:R-:W-:-:S03]  /*157d0*/  @!P0 IMAD R4, R10, R17, RZ ;  /* 0x000000110a048224 */ /* 0x000fc600078e02ff */
[----:B------:R-:W5:Y:S01]  /*157e0*/  LDL.LU R11, [R1+0x37c] ;  /* 0x00037c00010b7983 */ /* 0x000f620000300800 */
[----:B-1----:R-:W-:-:S04]  /*157f0*/  @!P0 IADD3 R2, P2, R6, UR41, RZ ;  /* 0x0000002906028c10 */ /* 0x002fc8000ff5e0ff */
[----:B------:R-:W-:-:S05]  /*15800*/  @!P0 IADD3.X R3, R7, UR40, RZ, P2, !PT ;  /* 0x0000002807038c10 */ /* 0x000fca00097fe4ff */
[----:B------:R1:W-:Y:S02]  /*15810*/  @!P0 STG.E.U8 desc[UR50][R2.64+0x18], R4 ;  /* 0x0000180402008986 */ /* 0x0003e4000c101132 */
[----:B-1----:R-:W-:Y:S01]  /*15820*/  @!P1 IADD3 R2, P0, R6, UR41, RZ ;  /* 0x0000002906029c10 */ /* 0x002fe2000ff1e0ff */
[----:B------:R-:W-:Y:S02]  /*15830*/  @!P1 IMAD R4, R9, R17, RZ ;  /* 0x0000001109049224 */ /* 0x000fe400078e02ff */
[----:B------:R-:W5:Y:S01]  /*15840*/  LDL.LU R9, [R1+0x304] ;  /* 0x0003040001097983 */ /* 0x000f620000300800 */
[----:B------:R-:W-:-:S03]  /*15850*/  @!P1 IADD3.X R3, R7, UR40, RZ, P0, !PT ;  /* 0x0000002807039c10 */ /* 0x000fc600087fe4ff */
[----:B------:R-:W5:Y:S04]  /*15860*/  LDL.LU R10, [R1+0x308] ;  /* 0x00030800010a7983 */ /* 0x000f680000300800 */
[----:B------:R1:W-:Y:S04]  /*15870*/  @!P1 STG.E.U8 desc[UR50][R2.64+0x19], R4 ;  /* 0x0000190402009986 */ /* 0x0003e8000c101132 */
[----:B-1----:R-:W3:Y:S04]  /*15880*/  LDL.LU R3, [R1+0x340] ;  /* 0x0003400001037983 */ /* 0x002ee80000300800 */
[----:B------:R-:W2:Y:S01]  /*15890*/  LDL.LU R2, [R1+0x344] ;  /* 0x0003440001027983 */ /* 0x000ea20000300800 */
[----:B------:R-:W-:-:S02]  /*158a0*/  ISETP.GE.AND P6, PT, R232, 0x81, PT ;  /* 0x00000081e800780c */ /* 0x000fc40003fc6270 */
[----:B------:R-:W-:Y:S02]  /*158b0*/  IADD3 R4, P0, R6, UR39, RZ ;  /* 0x0000002706047c10 */ /* 0x000fe4000ff1e0ff */
[----:B------:R-:W-:Y:S02]  /*158c0*/  ISETP.LT.OR P2, PT, R0, 0x2, !P6 ;  /* 0x000000020000780c */ /* 0x000fe40007741670 */
[----:B------:R-:W-:Y:S02]  /*158d0*/  ISETP.GE.AND P5, PT, R232, 0x89, PT ;  /* 0x00000089e800780c */ /* 0x000fe40003fa6270 */
[C---:B------:R-:W-:Y:S02]  /*158e0*/  ISETP.LT.OR P1, PT, R0.reuse, 0x1, !P6 ;  /* 0x000000010000780c */ /* 0x040fe40007721670 */
[----:B------:R-:W-:Y:S02]  /*158f0*/  IADD3.X R5, R7, UR38, RZ, P0, !PT ;  /* 0x0000002607057c10 */ /* 0x000fe400087fe4ff */
[----:B------:R-:W-:-:S13]  /*15900*/  ISETP.LT.OR P0, PT, R0, 0x1, !P5 ;  /* 0x000000010000780c */ /* 0x000fda0006f01670 */
[-C--:B------:R-:W-:Y:S02]  /*15910*/  @!P0 IMAD R8, R8, R17.reuse, RZ ;  /* 0x0000001108088224 */ /* 0x080fe400078e02ff */
[-C--:B---3--:R-:W-:Y:S02]  /*15920*/  @!P1 IMAD R3, R3, R17.reuse, RZ ;  /* 0x0000001103039224 */ /* 0x088fe400078e02ff */
[----:B--2---:R-:W-:-:S03]  /*15930*/  @!P2 IMAD R2, R2, R17, RZ ;  /* 0x000000110202a224 */ /* 0x004fc600078e02ff */
[----:B------:R-:W-:Y:S04]  /*15940*/  @!P1 STG.E.U8 desc[UR50][R4.64], R3 ;  /* 0x0000000304009986 */ /* 0x000fe8000c101132 */
[----:B------:R1:W-:Y:S02]  /*15950*/  @!P2 STG.E.U8 desc[UR50][R4.64+0x1], R2 ;  /* 0x000001020400a986 */ /* 0x0003e4000c101132 */
[----:B-1----:R-:W-:-:S04]  /*15960*/  @!P0 IADD3 R2, P2, R4, UR41, RZ ;  /* 0x0000002904028c10 */ /* 0x002fc8000ff5e0ff */
[----:B------:R-:W-:-:S05]  /*15970*/  @!P0 IADD3.X R3, R5, UR40, RZ, P2, !PT ;  /* 0x0000002805038c10 */ /* 0x000fca00097fe4ff */
[----:B------:R1:W-:Y:S04]  /*15980*/  @!P0 STG.E.U8 desc[UR50][R2.64], R8 ;  /* 0x0000000802008986 */ /* 0x0003e8000c101132 */
[----:B-1----:R-:W2:Y:S01]  /*15990*/  LDL.LU R8, [R1+0x34c] ;  /* 0x00034c0001087983 */ /* 0x002ea20000300800 */
[C---:B------:R-:W-:Y:S02]  /*159a0*/  ISETP.LT.OR P1, PT, R0.reuse, 0x2, !P5 ;  /* 0x000000020000780c */ /* 0x040fe40006f21670 */
[----:B------:R-:W-:-:S11]  /*159b0*/  ISETP.LT.OR P0, PT, R0, 0x9, !P6 ;  /* 0x000000090000780c */ /* 0x000fd60007701670 */
[----:B------:R-:W-:-:S04]  /*159c0*/  @!P1 IADD3 R2, P2, R4, UR41, RZ ;  /* 0x0000002904029c10 */ /* 0x000fc8000ff5e0ff */
[----:B------:R-:W-:Y:S02]  /*159d0*/  @!P1 IADD3.X R3, R5, UR40, RZ, P2, !PT ;  /* 0x0000002805039c10 */ /* 0x000fe400097fe4ff */
[----:B------:R-:W-:Y:S01]  /*159e0*/  ISETP.LT.OR P2, PT, R0, 0xa, !P6 ;  /* 0x0000000a0000780c */ /* 0x000fe20007741670 */
[----:B--2---:R-:W-:-:S05]  /*159f0*/  @!P1 IMAD R8, R8, R17, RZ ;  /* 0x0000001108089224 */ /* 0x004fca00078e02ff */
[----:B------:R1:W-:Y:S01]  /*15a00*/  @!P1 STG.E.U8 desc[UR50][R2.64+0x1], R8 ;  /* 0x0000010802009986 */ /* 0x0003e2000c101132 */
[----:B------:R-:W-:Y:S01]  /*15a10*/  ISETP.LT.OR P1, PT, R0, 0x9, !P5 ;  /* 0x000000090000780c */ /* 0x000fe20006f21670 */
[----:B-1----:R-:W-:-:S05]  /*15a20*/  @!P0 IMAD R3, R12, R17, RZ ;  /* 0x000000110c038224 */ /* 0x002fca00078e02ff */
[----:B------:R-:W-:Y:S01]  /*15a30*/  @!P2 IMAD R2, R235, R17, RZ ;  /* 0x00000011eb02a224 */ /* 0x000fe200078e02ff */
[----:B------:R-:W2:Y:S04]  /*15a40*/  LDL.LU R12, [R1+0x310] ;  /* 0x00031000010c7983 */ /* 0x000ea80000300800 */
[----:B------:R-:W-:Y:S01]  /*15a50*/  @!P0 STG.E.U8 desc[UR50][R4.64+0x8], R3 ;  /* 0x0000080304008986 */ /* 0x000fe2000c101132 */
[----:B------:R-:W-:-:S03]  /*15a60*/  ISETP.LT.OR P0, PT, R0, 0xa, !P5 ;  /* 0x0000000a0000780c */ /* 0x000fc60006f01670 */
[----:B------:R1:W-:Y:S01]  /*15a70*/  @!P2 STG.E.U8 desc[UR50][R4.64+0x9], R2 ;  /* 0x000009020400a986 */ /* 0x0003e2000c101132 */
[----:B------:R-:W-:-:S03]  /*15a80*/  @!P1 IMAD R8, R234, R17, RZ ;  /* 0x00000011ea089224 */ /* 0x000fc600078e02ff */
[----:B------:R-:W3:Y:S01]  /*15a90*/  LDL.LU R235, [R1+0x314] ;  /* 0x0003140001eb7983 */ /* 0x000ee20000300800 */
[----:B-1----:R-:W-:-:S04]  /*15aa0*/  @!P1 IADD3 R2, P2, R4, UR41, RZ ;  /* 0x0000002904029c10 */ /* 0x002fc8000ff5e0ff */
[----:B------:R-:W-:-:S05]  /*15ab0*/  @!P1 IADD3.X R3, R5, UR40, RZ, P2, !PT ;  /* 0x0000002805039c10 */ /* 0x000fca00097fe4ff */
[----:B------:R1:W-:Y:S01]  /*15ac0*/  @!P1 STG.E.U8 desc[UR50][R2.64+0x8], R8 ;  /* 0x0000080802009986 */ /* 0x0003e2000c101132 */
[----:B------:R-:W-:Y:S02]  /*15ad0*/  ISETP.LT.OR P2, PT, R0, 0x11, !P6 ;  /* 0x000000110000780c */ /* 0x000fe40007741670 */
[----:B-1----:R-:W-:-:S04]  /*15ae0*/  @!P0 IADD3 R2, P1, R4, UR41, RZ ;  /* 0x0000002904028c10 */ /* 0x002fc8000ff3e0ff */
[----:B------:R-:W-:Y:S02]  /*15af0*/  @!P0 IADD3.X R3, R5, UR40, RZ, P1, !PT ;  /* 0x0000002805038c10 */ /* 0x000fe40008ffe4ff */
[----:B------:R-:W-:Y:S01]  /*15b00*/  ISETP.LT.OR P1, PT, R0, 0x12, !P6 ;  /* 0x000000120000780c */ /* 0x000fe20007721670 */
[----:B----4-:R-:W-:-:S05]  /*15b10*/  @!P0 IMAD R8, R233, R17, RZ ;  /* 0x00000011e9088224 */ /* 0x010fca00078e02ff */
[----:B------:R5:W-:Y:S01]  /*15b20*/  @!P0 STG.E.U8 desc[UR50][R2.64+0x9], R8 ;  /* 0x0000090802008986 */ /* 0x000be2000c101132 */
[----:B------:R-:W-:-:S06]  /*15b30*/  ISETP.LT.OR P0, PT, R0, 0x11, !P5 ;  /* 0x000000110000780c */ /* 0x000fcc0006f01670 */
[-C--:B-----5:R-:W-:Y:S02]  /*15b40*/  @!P1 IMAD R2, R22, R17.reuse, RZ ;  /* 0x0000001116029224 */ /* 0x0a0fe400078e02ff */
[----:B------:R-:W-:-:S03]  /*15b50*/  @!P2 IMAD R3, R23, R17, RZ ;  /* 0x000000111703a224 */ /* 0x000fc600078e02ff */
[----:B------:R1:W-:Y:S01]  /*15b60*/  @!P1 STG.E.U8 desc[UR50][R4.64+0x11], R2 ;  /* 0x0000110204009986 */ /* 0x0003e2000c101132 */
[----:B------:R-:W-:-:S03]  /*15b70*/  ISETP.LT.OR P1, PT, R0, 0x12, !P5 ;  /* 0x000000120000780c */ /* 0x000fc60006f21670 */
[----:B------:R4:W-:Y:S01]  /*15b80*/  @!P2 STG.E.U8 desc[UR50][R4.64+0x10], R3 ;  /* 0x000010030400a986 */ /* 0x0009e2000c101132 */
[----:B------:R-:W-:-:S03]  /*15b90*/  @!P0 IMAD R8, R21, R17, RZ ;  /* 0x0000001115088224 */ /* 0x000fc600078e02ff */
[----:B------:R-:W5:Y:S01]  /*15ba0*/  LDL.LU R21, [R1+0x318] ;  /* 0x0003180001157983 */ /* 0x000f620000300800 */
[----:B-1----:R-:W-:-:S04]  /*15bb0*/  @!P0 IADD3 R2, P2, R4, UR41, RZ ;  /* 0x0000002904028c10 */ /* 0x002fc8000ff5e0ff */
[----:B----4-:R-:W-:-:S05]  /*15bc0*/  @!P0 IADD3.X R3, R5, UR40, RZ, P2, !PT ;  /* 0x0000002805038c10 */ /* 0x010fca00097fe4ff */
[----:B------:R1:W-:Y:S01]  /*15bd0*/  @!P0 STG.E.U8 desc[UR50][R2.64+0x10], R8 ;  /* 0x0000100802008986 */ /* 0x0003e2000c101132 */
[----:B------:R-:W-:Y:S02]  /*15be0*/  ISETP.LT.OR P2, PT, R0, 0x19, !P6 ;  /* 0x000000190000780c */ /* 0x000fe40007741670 */
[----:B-1----:R-:W-:-:S04]  /*15bf0*/  @!P1 IADD3 R2, P0, R4, UR41, RZ ;  /* 0x0000002904029c10 */ /* 0x002fc8000ff1e0ff */
[----:B------:R-:W-:Y:S02]  /*15c00*/  @!P1 IADD3.X R3, R5, UR40, RZ, P0, !PT ;  /* 0x0000002805039c10 */ /* 0x000fe400087fe4ff */
[----:B------:R-:W-:Y:S01]  /*15c10*/  ISETP.LT.OR P0, PT, R0, 0x1a, !P6 ;  /* 0x0000001a0000780c */ /* 0x000fe20007701670 */
[----:B------:R-:W-:Y:S02]  /*15c20*/  @!P1 IMAD R8, R20, R17, RZ ;  /* 0x0000001114089224 */ /* 0x000fe400078e02ff */
[----:B------:R-:W4:Y:S04]  /*15c30*/  LDL.LU R20, [R1+0x31c] ;  /* 0x00031c0001147983 */ /* 0x000f280000300800 */
[----:B------:R1:W-:Y:S01]  /*15c40*/  @!P1 STG.E.U8 desc[UR50][R2.64+0x11], R8 ;  /* 0x0000110802009986 */ /* 0x0003e2000c101132 */
[----:B------:R-:W-:-:S03]  /*15c50*/  ISETP.LT.OR P1, PT, R0, 0x19, !P5 ;  /* 0x000000190000780c */ /* 0x000fc60006f21670 */
[----:B------:R-:W4:Y:S04]  /*15c60*/  LDL.LU R234, [R1+0x320] ;  /* 0x0003200001ea7983 */ /* 0x000f280000300800 */
[----:B------:R-:W4:Y:S01]  /*15c70*/  LDL.LU R233, [R1+0x324] ;  /* 0x0003240001e97983 */ /* 0x000f220000300800 */
[----:B-1----:R-:W-:-:S03]  /*15c80*/  @!P0 IMAD R2, R14, R17, RZ ;  /* 0x000000110e028224 */ /* 0x002fc600078e02ff */
[----:B------:R-:W4:Y:S01]  /*15c90*/  LDL.LU R23, [R1+0x328] ;  /* 0x0003280001177983 */ /* 0x000f220000300800 */
[----:B------:R-:W-:-:S03]  /*15ca0*/  @!P2 IMAD R3, R15, R17, RZ ;  /* 0x000000110f03a224 */ /* 0x000fc600078e02ff */
[----:B------:R1:W-:Y:S01]  /*15cb0*/  @!P0 STG.E.U8 desc[UR50][R4.64+0x19], R2 ;  /* 0x0000190204008986 */ /* 0x0003e2000c101132 */
[----:B------:R-:W-:-:S03]  /*15cc0*/  ISETP.LT.OR P0, PT, R0, 0x1a, !P5 ;  /* 0x0000001a0000780c */ /* 0x000fc60006f01670 */
[----:B------:R0:W-:Y:S01]  /*15cd0*/  @!P2 STG.E.U8 desc[UR50][R4.64+0x18], R3 ;  /* 0x000018030400a986 */ /* 0x0001e2000c101132 */
[----:B------:R-:W-:-:S03]  /*15ce0*/  @!P1 IMAD R8, R13, R17, RZ ;  /* 0x000000110d089224 */ /* 0x000fc600078e02ff */
[----:B------:R-:W4:Y:S01]  /*15cf0*/  LDL.LU R15, [R1+0x32c] ;  /* 0x00032c00010f7983 */ /* 0x000f220000300800 */
[----:B-1----:R-:W-:-:S03]  /*15d00*/  @!P1 IADD3 R2, P2, R4, UR41, RZ ;  /* 0x0000002904029c10 */ /* 0x002fc6000ff5e0ff */
[----:B------:R-:W4:Y:S01]  /*15d10*/  LDL.LU R14, [R1+0x330] ;  /* 0x00033000010e7983 */ /* 0x000f220000300800 */
[----:B0-----:R-:W-:-:S03]  /*15d20*/  @!P1 IADD3.X R3, R5, UR40, RZ, P2, !PT ;  /* 0x0000002805039c10 */ /* 0x001fc600097fe4ff */
[----:B------:R-:W4:Y:S04]  /*15d30*/  LDL.LU R13, [R1+0x334] ;  /* 0x00033400010d7983 */ /* 0x000f280000300800 */
[----:B------:R0:W-:Y:S02]  /*15d40*/  @!P1 STG.E.U8 desc[UR50][R2.64+0x18], R8 ;  /* 0x0000180802009986 */ /* 0x0001e4000c101132 */
[----:B0-----:R-:W-:Y:S01]  /*15d50*/  @!P0 IADD3 R2, P1, R4, UR41, RZ ;  /* 0x0000002904028c10 */ /* 0x001fe2000ff3e0ff */
[----:B------:R-:W-:Y:S02]  /*15d60*/  @!P0 IMAD R8, R11, R17, RZ ;  /* 0x000000110b088224 */ /* 0x000fe400078e02ff */
[----:B------:R-:W4:Y:S01]  /*15d70*/  LDL.LU R11, [R1+0x338] ;  /* 0x00033800010b7983 */ /* 0x000f220000300800 */
[----:B------:R-:W-:-:S03]  /*15d80*/  @!P0 IADD3.X R3, R5, UR40, RZ, P1, !PT ;  /* 0x0000002805038c10 */ /* 0x000fc60008ffe4ff */
[----:B------:R-:W4:Y:S04]  /*15d90*/  LDL.LU R22, [R1+0x33c] ;  /* 0x00033c0001167983 */ /* 0x000f280000300800 */
[----:B------:R0:W-:Y:S04]  /*15da0*/  @!P0 STG.E.U8 desc[UR50][R2.64+0x19], R8 ;  /* 0x0000190802008986 */ /* 0x0001e8000c101132 */
[----:B0-----:R-:W2:Y:S01]  /*15db0*/  LDL.LU R8, [R1+0x300] ;  /* 0x0003000001087983 */ /* 0x001ea20000300800 */
[----:B------:R-:W-:Y:S02]  /*15dc0*/  ISETP.GE.AND P3, PT, R232, 0x101, PT ;  /* 0x00000101e800780c */ /* 0x000fe40003f66270 */
[----:B------:R-:W-:-:S02]  /*15dd0*/  IADD3 R2, P0, R6, UR43, RZ ;  /* 0x0000002b06027c10 */ /* 0x000fc4000ff1e0ff */
[C---:B------:R-:W-:Y:S02]  /*15de0*/  ISETP.LT.OR P1, PT, R0.reuse, 0x1, !P3 ;  /* 0x000000010000780c */ /* 0x040fe40005f21670 */
[----:B------:R-:W-:Y:S02]  /*15df0*/  IADD3.X R3, R7, UR42, RZ, P0, !PT ;  /* 0x0000002a07037c10 */ /* 0x000fe400087fe4ff */
[----:B------:R-:W-:Y:S02]  /*15e00*/  ISETP.LT.OR P0, PT, R0, 0x2, !P3 ;  /* 0x000000020000780c */ /* 0x000fe40005f01670 */
[----:B------:R-:W-:-:S07]  /*15e10*/  ISETP.GE.AND P2, PT, R232, 0x109, PT ;  /* 0x00000109e800780c */ /* 0x000fce0003f46270 */
[----:B--2---:R-:W-:-:S05]  /*15e20*/  @!P1 IMAD R8, R8, R17, RZ ;  /* 0x0000001108089224 */ /* 0x004fca00078e02ff */
[----:B------:R0:W-:Y:S02]  /*15e30*/  @!P1 STG.E.U8 desc[UR50][R2.64], R8 ;  /* 0x0000000802009986 */ /* 0x0001e4000c101132 */
[----:B0-----:R-:W-:-:S05]  /*15e40*/  @!P0 IMAD R8, R9, R17, RZ ;  /* 0x0000001109088224 */ /* 0x001fca00078e02ff */
[----:B------:R0:W-:Y:S01]  /*15e50*/  @!P0 STG.E.U8 desc[UR50][R2.64+0x1], R8 ;  /* 0x0000010802008986 */ /* 0x0001e2000c101132 */
[----:B------:R-:W-:-:S13]  /*15e60*/  ISETP.LT.OR P0, PT, R0, 0x1, !P2 ;  /* 0x000000010000780c */ /* 0x000fda0005701670 */
[----:B0-----:R-:W-:Y:S01]  /*15e70*/  @!P0 IADD3 R8, P1, R2, UR41, RZ ;  /* 0x0000002902088c10 */ /* 0x001fe2000ff3e0ff */
[----:B------:R-:W-:-:S03]  /*15e80*/  @!P0 IMAD R10, R10, R17, RZ ;  /* 0x000000110a0a8224 */ /* 0x000fc600078e02ff */
[----:B------:R-:W-:-:S05]  /*15e90*/  @!P0 IADD3.X R9, R3, UR40, RZ, P1, !PT ;  /* 0x0000002803098c10 */ /* 0x000fca0008ffe4ff */
[----:B------:R0:W-:Y:S04]  /*15ea0*/  @!P0 STG.E.U8 desc[UR50][R8.64], R10 ;  /* 0x0000000a08008986 */ /* 0x0001e8000c101132 */
[----:B0-----:R-:W2:Y:S01]  /*15eb0*/  LDL.LU R10, [R1+0x30c] ;  /* 0x00030c00010a7983 */ /* 0x001ea20000300800 */
[----:B------:R-:W-:-:S13]  /*15ec0*/  ISETP.LT.OR P0, PT, R0, 0x2, !P2 ;  /* 0x000000020000780c */ /* 0x000fda0005701670 */
[----:B------:R-:W-:-:S04]  /*15ed0*/  @!P0 IADD3 R8, P1, R2, UR41, RZ ;  /* 0x0000002902088c10 */ /* 0x000fc8000ff3e0ff */
[----:B------:R-:W-:Y:S02]  /*15ee0*/  @!P0 IADD3.X R9, R3, UR40, RZ, P1, !PT ;  /* 0x0000002803098c10 */ /* 0x000fe40008ffe4ff */
[----:B------:R-:W-:Y:S01]  /*15ef0*/  ISETP.LT.OR P5, PT, R0, 0x21, !P4 ;  /* 0x000000210000780c */ /* 0x000fe200067a1670 */
[----:B--2---:R-:W-:-:S05]  /*15f00*/  @!P0 IMAD R10, R10, R17, RZ ;  /* 0x000000110a0a8224 */ /* 0x004fca00078e02ff */
[----:B------:R0:W-:Y:S01]  /*15f10*/  @!P0 STG.E.U8 desc[UR50][R8.64+0x1], R10 ;  /* 0x0000010a08008986 */ /* 0x0001e2000c101132 */
[----:B------:R-:W-:-:S13]  /*15f20*/  ISETP.LT.OR P0, PT, R0, 0x9, !P3 ;  /* 0x000000090000780c */ /* 0x000fda0005f01670 */
[----:B0-----:R-:W-:-:S05]  /*15f30*/  @!P0 IMAD R8, R12, R17, RZ ;  /* 0x000000110c088224 */ /* 0x001fca00078e02ff */
[----:B------:R3:W-:Y:S01]  /*15f40*/  @!P0 STG.E.U8 desc[UR50][R2.64+0x8], R8 ;  /* 0x0000080802008986 */ /* 0x0007e2000c101132 */
[----:B------:R-:W-:-:S13]  /*15f50*/  ISETP.LT.OR P0, PT, R0, 0xa, !P3 ;  /* 0x0000000a0000780c */ /* 0x000fda0005f01670 */
[----:B---3--:R-:W-:Y:S02]  /*15f60*/  @!P0 IMAD R8, R235, R17, RZ ;  /* 0x00000011eb088224 */ /* 0x008fe400078e02ff */
[----:B------:R-:W2:Y:S04]  /*15f70*/  LDL.LU R235, [R1+0x2ec] ;  /* 0x0002ec0001eb7983 */ /* 0x000ea80000300800 */
[----:B------:R0:W-:Y:S01]  /*15f80*/  @!P0 STG.E.U8 desc[UR50][R2.64+0x9], R8 ;  /* 0x0000090802008986 */ /* 0x0001e2000c101132 */
[----:B------:R-:W-:-:S13]  /*15f90*/  ISETP.LT.OR P0, PT, R0, 0x9, !P2 ;  /* 0x000000090000780c */ /* 0x000fda0005701670 */
[----:B0-----:R-:W-:Y:S01]  /*15fa0*/  @!P0 IADD3 R8, P1, R2, UR41, RZ ;  /* 0x0000002902088c10 */ /* 0x001fe2000ff3e0ff */
[----:B-----5:R-:W-:-:S03]  /*15fb0*/  @!P0 IMAD R10, R21, R17, RZ ;  /* 0x00000011150a8224 */ /* 0x020fc600078e02ff */
[----:B------:R-:W-:-:S05]  /*15fc0*/  @!P0 IADD3.X R9, R3, UR40, RZ, P1, !PT ;  /* 0x0000002803098c10 */ /* 0x000fca0008ffe4ff */
[----:B------:R0:W-:Y:S01]  /*15fd0*/  @!P0 STG.E.U8 desc[UR50][R8.64+0x8], R10 ;  /* 0x0000080a08008986 */ /* 0x0001e2000c101132 */
[----:B------:R-:W-:-:S13]  /*15fe0*/  ISETP.LT.OR P0, PT, R0, 0xa, !P2 ;  /* 0x0000000a0000780c */ /* 0x000fda0005701670 */
[----:B0-----:R-:W-:Y:S01]  /*15ff0*/  @!P0 IADD3 R8, P1, R2, UR41, RZ ;  /* 0x0000002902088c10 */ /* 0x001fe2000ff3e0ff */
[----:B----4-:R-:W-:-:S03]  /*16000*/  @!P0 IMAD R10, R20, R17, RZ ;  /* 0x00000011140a8224 */ /* 0x010fc600078e02ff */
[----:B------:R-:W-:-:S05]  /*16010*/  @!P0 IADD3.X R9, R3, UR40, RZ, P1, !PT ;  /* 0x0000002803098c10 */ /* 0x000fca0008ffe4ff */
[----:B------:R0:W-:Y:S01]  /*16020*/  @!P0 STG.E.U8 desc[UR50][R8.64+0x9], R10 ;  /* 0x0000090a08008986 */ /* 0x0001e2000c101132 */
[----:B------:R-:W-:-:S04]  /*16030*/  @!P5 IADD3 R20, P0, R6, UR41, RZ ;  /* 0x000000290614dc10 */ /* 0x000fc8000ff1e0ff */
[----:B------:R-:W-:Y:S02]  /*16040*/  @!P5 IADD3.X R21, R7, UR40, RZ, P0, !PT ;  /* 0x000000280715dc10 */ /* 0x000fe400087fe4ff */
[----:B------:R-:W-:-:S13]  /*16050*/  ISETP.LT.OR P0, PT, R0, 0x11, !P3 ;  /* 0x000000110000780c */ /* 0x000fda0005f01670 */
[----:B0-----:R-:W-:Y:S02]  /*16060*/  @!P0 IMAD R8, R234, R17, RZ ;  /* 0x00000011ea088224 */ /* 0x001fe400078e02ff */
[----:B------:R-:W3:Y:S04]  /*16070*/  LDL.LU R234, [R1+0x2f0] ;  /* 0x0002f00001ea7983 */ /* 0x000ee80000300800 */
[----:B------:R0:W-:Y:S01]  /*16080*/  @!P0 STG.E.U8 desc[UR50][R2.64+0x10], R8 ;  /* 0x0000100802008986 */ /* 0x0001e2000c101132 */
[----:B------:R-:W-:-:S13]  /*16090*/  ISETP.LT.OR P0, PT, R0, 0x12, !P3 ;  /* 0x000000120000780c */ /* 0x000fda0005f01670 */
[----:B0-----:R-:W-:Y:S02]  /*160a0*/  @!P0 IMAD R8, R233, R17, RZ ;  /* 0x00000011e9088224 */ /* 0x001fe400078e02ff */
[----:B------:R-:W4:Y:S04]  /*160b0*/  LDL.LU R233, [R1+0x2f4] ;  /* 0x0002f40001e97983 */ /* 0x000f280000300800 */
[----:B------:R0:W-:Y:S01]  /*160c0*/  @!P0 STG.E.U8 desc[UR50][R2.64+0x11], R8 ;  /* 0x0000110802008986 */ /* 0x0001e2000c101132 */
[----:B------:R-:W-:-:S13]  /*160d0*/  ISETP.LT.OR P0, PT, R0, 0x11, !P2 ;  /* 0x000000110000780c */ /* 0x000fda0005701670 */
[----:B0-----:R-:W-:Y:S01]  /*160e0*/  @!P0 IADD3 R8, P1, R2, UR41, RZ ;  /* 0x0000002902088c10 */ /* 0x001fe2000ff3e0ff */
[----:B------:R-:W-:Y:S02]  /*160f0*/  @!P0 IMAD R10, R23, R17, RZ ;  /* 0x00000011170a8224 */ /* 0x000fe400078e02ff */
[----:B------:R-:W5:Y:S01]  /*16100*/  LDL.LU R23, [R1+0x2f8] ;  /* 0x0002f80001177983 */ /* 0x000f620000300800 */
[----:B------:R-:W-:-:S05]  /*16110*/  @!P0 IADD3.X R9, R3, UR40, RZ, P1, !PT ;  /* 0x0000002803098c10 */ /* 0x000fca0008ffe4ff */
[----:B------:R0:W-:Y:S01]  /*16120*/  @!P0 STG.E.U8 desc[UR50][R8.64+0x10], R10 ;  /* 0x0000100a08008986 */ /* 0x0001e2000c101132 */
[----:B------:R-:W-:-:S13]  /*16130*/  ISETP.LT.OR P0, PT, R0, 0x12, !P2 ;  /* 0x000000120000780c */ /* 0x000fda0005701670 */
[----:B0-----:R-:W-:Y:S01]  /*16140*/  @!P0 IADD3 R8, P1, R2, UR41, RZ ;  /* 0x0000002902088c10 */ /* 0x001fe2000ff3e0ff */
[----:B------:R-:W-:-:S03]  /*16150*/  @!P0 IMAD R10, R15, R17, RZ ;  /* 0x000000110f0a8224 */ /* 0x000fc600078e02ff */
[----:B------:R-:W-:-:S05]  /*16160*/  @!P0 IADD3.X R9, R3, UR40, RZ, P1, !PT ;  /* 0x0000002803098c10 */ /* 0x000fca0008ffe4ff */
[----:B------:R0:W-:Y:S01]  /*16170*/  @!P0 STG.E.U8 desc[UR50][R8.64+0x11], R10 ;  /* 0x0000110a08008986 */ /* 0x0001e2000c101132 */
[----:B------:R-:W-:-:S13]  /*16180*/  ISETP.LT.OR P0, PT, R0, 0x19, !P3 ;  /* 0x000000190000780c */ /* 0x000fda0005f01670 */
[----:B0-----:R-:W-:-:S05]  /*16190*/  @!P0 IMAD R8, R14, R17, RZ ;  /* 0x000000110e088224 */ /* 0x001fca00078e02ff */
[----:B------:R0:W-:Y:S01]  /*161a0*/  @!P0 STG.E.U8 desc[UR50][R2.64+0x18], R8 ;  /* 0x0000180802008986 */ /* 0x0001e2000c101132 */
[----:B------:R-:W-:-:S13]  /*161b0*/  ISETP.LT.OR P0, PT, R0, 0x1a, !P3 ;  /* 0x0000001a0000780c */ /* 0x000fda0005f01670 */
[----:B0-----:R-:W-:-:S05]  /*161c0*/  @!P0 IMAD R8, R13, R17, RZ ;  /* 0x000000110d088224 */ /* 0x001fca00078e02ff */
[----:B------:R0:W-:Y:S01]  /*161d0*/  @!P0 STG.E.U8 desc[UR50][R2.64+0x19], R8 ;  /* 0x0000190802008986 */ /* 0x0001e2000c101132 */
[----:B------:R-:W-:-:S13]  /*161e0*/  ISETP.LT.OR P0, PT, R0, 0x19, !P2 ;  /* 0x000000190000780c */ /* 0x000fda0005701670 */
[----:B0-----:R-:W-:-:S04]  /*161f0*/  @!P0 IADD3 R8, P1, R2, UR41, RZ ;  /* 0x0000002902088c10 */ /* 0x001fc8000ff3e0ff */
[----:B------:R-:W-:Y:S02]  /*16200*/  @!P0 IADD3.X R9, R3, UR40, RZ, P1, !PT ;  /* 0x0000002803098c10 */ /* 0x000fe40008ffe4ff */
[----:B------:R-:W-:Y:S01]  /*16210*/  ISETP.LT.OR P1, PT, R0, 0x1a, !P2 ;  /* 0x0000001a0000780c */ /* 0x000fe20005721670 */
[----:B------:R-:W-:-:S05]  /*16220*/  @!P0 IMAD R10, R11, R17, RZ ;  /* 0x000000110b0a8224 */ /* 0x000fca00078e02ff */
[----:B------:R0:W-:Y:S07]  /*16230*/  @!P0 STG.E.U8 desc[UR50][R8.64+0x18], R10 ;  /* 0x0000180a08008986 */ /* 0x0001ee000c101132 */
[----:B------:R-:W-:-:S04]  /*16240*/  @!P1 IADD3 R12, P3, R2, UR41, RZ ;  /* 0x00000029020c9c10 */ /* 0x000fc8000ff7e0ff */
[----:B------:R-:W-:Y:S01]  /*16250*/  @!P1 IADD3.X R13, R3, UR40, RZ, P3, !PT ;  /* 0x00000028030d9c10 */ /* 0x000fe20009ffe4ff */
[----:B0-----:R-:W-:Y:S02]  /*16260*/  @!P1 IMAD R10, R22, R17, RZ ;  /* 0x00000011160a9224 */ /* 0x001fe400078e02ff */
[----:B------:R-:W5:Y:S04]  /*16270*/  LDL.LU R22, [R1+0x2fc] ;  /* 0x0002fc0001167983 */ /* 0x000f680000300800 */
[----:B------:R0:W-:Y:S04]  /*16280*/  @!P1 STG.E.U8 desc[UR50][R12.64+0x19], R10 ;  /* 0x0000190a0c009986 */ /* 0x0001e8000c101132 */
[----:B0-----:R-:W2:Y:S04]  /*16290*/  LDL.LU R12, [R1+0x2c0] ;  /* 0x0002c000010c7983 */ /* 0x001ea80000300800 */
[----:B------:R-:W3:Y:S01]  /*162a0*/  LDL.LU R13, [R1+0x2c4] ;  /* 0x0002c400010d7983 */ /* 0x000ee20000300800 */
[----:B------:R-:W-:-:S04]  /*162b0*/  ISETP.GE.AND P0, PT, R232, 0x189, PT ;  /* 0x00000189e800780c */ /* 0x000fc80003f06270 */
[----:B------:R-:W-:Y:S01]  /*162c0*/  ISETP.LT.OR P5, PT, R0, 0x1, !P0 ;  /* 0x000000010000780c */ /* 0x000fe200047a1670 */
[----:B------:R-:W-:Y:S01]  /*162d0*/  IMAD.U32 R8, RZ, RZ, UR12 ;  /* 0x0000000cff087e24 */ /* 0x000fe2000f8e00ff */
[----:B------:R-:W-:-:S03]  /*162e0*/  UIMAD UR4, UR13, 0x180, URZ ;  /* 0x000001800d0478a4 */ /* 0x000fc6000f8e023f */
[----:B------:R-:W-:Y:S01]  /*162f0*/  IMAD.WIDE.U32 R8, R8, 0x180, R6 ;  /* 0x0000018008087825 */ /* 0x000fe200078e0006 */
[----:B------:R-:W-:-:S03]  /*16300*/  ISETP.GE.AND P1, PT, R232, 0x181, PT ;  /* 0x00000181e800780c */ /* 0x000fc60003f26270 */
[----:B------:R-:W-:-:S04]  /*16310*/  VIADD R11, R9, UR4 ;  /* 0x00000004090b7c36 */ /* 0x000fc80008000000 */
[----:B------:R-:W-:-:S04]  /*16320*/  @!P5 IADD3 R14, P3, R8, UR41, RZ ;  /* 0x00000029080edc10 */ /* 0x000fc8000ff7e0ff */
[----:B------:R-:W-:Y:S02]  /*16330*/  @!P5 IADD3.X R15, R11, UR40, RZ, P3, !PT ;  /* 0x000000280b0fdc10 */ /* 0x000fe40009ffe4ff */
[----:B------:R-:W-:-:S13]  /*16340*/  ISETP.LT.OR P3, PT, R0, 0x1, !P1 ;  /* 0x000000010000780c */ /* 0x000fda0004f61670 */
[----:B------:R-:W-:Y:S02]  /*16350*/  @!P3 IMAD.MOV.U32 R10, RZ, RZ, R8 ;  /* 0x000000ffff0ab224 */ /* 0x000fe400078e0008 */
[----:B--2---:R-:W-:-:S05]  /*16360*/  @!P3 IMAD R12, R12, R17, RZ ;  /* 0x000000110c0cb224 */ /* 0x004fca00078e02ff */
[----:B------:R3:W-:Y:S01]  /*16370*/  @!P3 STG.E.U8 desc[UR50][R10.64], R12 ;  /* 0x0000000c0a00b986 */ /* 0x0007e2000c101132 */
[----:B------:R-:W-:-:S13]  /*16380*/  ISETP.LT.OR P3, PT, R0, 0x2, !P1 ;  /* 0x000000020000780c */ /* 0x000fda0004f61670 */
[----:B---3--:R-:W-:Y:S02]  /*16390*/  @!P3 IMAD R12, R13, R17, RZ ;  /* 0x000000110d0cb224 */ /* 0x008fe400078e02ff */
[----:B------:R-:W-:-:S05]  /*163a0*/  @!P3 IMAD.MOV.U32 R10, RZ, RZ, R8 ;  /* 0x000000ffff0ab224 */ /* 0x000fca00078e0008 */
[----:B------:R0:W-:Y:S04]  /*163b0*/  @!P3 STG.E.U8 desc[UR50][R10.64+0x1], R12 ;  /* 0x0000010c0a00b986 */ /* 0x0001e8000c101132 */
[----:B0-----:R-:W2:Y:S01]  /*163c0*/  LDL.LU R10, [R1+0x2c8] ;  /* 0x0002c800010a7983 */ /* 0x001ea20000300800 */
[----:B------:R-:W-:Y:S01]  /*163d0*/  ISETP.LT.OR P3, PT, R0, 0x2, !P0 ;  /* 0x000000020000780c */ /* 0x000fe20004761670 */
[----:B--2---:R-:W-:-:S05]  /*163e0*/  @!P5 IMAD R10, R10, R17, RZ ;  /* 0x000000110a0ad224 */ /* 0x004fca00078e02ff */
[----:B------:R0:W-:Y:S04]  /*163f0*/  @!P5 STG.E.U8 desc[UR50][R14.64], R10 ;  /* 0x0000000a0e00d986 */ /* 0x0001e8000c101132 */
[----:B0-----:R-:W2:Y:S03]  /*16400*/  LDL.LU R10, [R1+0x2cc] ;  /* 0x0002cc00010a7983 */ /* 0x001ea60000300800 */
[----:B------:R-:W-:-:S04]  /*16410*/  @!P3 IADD3 R12, P6, R8, UR41, RZ ;  /* 0x00000029080cbc10 */ /* 0x000fc8000ffde0ff */
[----:B------:R-:W-:Y:S01]  /*16420*/  @!P3 IADD3.X R13, R11, UR40, RZ, P6, !PT ;  /* 0x000000280b0dbc10 */ /* 0x000fe2000b7fe4ff */
[----:B--2---:R-:W-:-:S05]  /*16430*/  @!P3 IMAD R10, R10, R17, RZ ;  /* 0x000000110a0ab224 */ /* 0x004fca00078e02ff */
[----:B------:R0:W-:Y:S04]  /*16440*/  @!P3 STG.E.U8 desc[UR50][R12.64+0x1], R10 ;  /* 0x0000010a0c00b986 */ /* 0x0001e8000c101132 */
[----:B0-----:R-:W2:Y:S04]  /*16450*/  LDL.LU R12, [R1+0x2d0] ;  /* 0x0002d000010c7983 */ /* 0x001ea80000300800 */
[----:B------:R-:W3:Y:S01]  /*16460*/  LDL.LU R13, [R1+0x2d4] ;  /* 0x0002d400010d7983 */ /* 0x000ee20000300800 */
        /* <DEDUP_REMOVED lines=9> */
[----:B------:R-:W-:-:S13]  /*16500*/  ISETP.LT.OR P5, PT, R0, 0x9, !P0 ;  /* 0x000000090000780c */ /* 0x000fda00047a1670 */
[----:B------:R-:W-:-:S04]  /*16510*/  @!P5 IADD3 R14, P6, R8, UR41, RZ ;  /* 0x00000029080edc10 */ /* 0x000fc8000ffde0ff */
[----:B------:R-:W-:Y:S01]  /*16520*/  @!P5 IADD3.X R15, R11, UR40, RZ, P6, !PT ;  /* 0x000000280b0fdc10 */ /* 0x000fe2000b7fe4ff */
[----:B--2---:R-:W-:-:S05]  /*16530*/  @!P5 IMAD R10, R10, R17, RZ ;  /* 0x000000110a0ad224 */ /* 0x004fca00078e02ff */
[----:B------:R0:W-:Y:S04]  /*16540*/  @!P5 STG.E.U8 desc[UR50][R14.64+0x8], R10 ;  /* 0x0000080a0e00d986 */ /* 0x0001e8000c101132 */
[----:B0-----:R-:W2:Y:S01]  /*16550*/  LDL.LU R10, [R1+0x2dc] ;  /* 0x0002dc00010a7983 */ /* 0x001ea20000300800 */
[----:B------:R-:W-:-:S13]  /*16560*/  ISETP.LT.OR P3, PT, R0, 0xa, !P0 ;  /* 0x0000000a0000780c */ /* 0x000fda0004761670 */
        /* <DEDUP_REMOVED lines=15> */
[C---:B------:R-:W-:Y:S02]  /*16660*/  ISETP.LT.OR P5, PT, R0.reuse, 0x11, !P0 ;  /* 0x000000110000780c */ /* 0x040fe400047a1670 */
[----:B------:R-:W-:-:S11]  /*16670*/  ISETP.LT.OR P3, PT, R0, 0x12, !P0 ;  /* 0x000000120000780c */ /* 0x000fd60004761670 */
[----:B------:R-:W-:-:S04]  /*16680*/  @!P5 IADD3 R14, P6, R8, UR41, RZ ;  /* 0x00000029080edc10 */ /* 0x000fc8000ffde0ff */
[----:B------:R-:W-:Y:S02]  /*16690*/  @!P5 IADD3.X R15, R11, UR40, RZ, P6, !PT ;  /* 0x000000280b0fdc10 */ /* 0x000fe4000b7fe4ff */
[----:B------:R-:W-:-:S04]  /*166a0*/  @!P3 IADD3 R12, P6, R8, UR41, RZ ;  /* 0x00000029080cbc10 */ /* 0x000fc8000ffde0ff */
[----:B------:R-:W-:Y:S01]  /*166b0*/  @!P3 IADD3.X R13, R11, UR40, RZ, P6, !PT ;  /* 0x000000280b0dbc10 */ /* 0x000fe2000b7fe4ff */
[----:B--2---:R-:W-:-:S05]  /*166c0*/  @!P5 IMAD R10, R10, R17, RZ ;  /* 0x000000110a0ad224 */ /* 0x004fca00078e02ff */
[----:B------:R0:W-:Y:S02]  /*166d0*/  @!P5 STG.E.U8 desc[UR50][R14.64+0x10], R10 ;  /* 0x0000100a0e00d986 */ /* 0x0001e4000c101132 */
[----:B0-----:R-:W-:-:S05]  /*166e0*/  @!P3 IMAD R10, R235, R17, RZ ;  /* 0x00000011eb0ab224 */ /* 0x001fca00078e02ff */
[----:B------:R0:W-:Y:S01]  /*166f0*/  @!P3 STG.E.U8 desc[UR50][R12.64+0x11], R10 ;  /* 0x0000110a0c00b986 */ /* 0x0001e2000c101132 */
[C---:B------:R-:W-:Y:S02]  /*16700*/  ISETP.LT.OR P3, PT, R0.reuse, 0x19, !P1 ;  /* 0x000000190000780c */ /* 0x040fe40004f61670 */
[----:B------:R-:W-:Y:S01]  /*16710*/  ISETP.LT.OR P5, PT, R0, 0x19, !P0 ;  /* 0x000000190000780c */ /* 0x000fe200047a1670 */
[----:B0-----:R-:W2:Y:S10]  /*16720*/  LDL.LU R13, [R1+0x284] ;  /* 0x00028400010d7983 */ /* 0x001eb40000300800 */
[----:B------:R-:W-:-:S02]  /*16730*/  @!P3 IMAD R12, R234, R17, RZ ;  /* 0x00000011ea0cb224 */ /* 0x000fc400078e02ff */
[----:B------:R-:W-:-:S05]  /*16740*/  @!P3 IMAD.MOV.U32 R10, RZ, RZ, R8 ;  /* 0x000000ffff0ab224 */ /* 0x000fca00078e0008 */
[----:B------:R4:W-:Y:S01]  /*16750*/  @!P3 STG.E.U8 desc[UR50][R10.64+0x18], R12 ;  /* 0x0000180c0a00b986 */ /* 0x0009e2000c101132 */
[----:B------:R-:W-:-:S13]  /*16760*/  ISETP.LT.OR P3, PT, R0, 0x1a, !P1 ;  /* 0x0000001a0000780c */ /* 0x000fda0004f61670 */
[----:B----4-:R-:W-:Y:S02]  /*16770*/  @!P3 IMAD R12, R233, R17, RZ ;  /* 0x00000011e90cb224 */ /* 0x010fe400078e02ff */
[----:B------:R-:W-:-:S05]  /*16780*/  @!P3 IMAD.MOV.U32 R10, RZ, RZ, R8 ;  /* 0x000000ffff0ab224 */ /* 0x000fca00078e0008 */
[----:B------:R5:W-:Y:S01]  /*16790*/  @!P3 STG.E.U8 desc[UR50][R10.64+0x19], R12 ;  /* 0x0000190c0a00b986 */ /* 0x000be2000c101132 */
[----:B------:R-:W-:Y:S02]  /*167a0*/  ISETP.LT.OR P3, PT, R0, 0x1a, !P0 ;  /* 0x0000001a0000780c */ /* 0x000fe40004761670 */
[----:B------:R-:W-:-:S04]  /*167b0*/  @!P5 IADD3 R14, P6, R8, UR41, RZ ;  /* 0x00000029080edc10 */ /* 0x000fc8000ffde0ff */
[----:B------:R-:W-:Y:S01]  /*167c0*/  @!P5 IADD3.X R15, R11, UR40, RZ, P6, !PT ;  /* 0x000000280b0fdc10 */ /* 0x000fe2000b7fe4ff */
[----:B-----5:R-:W-:-:S06]  /*167d0*/  @!P5 IMAD R12, R23, R17, RZ ;  /* 0x00000011170cd224 */ /* 0x020fcc00078e02ff */
[----:B------:R-:W-:Y:S01]  /*167e0*/  @!P3 IADD3 R10, P6, R8, UR41, RZ ;  /* 0x00000029080abc10 */ /* 0x000fe2000ffde0ff */
[----:B------:R0:W-:Y:S03]  /*167f0*/  @!P5 STG.E.U8 desc[UR50][R14.64+0x18], R12 ;  /* 0x0000180c0e00d986 */ /* 0x0001e6000c101132 */
[----:B------:R-:W-:Y:S01]  /*16800*/  @!P3 IADD3.X R11, R11, UR40, RZ, P6, !PT ;  /* 0x000000280b0bbc10 */ /* 0x000fe2000b7fe4ff */
[----:B0-----:R-:W3:Y:S01]  /*16810*/  LDL.LU R14, [R1+0x288] ;  /* 0x00028800010e7983 */ /* 0x001ee20000300800 */
[----:B------:R-:W-:-:S03]  /*16820*/  @!P3 IMAD R12, R22, R17, RZ ;  /* 0x00000011160cb224 */ /* 0x000fc600078e02ff */
[----:B------:R-:W4:Y:S04]  /*16830*/  LDL.LU R15, [R1+0x294] ;  /* 0x00029400010f7983 */ /* 0x000f280000300800 */
[----:B------:R-:W5:Y:S04]  /*16840*/  LDL.LU R235, [R1+0x2ac] ;  /* 0x0002ac0001eb7983 */ /* 0x000f680000300800 */
[----:B------:R-:W5:Y:S04]  /*16850*/  LDL.LU R234, [R1+0x2b0] ;  /* 0x0002b00001ea7983 */ /* 0x000f680000300800 */
[----:B------:R-:W5:Y:S04]  /*16860*/  LDL.LU R233, [R1+0x2b4] ;  /* 0x0002b40001e97983 */ /* 0x000f680000300800 */
[----:B------:R-:W5:Y:S04]  /*16870*/  LDL.LU R23, [R1+0x2b8] ;  /* 0x0002b80001177983 */ /* 0x000f680000300800 */
[----:B------:R-:W5:Y:S04]  /*16880*/  LDL.LU R22, [R1+0x2bc] ;  /* 0x0002bc0001167983 */ /* 0x000f680000300800 */
[----:B------:R0:W-:Y:S04]  /*16890*/  @!P3 STG.E.U8 desc[UR50][R10.64+0x19], R12 ;  /* 0x0000190c0a00b986 */ /* 0x0001e8000c101132 */
[----:B0-----:R-:W2:Y:S01]  /*168a0*/  LDL.LU R11, [R1+0x280] ;  /* 0x00028000010b7983 */ /* 0x001ea20000300800 */
[----:B------:R-:W-:-:S04]  /*168b0*/  LOP3.LUT R19, R19, 0xfffff7ff, RZ, 0xc0, !PT ;  /* 0xfffff7ff13137812 */ /* 0x000fc800078ec0ff */
[----:B------:R-:W-:Y:S02]  /*168c0*/  @P2 LOP3.LUT R19, R19, 0x800, RZ, 0xfc, !PT ;  /* 0x0000080013132812 */ /* 0x000fe400078efcff */
[----:B------:R-:W-:-:S04]  /*168d0*/  ISETP.GE.AND P2, PT, R232, 0x1, PT ;  /* 0x00000001e800780c */ /* 0x000fc80003f46270 */
[----:B------:R-:W-:Y:S02]  /*168e0*/  ISETP.LT.OR P3, PT, R0, 0x21, !P2 ;  /* 0x000000210000780c */ /* 0x000fe40005761670 */
[----:B------:R-:W-:-:S04]  /*168f0*/  LOP3.LUT R19, R19, 0xffffefff, RZ, 0xc0, !PT ;  /* 0xffffefff13137812 */ /* 0x000fc800078ec0ff */
[----:B------:R-:W-:Y:S02]  /*16900*/  @P1 LOP3.LUT R19, R19, 0x1000, RZ, 0xfc, !PT ;  /* 0x0000100013131812 */ /* 0x000fe400078efcff */
[----:B------:R-:W-:-:S13]  /*16910*/  ISETP.LT.OR P1, PT, R0, 0x21, !P4 ;  /* 0x000000210000780c */ /* 0x000fda0006721670 */
[-C--:B---3--:R-:W-:Y:S02]  /*16920*/  @!P1 IMAD R14, R14, R17.reuse, RZ ;  /* 0x000000110e0e9224 */ /* 0x088fe400078e02ff */
[----:B--2---:R-:W-:-:S05]  /*16930*/  @!P3 IMAD R10, R11, R17, RZ ;  /* 0x000000110b0ab224 */ /* 0x004fca00078e02ff */
[----:B------:R0:W-:Y:S01]  /*16940*/  @!P3 STG.E.U8 desc[UR50][R6.64+0x20], R10 ;  /* 0x0000200a0600b986 */ /* 0x0001e2000c101132 */
[----:B------:R-:W-:-:S13]  /*16950*/  ISETP.LT.OR P3, PT, R0, 0x22, !P2 ;  /* 0x000000220000780c */ /* 0x000fda0005761670 */
[----:B0-----:R-:W-:-:S05]  /*16960*/  @!P3 IMAD R10, R13, R17, RZ ;  /* 0x000000110d0ab224 */ /* 0x001fca00078e02ff */
[----:B------:R-:W-:Y:S04]  /*16970*/  @!P3 STG.E.U8 desc[UR50][R6.64+0x21], R10 ;  /* 0x0000210a0600b986 */ /* 0x000fe8000c101132 */
[----:B------:R0:W-:Y:S04]  /*16980*/  @!P1 STG.E.U8 desc[UR50][R20.64+0x20], R14 ;  /* 0x0000200e14009986 */ /* 0x0001e8000c101132 */
[----:B0-----:R-:W2:Y:S01]  /*16990*/  LDL.LU R14, [R1+0x28c] ;  /* 0x00028c00010e7983 */ /* 0x001ea20000300800 */
[----:B------:R-:W-:-:S03]  /*169a0*/  ISETP.LT.OR P3, PT, R0, 0x22, !P4 ;  /* 0x000000220000780c */ /* 0x000fc60006761670 */
[----:B------:R-:W3:Y:S04]  /*169b0*/  LDL.LU R20, [R1+0x298] ;  /* 0x0002980001147983 */ /* 0x000ee80000300800 */
[----:B------:R-:W5:Y:S06]  /*169c0*/  LDL.LU R21, [R1+0x2a8] ;  /* 0x0002a80001157983 */ /* 0x000f6c0000300800 */
[----:B------:R-:W-:-:S04]  /*169d0*/  @!P3 IADD3 R10, P5, R6, UR41, RZ ;  /* 0x00000029060abc10 */ /* 0x000fc8000ffbe0ff */
[----:B------:R-:W-:Y:S01]  /*169e0*/  @!P3 IADD3.X R11, R7, UR40, RZ, P5, !PT ;  /* 0x00000028070bbc10 */ /* 0x000fe2000affe4ff */
[----:B--2---:R-:W-:-:S05]  /*169f0*/  @!P3 IMAD R14, R14, R17, RZ ;  /* 0x000000110e0eb224 */ /* 0x004fca00078e02ff */
[----:B------:R0:W-:Y:S04]  /*16a00*/  @!P3 STG.E.U8 desc[UR50][R10.64+0x21], R14 ;  /* 0x0000210e0a00b986 */ /* 0x0001e8000c101132 */
[----:B0-----:R-:W2:Y:S01]  /*16a10*/  LDL.LU R11, [R1+0x290] ;  /* 0x00029000010b7983 */ /* 0x001ea20000300800 */
[C---:B------:R-:W-:Y:S02]  /*16a20*/  ISETP.LT.OR P3, PT, R0.reuse, 0x29, !P2 ;  /* 0x000000290000780c */ /* 0x040fe40005761670 */
[----:B------:R-:W-:-:S13]  /*16a30*/  ISETP.LT.OR P5, PT, R0, 0x29, !P4 ;  /* 0x000000290000780c */ /* 0x000fda00067a1670 */
[----:B------:R-:W-:Y:S01]  /*16a40*/  @!P5 IADD3 R12, P6, R6, UR41, RZ ;  /* 0x00000029060cdc10 */ /* 0x000fe2000ffde0ff */
[----:B---3--:R-:W-:-:S03]  /*16a50*/  @!P5 IMAD R20, R20, R17, RZ ;  /* 0x000000111414d224 */ /* 0x008fc600078e02ff */
[----:B------:R-:W-:Y:S01]  /*16a60*/  @!P5 IADD3.X R13, R7, UR40, RZ, P6, !PT ;  /* 0x00000028070ddc10 */ /* 0x000fe2000b7fe4ff */
[----:B--2---:R-:W-:-:S05]  /*16a70*/  @!P3 IMAD R10, R11, R17, RZ ;  /* 0x000000110b0ab224 */ /* 0x004fca00078e02ff */
[----:B------:R4:W-:Y:S01]  /*16a80*/  @!P3 STG.E.U8 desc[UR50][R6.64+0x28], R10 ;  /* 0x0000280a0600b986 */ /* 0x0009e2000c101132 */
[----:B------:R-:W-:-:S13]  /*16a90*/  ISETP.LT.OR P3, PT, R0, 0x2a, !P2 ;  /* 0x0000002a0000780c */ /* 0x000fda0005761670 */
[----:B----4-:R-:W-:-:S05]  /*16aa0*/  @!P3 IMAD R10, R15, R17, RZ ;  /* 0x000000110f0ab224 */ /* 0x010fca00078e02ff */
[----:B------:R-:W-:Y:S04]  /*16ab0*/  @!P3 STG.E.U8 desc[UR50][R6.64+0x29], R10 ;  /* 0x0000290a0600b986 */ /* 0x000fe8000c101132 */
[----:B------:R0:W-:Y:S04]  /*16ac0*/  @!P5 STG.E.U8 desc[UR50][R12.64+0x28], R20 ;  /* 0x000028140c00d986 */ /* 0x0001e8000c101132 */
[----:B0-----:R-:W2:Y:S04]  /*16ad0*/  LDL.LU R12, [R1+0x29c] ;  /* 0x00029c00010c7983 */ /* 0x001ea80000300800 */
[----:B------:R-:W3:Y:S04]  /*16ae0*/  LDL.LU R20, [R1+0x2a0] ;  /* 0x0002a00001147983 */ /* 0x000ee80000300800 */
[----:B------:R-:W4:Y:S01]  /*16af0*/  LDL.LU R13, [R1+0x2a4] ;  /* 0x0002a400010d7983 */ /* 0x000f220000300800 */
[----:B------:R-:W-:-:S13]  /*16b00*/  ISETP.LT.OR P3, PT, R0, 0x2a, !P4 ;  /* 0x0000002a0000780c */ /* 0x000fda0006761670 */
[----:B------:R-:W-:-:S04]  /*16b10*/  @!P3 IADD3 R10, P6, R6, UR41, RZ ;  /* 0x00000029060abc10 */ /* 0x000fc8000ffde0ff */
[----:B------:R-:W-:Y:S02]  /*16b20*/  @!P3 IADD3.X R11, R7, UR40, RZ, P6, !PT ;  /* 0x00000028070bbc10 */ /* 0x000fe4000b7fe4ff */
[C---:B------:R-:W-:Y:S02]  /*16b30*/  ISETP.LT.OR P6, PT, R0.reuse, 0x31, !P4 ;  /* 0x000000310000780c */ /* 0x040fe400067c1670 */
[----:B------:R-:W-:-:S11]  /*16b40*/  ISETP.LT.OR P5, PT, R0, 0x32, !P4 ;  /* 0x000000320000780c */ /* 0x000fd600067a1670 */
[----:B------:R-:W-:-:S04]  /*16b50*/  @!P6 IADD3 R14, P1, R6, UR41, RZ ;  /* 0x00000029060eec10 */ /* 0x000fc8000ff3e0ff */
[----:B------:R-:W-:Y:S01]  /*16b60*/  @!P6 IADD3.X R15, R7, UR40, RZ, P1, !PT ;  /* 0x00000028070fec10 */ /* 0x000fe20008ffe4ff */
[----:B--2---:R-:W-:-:S05]  /*16b70*/  @!P3 IMAD R12, R12, R17, RZ ;  /* 0x000000110c0cb224 */ /* 0x004fca00078e02ff */
[----:B------:R3:W-:Y:S01]  /*16b80*/  @!P3 STG.E.U8 desc[UR50][R10.64+0x29], R12 ;  /* 0x0000290c0a00b986 */ /* 0x0007e2000c101132 */
[----:B------:R-:W-:-:S13]  /*16b90*/  ISETP.LT.OR P3, PT, R0, 0x31, !P2 ;  /* 0x000000310000780c */ /* 0x000fda0005761670 */
[----:B---3--:R-:W-:-:S05]  /*16ba0*/  @!P3 IMAD R10, R20, R17, RZ ;  /* 0x00000011140ab224 */ /* 0x008fca00078e02ff */
[----:B------:R4:W-:Y:S01]  /*16bb0*/  @!P3 STG.E.U8 desc[UR50][R6.64+0x30], R10 ;  /* 0x0000300a0600b986 */ /* 0x0009e2000c101132 */
[----:B------:R-:W-:Y:S01]  /*16bc0*/  ISETP.LT.OR P3, PT, R0, 0x32, !P2 ;  /* 0x000000320000780c */ /* 0x000fe20005761670 */
[----:B-----5:R-:W-:-:S12]  /*16bd0*/  @!P6 IMAD R20, R21, R17, RZ ;  /* 0x000000111514e224 */ /* 0x020fd800078e02ff */
[----:B----4-:R-:W-:-:S05]  /*16be0*/  @!P3 IMAD R10, R13, R17, RZ ;  /* 0x000000110d0ab224 */ /* 0x010fca00078e02ff */
[----:B------:R0:W-:Y:S04]  /*16bf0*/  @!P3 STG.E.U8 desc[UR50][R6.64+0x31], R10 ;  /* 0x0000310a0600b986 */ /* 0x0001e8000c101132 */
[----:B------:R1:W-:Y:S01]  /*16c00*/  @!P6 STG.E.U8 desc[UR50][R14.64+0x30], R20 ;  /* 0x000030140e00e986 */ /* 0x0003e2000c101132 */
[----:B0-----:R-:W-:-:S04]  /*16c10*/  @!P5 IADD3 R10, P3, R6, UR41, RZ ;  /* 0x00000029060adc10 */ /* 0x001fc8000ff7e0ff */
[----:B------:R-:W-:Y:S01]  /*16c20*/  @!P5 IADD3.X R11, R7, UR40, RZ, P3, !PT ;  /* 0x00000028070bdc10 */ /* 0x000fe20009ffe4ff */
[----:B-1----:R-:W-:-:S05]  /*16c30*/  @!P5 IMAD R14, R235, R17, RZ ;  /* 0x00000011eb0ed224 */ /* 0x002fca00078e02ff */
[----:B------:R0:W-:Y:S01]  /*16c40*/  @!P5 STG.E.U8 desc[UR50][R10.64+0x31], R14 ;  /* 0x0000310e0a00d986 */ /* 0x0001e2000c101132 */
[----:B------:R-:W-:-:S13]  /*16c50*/  ISETP.LT.OR P5, PT, R0, 0x39, !P2 ;  /* 0x000000390000780c */ /* 0x000fda00057a1670 */
[----:B0-----:R-:W-:-:S05]  /*16c60*/  @!P5 IMAD R10, R234, R17, RZ ;  /* 0x00000011ea0ad224 */ /* 0x001fca00078e02ff */
[----:B------:R0:W-:Y:S01]  /*16c70*/  @!P5 STG.E.U8 desc[UR50][R6.64+0x38], R10 ;  /* 0x0000380a0600d986 */ /* 0x0001e2000c101132 */
[C---:B------:R-:W-:Y:S02]  /*16c80*/  ISETP.LT.OR P5, PT, R0.reuse, 0x3a, !P2 ;  /* 0x0000003a0000780c */ /* 0x040fe400057a1670 */
[----:B------:R-:W-:-:S11]  /*16c90*/  ISETP.LT.OR P3, PT, R0, 0x39, !P4 ;  /* 0x000000390000780c */ /* 0x000fd60006761670 */
[----:B0-----:R-:W-:-:S05]  /*16ca0*/  @!P5 IMAD R10, R233, R17, RZ ;  /* 0x00000011e90ad224 */ /* 0x001fca00078e02ff */
[----:B------:R0:W-:Y:S01]  /*16cb0*/  @!P5 STG.E.U8 desc[UR50][R6.64+0x39], R10 ;  /* 0x0000390a0600d986 */ /* 0x0001e2000c101132 */
[----:B------:R-:W-:Y:S02]  /*16cc0*/  ISETP.LT.OR P5, PT, R0, 0x3a, !P4 ;  /* 0x0000003a0000780c */ /* 0x000fe400067a1670 */
[----:B------:R-:W-:Y:S01]  /*16cd0*/  @!P3 IADD3 R12, P1, R6, UR41, RZ ;  /* 0x00000029060cbc10 */ /* 0x000fe2000ff3e0ff */
[----:B------:R-:W-:-:S03]  /*16ce0*/  @!P3 IMAD R14, R23, R17, RZ ;  /* 0x00000011170eb224 */ /* 0x000fc600078e02ff */
[----:B------:R-:W-:-:S05]  /*16cf0*/  @!P3 IADD3.X R13, R7, UR40, RZ, P1, !PT ;  /* 0x00000028070dbc10 */ /* 0x000fca0008ffe4ff */
[----:B------:R1:W-:Y:S02]  /*16d00*/  @!P3 STG.E.U8 desc[UR50][R12.64+0x38], R14 ;  /* 0x0000380e0c00b986 */ /* 0x0003e4000c101132 */
[----:B0-----:R-:W-:-:S04]  /*16d10*/  @!P5 IADD3 R10, P6, R6, UR41, RZ ;  /* 0x00000029060adc10 */ /* 0x001fc8000ffde0ff */
[----:B------:R-:W-:Y:S01]  /*16d20*/  @!P5 IADD3.X R11, R7, UR40, RZ, P6, !PT ;  /* 0x00000028070bdc10 */ /* 0x000fe2000b7fe4ff */
[----:B-1----:R-:W2:Y:S01]  /*16d30*/  LDL.LU R13, [R1+0x244] ;  /* 0x00024400010d7983 */ /* 0x002ea20000300800 */
[----:B------:R-:W-:-:S03]  /*16d40*/  @!P5 IMAD R12, R22, R17, RZ ;  /* 0x00000011160cd224 */ /* 0x000fc600078e02ff */
[----:B------:R-:W3:Y:S04]  /*16d50*/  LDL.LU R14, [R1+0x248] ;  /* 0x00024800010e7983 */ /* 0x000ee80000300800 */
        /* <DEDUP_REMOVED lines=8> */
[----:B------:R-:W-:-:S04]  /*16de0*/  ISETP.GE.AND P5, PT, R232, 0x81, PT ;  /* 0x00000081e800780c */ /* 0x000fc80003fa6270 */
[C---:B------:R-:W-:Y:S02]  /*16df0*/  ISETP.LT.OR P3, PT, R0.reuse, 0x21, !P5 ;  /* 0x000000210000780c */ /* 0x040fe40006f61670 */
[----:B------:R-:W-:-:S13]  /*16e00*/  ISETP.LT.OR P2, PT, R0, 0x41, !P4 ;  /* 0x000000410000780c */ /* 0x000fda0006741670 */
[----:B------:R-:W-:-:S04]  /*16e10*/  @!P2 IADD3 R20, P6, R6, UR41, RZ ;  /* 0x000000290614ac10 */ /* 0x000fc8000ffde0ff */
[----:B------:R-:W-:Y:S02]  /*16e20*/  @!P2 IADD3.X R21, R7, UR40, RZ, P6, !PT ;  /* 0x000000280715ac10 */ /* 0x000fe4000b7fe4ff */
[----:B------:R-:W-:Y:S01]  /*16e30*/  ISETP.GE.AND P6, PT, R232, 0x89, PT ;  /* 0x00000089e800780c */ /* 0x000fe20003fc6270 */
[----:B--2---:R-:W-:-:S05]  /*16e40*/  @!P3 IMAD R10, R11, R17, RZ ;  /* 0x000000110b0ab224 */ /* 0x004fca00078e02ff */
[----:B------:R0:W-:Y:S01]  /*16e50*/  @!P3 STG.E.U8 desc[UR50][R4.64+0x20], R10 ;  /* 0x0000200a0400b986 */ /* 0x0001e2000c101132 */
[----:B------:R-:W-:-:S13]  /*16e60*/  ISETP.LT.OR P3, PT, R0, 0x22, !P5 ;  /* 0x000000220000780c */ /* 0x000fda0006f61670 */
[----:B0-----:R-:W-:-:S05]  /*16e70*/  @!P3 IMAD R10, R13, R17, RZ ;  /* 0x000000110d0ab224 */ /* 0x001fca00078e02ff */
[----:B------:R-:W-:Y:S01]  /*16e80*/  @!P3 STG.E.U8 desc[UR50][R4.64+0x21], R10 ;  /* 0x0000210a0400b986 */ /* 0x000fe2000c101132 */
[----:B------:R-:W-:-:S13]  /*16e90*/  ISETP.LT.OR P3, PT, R0, 0x21, !P6 ;  /* 0x000000210000780c */ /* 0x000fda0007761670 */
[----:B------:R-:W-:Y:S01]  /*16ea0*/  @!P3 IADD3 R12, P5, R4, UR41, RZ ;  /* 0x00000029040cbc10 */ /* 0x000fe2000ffbe0ff */
[----:B---3--:R-:W-:-:S03]  /*16eb0*/  @!P3 IMAD R14, R14, R17, RZ ;  /* 0x000000110e0eb224 */ /* 0x008fc600078e02ff */
[----:B------:R-:W-:-:S05]  /*16ec0*/  @!P3 IADD3.X R13, R5, UR40, RZ, P5, !PT ;  /* 0x00000028050dbc10 */ /* 0x000fca000affe4ff */
[----:B------:R0:W-:Y:S04]  /*16ed0*/  @!P3 STG.E.U8 desc[UR50][R12.64+0x20], R14 ;  /* 0x0000200e0c00b986 */ /* 0x0001e8000c101132 */
[----:B0-----:R-:W2:Y:S01]  /*16ee0*/  LDL.LU R12, [R1+0x24c] ;  /* 0x00024c00010c7983 */ /* 0x001ea20000300800 */
[----:B------:R-:W-:-:S03]  /*16ef0*/  ISETP.LT.OR P5, PT, R0, 0x22, !P6 ;  /* 0x000000220000780c */ /* 0x000fc600077a1670 */
[----:B------:R-:W3:Y:S04]  /*16f00*/  LDL.LU R13, [R1+0x254] ;  /* 0x00025400010d7983 */ /* 0x000ee80000300800 */
[----:B------:R-:W4:Y:S06]  /*16f10*/  LDL.LU R14, [R1+0x258] ;  /* 0x00025800010e7983 */ /* 0x000f2c0000300800 */
[----:B------:R-:W-:-:S04]  /*16f20*/  @!P5 IADD3 R10, P6, R4, UR41, RZ ;  /* 0x00000029040adc10 */ /* 0x000fc8000ffde0ff */
[----:B------:R-:W-:Y:S01]  /*16f30*/  @!P5 IADD3.X R11, R5, UR40, RZ, P6, !PT ;  /* 0x00000028050bdc10 */ /* 0x000fe2000b7fe4ff */
[----:B--2---:R-:W-:-:S05]  /*16f40*/  @!P5 IMAD R12, R12, R17, RZ ;  /* 0x000000110c0cd224 */ /* 0x004fca00078e02ff */
[----:B------:R0:W-:Y:S04]  /*16f50*/  @!P5 STG.E.U8 desc[UR50][R10.64+0x21], R12 ;  /* 0x0000210c0a00d986 */ /* 0x0001e8000c101132 */
[----:B0-----:R-:W2:Y:S01]  /*16f60*/  LDL.LU R11, [R1+0x250] ;  /* 0x00025000010b7983 */ /* 0x001ea20000300800 */
[----:B------:R-:W-:-:S04]  /*16f70*/  ISETP.GE.AND P5, PT, R232, 0x81, PT ;  /* 0x00000081e800780c */ /* 0x000fc80003fa6270 */
[----:B------:R-:W-:Y:S02]  /*16f80*/  ISETP.LT.OR P3, PT, R0, 0x29, !P5 ;  /* 0x000000290000780c */ /* 0x000fe40006f61670 */
[----:B------:R-:W-:-:S11]  /*16f90*/  ISETP.GE.AND P6, PT, R232, 0x89, PT ;  /* 0x00000089e800780c */ /* 0x000fd60003fc6270 */
[----:B--2---:R-:W-:-:S05]  /*16fa0*/  @!P3 IMAD R10, R11, R17, RZ ;  /* 0x000000110b0ab224 */ /* 0x004fca00078e02ff */
[----:B------:R3:W-:Y:S01]  /*16fb0*/  @!P3 STG.E.U8 desc[UR50][R4.64+0x28], R10 ;  /* 0x0000280a0400b986 */ /* 0x0007e2000c101132 */
[----:B------:R-:W-:-:S13]  /*16fc0*/  ISETP.LT.OR P3, PT, R0, 0x2a, !P5 ;  /* 0x0000002a0000780c */ /* 0x000fda0006f61670 */
[----:B---3--:R-:W-:-:S05]  /*16fd0*/  @!P3 IMAD R10, R13, R17, RZ ;  /* 0x000000110d0ab224 */ /* 0x008fca00078e02ff */
[----:B------:R-:W-:Y:S01]  /*16fe0*/  @!P3 STG.E.U8 desc[UR50][R4.64+0x29], R10 ;  /* 0x0000290a0400b986 */ /* 0x000fe2000c101132 */
[----:B------:R-:W-:-:S13]  /*16ff0*/  ISETP.LT.OR P3, PT, R0, 0x29, !P6 ;  /* 0x000000290000780c */ /* 0x000fda0007761670 */
[----:B------:R-:W-:Y:S01]  /*17000*/  @!P3 IADD3 R12, P5, R4, UR41, RZ ;  /* 0x00000029040cbc10 */ /* 0x000fe2000ffbe0ff */
[----:B----4-:R-:W-:-:S03]  /*17010*/  @!P3 IMAD R14, R14, R17, RZ ;  /* 0x000000110e0eb224 */ /* 0x010fc600078e02ff */
[----:B------:R-:W-:-:S05]  /*17020*/  @!P3 IADD3.X R13, R5, UR40, RZ, P5, !PT ;  /* 0x00000028050dbc10 */ /* 0x000fca000affe4ff */
[----:B------:R0:W-:Y:S04]  /*17030*/  @!P3 STG.E.U8 desc[UR50][R12.64+0x28], R14 ;  /* 0x0000280e0c00b986 */ /* 0x0001e8000c101132 */
[----:B0-----:R-:W2:Y:S04]  /*17040*/  LDL.LU R12, [R1+0x25c] ;  /* 0x00025c00010c7983 */ /* 0x001ea80000300800 */
[----:B------:R-:W3:Y:S04]  /*17050*/  LDL.LU R14, [R1+0x260] ;  /* 0x00026000010e7983 */ /* 0x000ee80000300800 */
[----:B------:R-:W4:Y:S01]  /*17060*/  LDL.LU R13, [R1+0x264] ;  /* 0x00026400010d7983 */ /* 0x000f220000300800 */
[----:B------:R-:W-:-:S13]  /*17070*/  ISETP.LT.OR P5, PT, R0, 0x2a, !P6 ;  /* 0x0000002a0000780c */ /* 0x000fda00077a1670 */
[----:B------:R-:W-:-:S04]  /*17080*/  @!P5 IADD3 R10, P6, R4, UR41, RZ ;  /* 0x00000029040adc10 */ /* 0x000fc8000ffde0ff */
[----:B------:R-:W-:Y:S02]  /*17090*/  @!P5 IADD3.X R11, R5, UR40, RZ, P6, !PT ;  /* 0x00000028050bdc10 */ /* 0x000fe4000b7fe4ff */
[----:B------:R-:W-:Y:S01]  /*170a0*/  ISETP.GE.AND P6, PT, R232, 0x89, PT ;  /* 0x00000089e800780c */ /* 0x000fe20003fc6270 */
[----:B--2---:R-:W-:-:S05]  /*170b0*/  @!P5 IMAD R12, R12, R17, RZ ;  /* 0x000000110c0cd224 */ /* 0x004fca00078e02ff */
[----:B------:R3:W-:Y:S01]  /*170c0*/  @!P5 STG.E.U8 desc[UR50][R10.64+0x29], R12 ;  /* 0x0000290c0a00d986 */ /* 0x0007e2000c101132 */
[----:B------:R-:W-:-:S04]  /*170d0*/  ISETP.GE.AND P5, PT, R232, 0x81, PT ;  /* 0x00000081e800780c */ /* 0x000fc80003fa6270 */
[----:B------:R-:W-:-:S13]  /*170e0*/  ISETP.LT.OR P3, PT, R0, 0x31, !P5 ;  /* 0x000000310000780c */ /* 0x000fda0006f61670 */
[----:B---3--:R-:W-:-:S05]  /*170f0*/  @!P3 IMAD R10, R14, R17, RZ ;  /* 0x000000110e0ab224 */ /* 0x008fca00078e02ff */
[----:B------:R4:W-:Y:S01]  /*17100*/  @!P3 STG.E.U8 desc[UR50][R4.64+0x30], R10 ;  /* 0x0000300a0400b986 */ /* 0x0009e2000c101132 */
[----:B------:R-:W-:-:S13]  /*17110*/  ISETP.LT.OR P3, PT, R0, 0x32, !P5 ;  /* 0x000000320000780c */ /* 0x000fda0006f61670 */
[----:B----4-:R-:W-:-:S05]  /*17120*/  @!P3 IMAD R10, R13, R17, RZ ;  /* 0x000000110d0ab224 */ /* 0x010fca00078e02ff */
[----:B------:R0:W-:Y:S01]  /*17130*/  @!P3 STG.E.U8 desc[UR50][R4.64+0x31], R10 ;  /* 0x0000310a0400b986 */ /* 0x0001e2000c101132 */
[----:B------:R-:W-:-:S13]  /*17140*/  ISETP.LT.OR P3, PT, R0, 0x31, !P6 ;  /* 0x000000310000780c */ /* 0x000fda0007761670 */
[----:B------:R-:W-:-:S04]  /*17150*/  @!P3 IADD3 R12, P5, R4, UR41, RZ ;  /* 0x00000029040cbc10 */ /* 0x000fc8000ffbe0ff */
[----:B------:R-:W-:Y:S02]  /*17160*/  @!P3 IADD3.X R13, R5, UR40, RZ, P5, !PT ;  /* 0x00000028050dbc10 */ /* 0x000fe4000affe4ff */
[----:B------:R-:W-:Y:S01]  /*17170*/  ISETP.LT.OR P5, PT, R0, 0x32, !P6 ;  /* 0x000000320000780c */ /* 0x000fe200077a1670 */
[----:B------:R-:W-:-:S05]  /*17180*/  @!P3 IMAD R14, R15, R17, RZ ;  /* 0x000000110f0eb224 */ /* 0x000fca00078e02ff */
[----:B------:R5:W-:Y:S07]  /*17190*/  @!P3 STG.E.U8 desc[UR50][R12.64+0x30], R14 ;  /* 0x0000300e0c00b986 */ /* 0x000bee000c101132 */
[----:B0-----:R-:W-:-:S04]  /*171a0*/  @!P5 IADD3 R10, P6, R4, UR41, RZ ;  /* 0x00000029040adc10 */ /* 0x001fc8000ffde0ff */
[----:B------:R-:W-:Y:S01]  /*171b0*/  @!P5 IADD3.X R11, R5, UR40, RZ, P6, !PT ;  /* 0x00000028050bdc10 */ /* 0x000fe2000b7fe4ff */
[----:B-----5:R-:W-:-:S05]  /*171c0*/  @!P5 IMAD R12, R235, R17, RZ ;  /* 0x00000011eb0cd224 */ /* 0x020fca00078e02ff */
[----:B------:R0:W-:Y:S01]  /*171d0*/  @!P5 STG.E.U8 desc[UR50][R10.64+0x31], R12 ;  /* 0x0000310c0a00d986 */ /* 0x0001e2000c101132 */
[----:B------:R-:W-:-:S04]  /*171e0*/  ISETP.GE.AND P5, PT, R232, 0x81, PT ;  /* 0x00000081e800780c */ /* 0x000fc80003fa6270 */
[----:B------:R-:W-:-:S13]  /*171f0*/  ISETP.LT.OR P3, PT, R0, 0x39, !P5 ;  /* 0x000000390000780c */ /* 0x000fda0006f61670 */
[----:B0-----:R-:W-:-:S05]  /*17200*/  @!P3 IMAD R10, R234, R17, RZ ;  /* 0x00000011ea0ab224 */ /* 0x001fca00078e02ff */
[----:B------:R0:W-:Y:S01]  /*17210*/  @!P3 STG.E.U8 desc[UR50][R4.64+0x38], R10 ;  /* 0x0000380a0400b986 */ /* 0x0001e2000c101132 */
[----:B------:R-:W-:Y:S02]  /*17220*/  ISETP.LT.OR P3, PT, R0, 0x3a, !P5 ;  /* 0x0000003a0000780c */ /* 0x000fe40006f61670 */
[----:B------:R-:W-:-:S11]  /*17230*/  ISETP.GE.AND P6, PT, R232, 0x89, PT ;  /* 0x00000089e800780c */ /* 0x000fd60003fc6270 */
[----:B0-----:R-:W-:-:S05]  /*17240*/  @!P3 IMAD R10, R233, R17, RZ ;  /* 0x00000011e90ab224 */ /* 0x001fca00078e02ff */
[----:B------:R0:W-:Y:S01]  /*17250*/  @!P3 STG.E.U8 desc[UR50][R4.64+0x39], R10 ;  /* 0x0000390a0400b986 */ /* 0x0001e2000c101132 */
[----:B------:R-:W-:-:S13]  /*17260*/  ISETP.LT.OR P3, PT, R0, 0x39, !P6 ;  /* 0x000000390000780c */ /* 0x000fda0007761670 */
[----:B------:R-:W-:-:S04]  /*17270*/  @!P3 IADD3 R12, P5, R4, UR41, RZ ;  /* 0x00000029040cbc10 */ /* 0x000fc8000ffbe0ff */
[----:B------:R-:W-:Y:S02]  /*17280*/  @!P3 IADD3.X R13, R5, UR40, RZ, P5, !PT ;  /* 0x00000028050dbc10 */ /* 0x000fe4000affe4ff */
[----:B------:R-:W-:Y:S01]  /*17290*/  ISETP.LT.OR P5, PT, R0, 0x3a, !P6 ;  /* 0x0000003a0000780c */ /* 0x000fe200077a1670 */
[----:B------:R-:W-:-:S05]  /*172a0*/  @!P3 IMAD R14, R23, R17, RZ ;  /* 0x00000011170eb224 */ /* 0x000fca00078e02ff */
[----:B------:R1:W-:Y:S07]  /*172b0*/  @!P3 STG.E.U8 desc[UR50][R12.64+0x38], R14 ;  /* 0x0000380e0c00b986 */ /* 0x0003ee000c101132 */
[----:B0-----:R-:W-:Y:S01]  /*172c0*/  @!P5 IADD3 R10, P6, R4, UR41, RZ ;  /* 0x00000029040adc10 */ /* 0x001fe2000ffde0ff */
[----:B-1----:R-:W2:Y:S03]  /*172d0*/  LDL.LU R13, [R1+0x204] ;  /* 0x00020400010d7983 */ /* 0x002ea60000300800 */
[----:B------:R-:W-:Y:S01]  /*172e0*/  @!P5 IADD3.X R11, R5, UR40, RZ, P6, !PT ;  /* 0x00000028050bdc10 */ /* 0x000fe2000b7fe4ff */
[----:B------:R-:W-:Y:S01]  /*172f0*/  @!P5 IMAD R12, R22, R17, RZ ;  /* 0x00000011160cd224 */ /* 0x000fe200078e02ff */
        /* <DEDUP_REMOVED lines=10> */
[----:B------:R-:W-:Y:S02]  /*173a0*/  ISETP.LT.OR P3, PT, R0, 0x21, !P6 ;  /* 0x000000210000780c */ /* 0x000fe40007761670 */
[----:B------:R-:W-:-:S11]  /*173b0*/  LOP3.LUT P2, RZ, R19, 0x800, RZ, 0xc0, !PT ;  /* 0x0000080013ff7812 */ /* 0x000fd6000784c0ff */
        /* <DEDUP_REMOVED lines=20> */
[----:B------:R-:W-:-:S13]  /*17500*/  ISETP.LT.OR P3, PT, R0, 0x29, !P6 ;  /* 0x000000290000780c */ /* 0x000fda0007761670 */
        /* <DEDUP_REMOVED lines=16> */
[----:B------:R-:W-:-:S04]  /*17610*/  ISETP.GE.AND P6, PT, R232, 0x101, PT ;  /* 0x00000101e800780c */ /* 0x000fc80003fc6270 */
[----:B------:R-:W-:Y:S01]  /*17620*/  ISETP.LT.OR P3, PT, R0, 0x31, !P6 ;  /* 0x000000310000780c */ /* 0x000fe20007761670 */
[----:B--2---:R-:W-:-:S05]  /*17630*/  @!P5 IMAD R12, R12, R17, RZ ;  /* 0x000000110c0cd224 */ /* 0x004fca00078e02ff */
[----:B------:R3:W-:Y:S07]  /*17640*/  @!P5 STG.E.U8 desc[UR50][R10.64+0x29], R12 ;  /* 0x0000290c0a00d986 */ /* 0x0007ee000c101132 */
        /* <DEDUP_REMOVED lines=9> */
[----:B------:R-:W-:-:S12]  /*176e0*/  @!P3 IMAD R14, R15, R17, RZ ;  /* 0x000000110f0eb224 */ /* 0x000fd800078e02ff */
[----:B0-----:R-:W-:-:S04]  /*176f0*/  @!P5 IADD3 R10, P6, R2, UR41, RZ ;  /* 0x00000029020adc10 */ /* 0x001fc8000ffde0ff */
[----:B------:R-:W-:Y:S02]  /*17700*/  @!P5 IADD3.X R11, R3, UR40, RZ, P6, !PT ;  /* 0x00000028030bdc10 */ /* 0x000fe4000b7fe4ff */
[----:B------:R-:W-:Y:S01]  /*17710*/  ISETP.GE.AND P6, PT, R232, 0x101, PT ;  /* 0x00000101e800780c */ /* 0x000fe20003fc6270 */
[----:B------:R5:W-:Y:S03]  /*17720*/  @!P3 STG.E.U8 desc[UR50][R12.64+0x30], R14 ;  /* 0x0000300e0c00b986 */ /* 0x000be6000c101132 */
[----:B------:R-:W-:Y:S01]  /*17730*/  ISETP.LT.OR P3, PT, R0, 0x39, !P6 ;  /* 0x000000390000780c */ /* 0x000fe20007761670 */
[----:B-----5:R-:W-:-:S05]  /*17740*/  @!P5 IMAD R12, R235, R17, RZ ;  /* 0x00000011eb0cd224 */ /* 0x020fca00078e02ff */
[----:B------:R0:W-:Y:S07]  /*17750*/  @!P5 STG.E.U8 desc[UR50][R10.64+0x31], R12 ;  /* 0x0000310c0a00d986 */ /* 0x0001ee000c101132 */
[----:B0-----:R-:W-:-:S05]  /*17760*/  @!P3 IMAD R10, R234, R17, RZ ;  /* 0x00000011ea0ab224 */ /* 0x001fca00078e02ff */
[----:B------:R0:W-:Y:S01]  /*17770*/  @!P3 STG.E.U8 desc[UR50][R2.64+0x38], R10 ;  /* 0x0000380a0200b986 */ /* 0x0001e2000c101132 */
[C---:B------:R-:W-:Y:S02]  /*17780*/  ISETP.LT.OR P3, PT, R0.reuse, 0x3a, !P6 ;  /* 0x0000003a0000780c */ /* 0x040fe40007761670 */
[----:B------:R-:W-:-:S11]  /*17790*/  ISETP.LT.OR P5, PT, R0, 0x39, !P2 ;  /* 0x000000390000780c */ /* 0x000fd600057a1670 */
[----:B0-----:R-:W-:-:S05]  /*177a0*/  @!P3 IMAD R10, R233, R17, RZ ;  /* 0x00000011e90ab224 */ /* 0x001fca00078e02ff */
[----:B------:R0:W-:Y:S02]  /*177b0*/  @!P3 STG.E.U8 desc[UR50][R2.64+0x39], R10 ;  /* 0x0000390a0200b986 */ /* 0x0001e4000c101132 */
[----:B0-----:R-:W-:-:S04]  /*177c0*/  @!P5 IADD3 R10, P3, R2, UR41, RZ ;  /* 0x00000029020adc10 */ /* 0x001fc8000ff7e0ff */
[----:B------:R-:W-:Y:S02]  /*177d0*/  @!P5 IADD3.X R11, R3, UR40, RZ, P3, !PT ;  /* 0x00000028030bdc10 */ /* 0x000fe40009ffe4ff */
[----:B------:R-:W-:Y:S01]  /*177e0*/  ISETP.LT.OR P3, PT, R0, 0x3a, !P2 ;  /* 0x0000003a0000780c */ /* 0x000fe20005761670 */
[----:B------:R-:W-:-:S05]  /*177f0*/  @!P5 IMAD R14, R23, R17, RZ ;  /* 0x00000011170ed224 */ /* 0x000fca00078e02ff */
[----:B------:R0:W-:Y:S07]  /*17800*/  @!P5 STG.E.U8 desc[UR50][R10.64+0x38], R14 ;  /* 0x0000380e0a00d986 */ /* 0x0001ee000c101132 */
[----:B------:R-:W-:-:S04]  /*17810*/  @!P3 IADD3 R12, P6, R2, UR41, RZ ;  /* 0x00000029020cbc10 */ /* 0x000fc8000ffde0ff */
[----:B------:R-:W-:Y:S01]  /*17820*/  @!P3 IADD3.X R13, R3, UR40, RZ, P6, !PT ;  /* 0x00000028030dbc10 */ /* 0x000fe2000b7fe4ff */
[----:B0-----:R-:W2:Y:S01]  /*17830*/  LDL.LU R11, [R1+0x1c4] ;  /* 0x0001c400010b7983 */ /* 0x001ea20000300800 */
[----:B------:R-:W-:-:S03]  /*17840*/  @!P3 IMAD R10, R22, R17, RZ ;  /* 0x00000011160ab224 */ /* 0x000fc600078e02ff */
[----:B------:R-:W3:Y:S04]  /*17850*/  LDL.LU R235, [R1+0x1ec] ;  /* 0x0001ec0001eb7983 */ /* 0x000ee80000300800 */
[----:B------:R-:W4:Y:S04]  /*17860*/  LDL.LU R234, [R1+0x1f0] ;  /* 0x0001f00001ea7983 */ /* 0x000f280000300800 */
[----:B------:R-:W5:Y:S04]  /*17870*/  LDL.LU R233, [R1+0x1f4] ;  /* 0x0001f40001e97983 */ /* 0x000f680000300800 */
[----:B------:R-:W5:Y:S04]  /*17880*/  LDL.LU R23, [R1+0x1f8] ;  /* 0x0001f80001177983 */ /* 0x000f680000300800 */
[----:B------:R-:W5:Y:S04]  /*17890*/  LDL.LU R22, [R1+0x1fc] ;  /* 0x0001fc0001167983 */ /* 0x000f680000300800 */
[----:B------:R0:W-:Y:S04]  /*178a0*/  @!P3 STG.E.U8 desc[UR50][R12.64+0x39], R10 ;  /* 0x0000390a0c00b986 */ /* 0x0001e8000c101132 */
[----:B0-----:R-:W2:Y:S04]  /*178b0*/  LDL.LU R12, [R1+0x1c0] ;  /* 0x0001c000010c7983 */ /* 0x001ea80000300800 */
[----:B------:R-:W3:Y:S01]  /*178c0*/  LDL.LU R13, [R1+0x1c8] ;  /* 0x0001c800010d7983 */ /* 0x000ee20000300800 */
[----:B------:R-:W-:-:S04]  /*178d0*/  LOP3.LUT P1, RZ, R19, 0x1000, RZ, 0xc0, !PT ;  /* 0x0000100013ff7812 */ /* 0x000fc8000782c0ff */
[C---:B------:R-:W-:Y:S01]  /*178e0*/  ISETP.LT.OR P3, PT, R0.reuse, 0x21, !P1 ;  /* 0x000000210000780c */ /* 0x040fe20004f61670 */
[----:B------:R-:W-:Y:S01]  /*178f0*/  VIADD R9, R9, UR4 ;  /* 0x0000000409097c36 */ /* 0x000fe20008000000 */
[----:B------:R-:W-:-:S13]  /*17900*/  ISETP.LT.OR P5, PT, R0, 0x21, !P0 ;  /* 0x000000210000780c */ /* 0x000fda00047a1670 */
[----:B------:R-:W-:-:S04]  /*17910*/  @!P5 IADD3 R14, P6, R8, UR41, RZ ;  /* 0x00000029080edc10 */ /* 0x000fc8000ffde0ff */
[----:B------:R-:W-:Y:S01]  /*17920*/  @!P5 IADD3.X R15, R9, UR40, RZ, P6, !PT ;  /* 0x00000028090fdc10 */ /* 0x000fe2000b7fe4ff */
[----:B--2---:R-:W-:-:S05]  /*17930*/  @!P3 IMAD R10, R12, R17, RZ ;  /* 0x000000110c0ab224 */ /* 0x004fca00078e02ff */
[----:B------:R0:W-:Y:S01]  /*17940*/  @!P3 STG.E.U8 desc[UR50][R8.64+0x20], R10 ;  /* 0x0000200a0800b986 */ /* 0x0001e2000c101132 */
[----:B------:R-:W-:Y:S01]  /*17950*/  ISETP.LT.OR P3, PT, R0, 0x22, !P1 ;  /* 0x000000220000780c */ /* 0x000fe20004f61670 */
[----:B---3--:R-:W-:-:S12]  /*17960*/  @!P5 IMAD R12, R13, R17, RZ ;  /* 0x000000110d0cd224 */ /* 0x008fd800078e02ff */
[----:B0-----:R-:W-:-:S05]  /*17970*/  @!P3 IMAD R10, R11, R17, RZ ;  /* 0x000000110b0ab224 */ /* 0x001fca00078e02ff */
[----:B------:R-:W-:Y:S04]  /*17980*/  @!P3 STG.E.U8 desc[UR50][R8.64+0x21], R10 ;  /* 0x0000210a0800b986 */ /* 0x000fe8000c101132 */
[----:B------:R0:W-:Y:S04]  /*17990*/  @!P5 STG.E.U8 desc[UR50][R14.64+0x20], R12 ;  /* 0x0000200c0e00d986 */ /* 0x0001e8000c101132 */
[----:B0-----:R-:W2:Y:S01]  /*179a0*/  LDL.LU R14, [R1+0x1cc] ;  /* 0x0001cc00010e7983 */ /* 0x001ea20000300800 */
[----:B------:R-:W-:-:S03]  /*179b0*/  ISETP.LT.OR P3, PT, R0, 0x22, !P0 ;  /* 0x000000220000780c */ /* 0x000fc60004761670 */
[----:B------:R-:W3:Y:S10]  /*179c0*/  LDL.LU R15, [R1+0x194] ;  /* 0x00019400010f7983 */ /* 0x000ef40000300800 */
[----:B------:R-:W-:-:S04]  /*179d0*/  @!P3 IADD3 R10, P6, R8, UR41, RZ ;  /* 0x00000029080abc10 */ /* 0x000fc8000ffde0ff */
[----:B------:R-:W-:Y:S01]  /*179e0*/  @!P3 IADD3.X R11, R9, UR40, RZ, P6, !PT ;  /* 0x00000028090bbc10 */ /* 0x000fe2000b7fe4ff */
[----:B--2---:R-:W-:-:S05]  /*179f0*/  @!P3 IMAD R14, R14, R17, RZ ;  /* 0x000000110e0eb224 */ /* 0x004fca00078e02ff */
[----:B------:R0:W-:Y:S04]  /*17a00*/  @!P3 STG.E.U8 desc[UR50][R10.64+0x21], R14 ;  /* 0x0000210e0a00b986 */ /* 0x0001e8000c101132 */
[----:B0-----:R-:W2:Y:S04]  /*17a10*/  LDL.LU R10, [R1+0x1d0] ;  /* 0x0001d000010a7983 */ /* 0x001ea80000300800 */
[----:B------:R-:W4:Y:S04]  /*17a20*/  LDL.LU R11, [R1+0x1d4] ;  /* 0x0001d400010b7983 */ /* 0x000f280000300800 */
[----:B------:R-:W5:Y:S01]  /*17a30*/  LDL.LU R14, [R1+0x1d8] ;  /* 0x0001d800010e7983 */ /* 0x000f620000300800 */
[----:B------:R-:W-:-:S02]  /*17a40*/  ISETP.LT.OR P3, PT, R0, 0x29, !P1 ;  /* 0x000000290000780c */ /* 0x000fc40004f61670 */
[----:B------:R-:W-:-:S13]  /*17a50*/  ISETP.LT.OR P5, PT, R0, 0x29, !P0 ;  /* 0x000000290000780c */ /* 0x000fda00047a1670 */
[----:B------:R-:W-:-:S04]  /*17a60*/  @!P5 IADD3 R12, P6, R8, UR41, RZ ;  /* 0x00000029080cdc10 */ /* 0x000fc8000ffde0ff */
[----:B------:R-:W-:Y:S01]  /*17a70*/  @!P5 IADD3.X R13, R9, UR40, RZ, P6, !PT ;  /* 0x00000028090ddc10 */ /* 0x000fe2000b7fe4ff */
[----:B--2---:R-:W-:-:S05]  /*17a80*/  @!P3 IMAD R10, R10, R17, RZ ;  /* 0x000000110a0ab224 */ /* 0x004fca00078e02ff */
[----:B------:R4:W-:Y:S01]  /*17a90*/  @!P3 STG.E.U8 desc[UR50][R8.64+0x28], R10 ;  /* 0x0000280a0800b986 */ /* 0x0009e2000c101132 */
[----:B------:R-:W-:Y:S01]  /*17aa0*/  ISETP.LT.OR P3, PT, R0, 0x2a, !P1 ;  /* 0x0000002a0000780c */ /* 0x000fe20004f61670 */
[----:B-----5:R-:W-:-:S12]  /*17ab0*/  @!P5 IMAD R14, R14, R17, RZ ;  /* 0x000000110e0ed224 */ /* 0x020fd800078e02ff */
[----:B----4-:R-:W-:-:S05]  /*17ac0*/  @!P3 IMAD R10, R11, R17, RZ ;  /* 0x000000110b0ab224 */ /* 0x010fca00078e02ff */
[----:B------:R-:W-:Y:S04]  /*17ad0*/  @!P3 STG.E.U8 desc[UR50][R8.64+0x29], R10 ;  /* 0x0000290a0800b986 */ /* 0x000fe8000c101132 */
        /* <DEDUP_REMOVED lines=16> */
[----:B------:R-:W-:-:S13]  /*17be0*/  ISETP.LT.OR P3, PT, R0, 0x32, !P1 ;  /* 0x000000320000780c */ /* 0x000fda0004f61670 */
[----:B----4-:R-:W-:-:S05]  /*17bf0*/  @!P3 IMAD R10, R11, R17, RZ ;  /* 0x000000110b0ab224 */ /* 0x010fca00078e02ff */
[----:B------:R0:W-:Y:S01]  /*17c00*/  @!P3 STG.E.U8 desc[UR50][R8.64+0x31], R10 ;  /* 0x0000310a0800b986 */ /* 0x0001e2000c101132 */
[----:B------:R-:W-:Y:S01]  /*17c10*/  ISETP.LT.OR P3, PT, R0, 0x32, !P0 ;  /* 0x000000320000780c */ /* 0x000fe20004761670 */
[----:B-----5:R-:W-:-:S05]  /*17c20*/  @!P5 IMAD R14, R14, R17, RZ ;  /* 0x000000110e0ed224 */ /* 0x020fca00078e02ff */
[----:B------:R1:W-:Y:S07]  /*17c30*/  @!P5 STG.E.U8 desc[UR50][R12.64+0x30], R14 ;  /* 0x0000300e0c00d986 */ /* 0x0003ee000c101132 */
        /* <DEDUP_REMOVED lines=27> */
[----:B0-----:R-:W3:Y:S01]  /*17df0*/  LDL.LU R11, [R1+0x180] ;  /* 0x00018000010b7983 */ /* 0x001ee20000300800 */
[----:B------:R-:W-:-:S04]  /*17e00*/  LOP3.LUT R19, R19, 0xfffffdff, RZ, 0xc0, !PT ;  /* 0xfffffdff13137812 */ /* 0x000fc800078ec0ff */
[----:B------:R-:W-:Y:S02]  /*17e10*/  @P2 LOP3.LUT R19, R19, 0x200, RZ, 0xfc, !PT ;  /* 0x0000020013132812 */ /* 0x000fe400078efcff */
[----:B------:R-:W-:-:S04]  /*17e20*/  ISETP.GE.AND P2, PT, R232, 0x1, PT ;  /* 0x00000001e800780c */ /* 0x000fc80003f46270 */
[----:B------:R-:W-:Y:S02]  /*17e30*/  ISETP.LT.OR P3, PT, R0, 0x41, !P2 ;  /* 0x000000410000780c */ /* 0x000fe40005761670 */
[----:B------:R-:W-:-:S04]  /*17e40*/  LOP3.LUT R19, R19, 0xfffffbff, RZ, 0xc0, !PT ;  /* 0xfffffbff13137812 */ /* 0x000fc800078ec0ff */
[----:B------:R-:W-:Y:S02]  /*17e50*/  @P1 LOP3.LUT R19, R19, 0x400, RZ, 0xfc, !PT ;  /* 0x0000040013131812 */ /* 0x000fe400078efcff */
[----:B------:R-:W-:-:S13]  /*17e60*/  ISETP.LT.OR P1, PT, R0, 0x41, !P4 ;  /* 0x000000410000780c */ /* 0x000fda0006721670 */
[-C--:B----4-:R-:W-:Y:S02]  /*17e70*/  @!P1 IMAD R14, R14, R17.reuse, RZ ;  /* 0x000000110e0e9224 */ /* 0x090fe400078e02ff */
[----:B---3--:R-:W-:-:S05]  /*17e80*/  @!P3 IMAD R10, R11, R17, RZ ;  /* 0x000000110b0ab224 */ /* 0x008fca00078e02ff */
[----:B------:R2:W-:Y:S01]  /*17e90*/  @!P3 STG.E.U8 desc[UR50][R6.64+0x40], R10 ;  /* 0x0000400a0600b986 */ /* 0x0005e2000c101132 */
[----:B------:R-:W-:-:S13]  /*17ea0*/  ISETP.LT.OR P3, PT, R0, 0x42, !P2 ;  /* 0x000000420000780c */ /* 0x000fda0005761670 */
[----:B--2---:R-:W-:-:S05]  /*17eb0*/  @!P3 IMAD R10, R13, R17, RZ ;  /* 0x000000110d0ab224 */ /* 0x004fca00078e02ff */
[----:B------:R-:W-:Y:S04]  /*17ec0*/  @!P3 STG.E.U8 desc[UR50][R6.64+0x41], R10 ;  /* 0x0000410a0600b986 */ /* 0x000fe8000c101132 */
        /* <DEDUP_REMOVED lines=18> */
[----:B0-----:R-:W-:-:S05]  /*17ff0*/  @!P3 IMAD R10, R15, R17, RZ ;  /* 0x000000110f0ab224 */ /* 0x001fca00078e02ff */
[----:B------:R-:W-:Y:S04]  /*18000*/  @!P3 STG.E.U8 desc[UR50][R6.64+0x49], R10 ;  /* 0x0000490a0600b986 */ /* 0x000fe8000c101132 */
[----:B------:R0:W-:Y:S04]  /*18010*/  @!P5 STG.E.U8 desc[UR50][R12.64+0x48], R20 ;  /* 0x000048140c00d986 */ /* 0x0001e8000c101132 */
[----:B0-----:R-:W2:Y:S04]  /*18020*/  LDL.LU R12, [R1+0x19c] ;  /* 0x00019c00010c7983 */ /* 0x001ea80000300800 */
[----:B------:R-:W3:Y:S04]  /*18030*/  LDL.LU R20, [R1+0x1a0] ;  /* 0x0001a00001147983 */ /* 0x000ee80000300800 */
[----:B------:R-:W5:Y:S01]  /*18040*/  LDL.LU R13, [R1+0x1a4] ;  /* 0x0001a400010d7983 */ /* 0x000f620000300800 */
        /* <DEDUP_REMOVED lines=13> */
[----:B----4-:R-:W-:-:S12]  /*18120*/  @!P6 IMAD R20, R21, R17, RZ ;  /* 0x000000111514e224 */ /* 0x010fd800078e02ff */
[----:B-----5:R-:W-:-:S05]  /*18130*/  @!P3 IMAD R10, R13, R17, RZ ;  /* 0x000000110d0ab224 */ /* 0x020fca00078e02ff */
        /* <DEDUP_REMOVED lines=206> */
[----:B------:R-:W-:-:S02]  /*18e20*/  LOP3.LUT P1, RZ, R19, 0x400, RZ, 0xc0, !PT ;  /* 0x0000040013ff7812 */ /* 0x000fc4000782c0ff */
[C---:B------:R-:W-:Y:S01]  /*18e30*/  ISETP.LT.OR P5, PT, R0.reuse, 0x41, !P0 ;  /* 0x000000410000780c */ /* 0x040fe200047a1670 */
[----:B------:R-:W5:Y:S01]  /*18e40*/  LDL.LU R15, [R1+0x94] ;  /* 0x00009400010f7983 */ /* 0x000f620000300800 */
[----:B------:R-:W-:-:S11]  /*18e50*/  ISETP.LT.OR P3, PT, R0, 0x41, !P1 ;  /* 0x000000410000780c */ /* 0x000fd60004f61670 */
        /* <DEDUP_REMOVED lines=16> */
[----:B------:R-:W3:Y:S04]  /*18f60*/  LDL.LU R11, [R1+0xd4] ;  /* 0x0000d400010b7983 */ /* 0x000ee80000300800 */
[----:B------:R-:W4:Y:S01]  /*18f70*/  LDL.LU R14, [R1+0xd8] ;  /* 0x0000d800010e7983 */ /* 0x000f220000300800 */
[----:B------:R-:W-:-:S02]  /*18f80*/  ISETP.LT.OR P3, PT, R0, 0x49, !P1 ;  /* 0x000000490000780c */ /* 0x000fc40004f61670 */
[----:B------:R-:W-:-:S13]  /*18f90*/  ISETP.LT.OR P5, PT, R0, 0x49, !P0 ;  /* 0x000000490000780c */ /* 0x000fda00047a1670 */
[----:B------:R-:W-:-:S04]  /*18fa0*/  @!P5 IADD3 R12, P6, R8, UR41, RZ ;  /* 0x00000029080cdc10 */ /* 0x000fc8000ffde0ff */
[----:B------:R-:W-:Y:S01]  /*18fb0*/  @!P5 IADD3.X R13, R9, UR40, RZ, P6, !PT ;  /* 0x00000028090ddc10 */ /* 0x000fe2000b7fe4ff */
[----:B--2---:R-:W-:-:S05]  /*18fc0*/  @!P3 IMAD R10, R10, R17, RZ ;  /* 0x000000110a0ab224 */ /* 0x004fca00078e02ff */
[----:B------:R3:W-:Y:S01]  /*18fd0*/  @!P3 STG.E.U8 desc[UR50][R8.64+0x48], R10 ;  /* 0x0000480a0800b986 */ /* 0x0007e2000c101132 */
[----:B------:R-:W-:Y:S01]  /*18fe0*/  ISETP.LT.OR P3, PT, R0, 0x4a, !P1 ;  /* 0x0000004a0000780c */ /* 0x000fe20004f61670 */
[----:B----4-:R-:W-:-:S12]  /*18ff0*/  @!P5 IMAD R14, R14, R17, RZ ;  /* 0x000000110e0ed224 */ /* 0x010fd800078e02ff */
[----:B---3--:R-:W-:-:S05]  /*19000*/  @!P3 IMAD R10, R11, R17, RZ ;  /* 0x000000110b0ab224 */ /* 0x008fca00078e02ff */
        /* <DEDUP_REMOVED lines=21> */
[----:B----4-:R-:W-:-:S05]  /*19160*/  @!P5 IMAD R14, R14, R17, RZ ;  /* 0x000000110e0ed224 */ /* 0x010fca00078e02ff */
        /* <DEDUP_REMOVED lines=10> */
[----:B-----5:R-:W-:-:S05]  /*19210*/  @!P3 IMAD R10, R233, R17, RZ ;  /* 0x00000011e90ab224 */ /* 0x020fca00078e02ff */
        /* <DEDUP_REMOVED lines=191> */
[----:B0-----:R-:W2:Y:S01]  /*19e10*/  LDL.LU R11, [R1] ;  /* 0x00000000010b7983 */ /* 0x001ea20000300800 */
        /* <DEDUP_REMOVED lines=34> */
[----:B0-----:R-:W2:Y:S01]  /*1a040*/  LDL.LU R13, [R1+0x1c] ;  /* 0x00001c00010d7983 */ /* 0x001ea20000300800 */
[----:B------:R-:W-:-:S03]  /*1a050*/  ISETP.LT.OR P5, PT, R0, 0x6a, !P2 ;  /* 0x0000006a0000780c */ /* 0x000fc600057a1670 */
[----:B------:R-:W3:Y:S10]  /*1a060*/  LDL.LU R20, [R1+0x28] ;  /* 0x0000280001147983 */ /* 0x000ef40000300800 */
[----:B------:R-:W-:-:S04]  /*1a070*/  @!P5 IADD3 R10, P6, R2, UR41, RZ ;  /* 0x00000029020adc10 */ /* 0x000fc8000ffde0ff */
[----:B------:R-:W-:Y:S02]  /*1a080*/  @!P5 IADD3.X R11, R3, UR40, RZ, P6, !PT ;  /* 0x00000028030bdc10 */ /* 0x000fe4000b7fe4ff */
[----:B------:R-:W-:-:S04]  /*1a090*/  ISETP.GE.AND P6, PT, R232, 0x101, PT ;  /* 0x00000101e800780c */ /* 0x000fc80003fc6270 */
[----:B------:R-:W-:-:S13]  /*1a0a0*/  ISETP.LT.OR P3, PT, R0, 0x71, !P6 ;  /* 0x000000710000780c */ /* 0x000fda0007761670 */
[-C--:B------:R-:W-:Y:S02]  /*1a0b0*/  @!P3 IMAD R21, R21, R17.reuse, RZ ;  /* 0x000000111515b224 */ /* 0x080fe400078e02ff */
[----:B--2---:R-:W-:-:S05]  /*1a0c0*/  @!P5 IMAD R12, R13, R17, RZ ;  /* 0x000000110d0cd224 */ /* 0x004fca00078e02ff */
[----:B------:R-:W-:Y:S04]  /*1a0d0*/  @!P5 STG.E.U8 desc[UR50][R10.64+0x69], R12 ;  /* 0x0000690c0a00d986 */ /* 0x000fe8000c101132 */
[----:B------:R0:W-:Y:S04]  /*1a0e0*/  @!P3 STG.E.U8 desc[UR50][R2.64+0x70], R21 ;  /* 0x000070150200b986 */ /* 0x0001e8000c101132 */
[----:B0-----:R-:W2:Y:S01]  /*1a0f0*/  LDL.LU R21, [R1+0x2c] ;  /* 0x00002c0001157983 */ /* 0x001ea20000300800 */
[----:B------:R-:W-:-:S13]  /*1a100*/  ISETP.LT.OR P3, PT, R0, 0x72, !P6 ;  /* 0x000000720000780c */ /* 0x000fda0007761670 */
[----:B-----5:R-:W-:-:S05]  /*1a110*/  @!P3 IMAD R23, R23, R17, RZ ;  /* 0x000000111717b224 */ /* 0x020fca00078e02ff */
[----:B------:R0:W-:Y:S01]  /*1a120*/  @!P3 STG.E.U8 desc[UR50][R2.64+0x71], R23 ;  /* 0x000071170200b986 */ /* 0x0001e2000c101132 */
[----:B------:R-:W-:-:S13]  /*1a130*/  ISETP.LT.OR P3, PT, R0, 0x71, !P2 ;  /* 0x000000710000780c */ /* 0x000fda0005761670 */
[----:B------:R-:W-:-:S04]  /*1a140*/  @!P3 IADD3 R12, P5, R2, UR41, RZ ;  /* 0x00000029020cbc10 */ /* 0x000fc8000ffbe0ff */
[----:B------:R-:W-:Y:S02]  /*1a150*/  @!P3 IADD3.X R13, R3, UR40, RZ, P5, !PT ;  /* 0x00000028030dbc10 */ /* 0x000fe4000affe4ff */
[----:B------:R-:W-:Y:S01]  /*1a160*/  ISETP.LT.OR P5, PT, R0, 0x72, !P2 ;  /* 0x000000720000780c */ /* 0x000fe200057a1670 */
[----:B---3--:R-:W-:-:S12]  /*1a170*/  @!P3 IMAD R20, R20, R17, RZ ;  /* 0x000000111414b224 */ /* 0x008fd800078e02ff */
[----:B------:R-:W-:-:S04]  /*1a180*/  @!P5 IADD3 R10, P6, R2, UR41, RZ ;  /* 0x00000029020adc10 */ /* 0x000fc8000ffde0ff */
[----:B------:R-:W-:Y:S02]  /*1a190*/  @!P5 IADD3.X R11, R3, UR40, RZ, P6, !PT ;  /* 0x00000028030bdc10 */ /* 0x000fe4000b7fe4ff */
[----:B------:R-:W-:Y:S01]  /*1a1a0*/  ISETP.GE.AND P6, PT, R232, 0x101, PT ;  /* 0x00000101e800780c */ /* 0x000fe20003fc6270 */
[----:B------:R1:W-:Y:S03]  /*1a1b0*/  @!P3 STG.E.U8 desc[UR50][R12.64+0x70], R20 ;  /* 0x000070140c00b986 */ /* 0x0003e6000c101132 */
[----:B------:R-:W-:-:S13]  /*1a1c0*/  ISETP.LT.OR P3, PT, R0, 0x79, !P6 ;  /* 0x000000790000780c */ /* 0x000fda0007761670 */
[-C--:B0-----:R-:W-:Y:S01]  /*1a1d0*/  @!P3 IMAD R23, R235, R17.reuse, RZ ;  /* 0x00000011eb17b224 */ /* 0x081fe200078e02ff */
[----:B------:R-:W-:Y:S01]  /*1a1e0*/  LOP3.LUT P1, RZ, R19, 0x100, RZ, 0xc0, !PT ;  /* 0x0000010013ff7812 */ /* 0x000fe2000782c0ff */
[----:B--2---:R-:W-:-:S05]  /*1a1f0*/  @!P5 IMAD R21, R21, R17, RZ ;  /* 0x000000111515d224 */ /* 0x004fca00078e02ff */
[----:B------:R0:W-:Y:S04]  /*1a200*/  @!P5 STG.E.U8 desc[UR50][R10.64+0x71], R21 ;  /* 0x000071150a00d986 */ /* 0x0001e8000c101132 */
[----:B------:R2:W-:Y:S01]  /*1a210*/  @!P3 STG.E.U8 desc[UR50][R2.64+0x78], R23 ;  /* 0x000078170200b986 */ /* 0x0005e2000c101132 */
[C---:B------:R-:W-:Y:S02]  /*1a220*/  ISETP.LT.OR P3, PT, R0.reuse, 0x7a, !P6 ;  /* 0x0000007a0000780c */ /* 0x040fe40007761670 */
[----:B------:R-:W-:-:S11]  /*1a230*/  ISETP.LT.OR P5, PT, R0, 0x79, !P2 ;  /* 0x000000790000780c */ /* 0x000fd600057a1670 */
[----:B------:R-:W-:-:S05]  /*1a240*/  @!P3 IMAD R233, R233, R17, RZ ;  /* 0x00000011e9e9b224 */ /* 0x000fca00078e02ff */
[----:B------:R3:W-:Y:S01]  /*1a250*/  @!P3 STG.E.U8 desc[UR50][R2.64+0x79], R233 ;  /* 0x000079e90200b986 */ /* 0x0007e2000c101132 */
[----:B-1----:R-:W-:-:S04]  /*1a260*/  @!P5 IADD3 R12, P3, R2, UR41, RZ ;  /* 0x00000029020cdc10 */ /* 0x002fc8000ff7e0ff */
[----:B------:R-:W-:Y:S02]  /*1a270*/  @!P5 IADD3.X R13, R3, UR40, RZ, P3, !PT ;  /* 0x00000028030ddc10 */ /* 0x000fe40009ffe4ff */
[----:B------:R-:W-:Y:S01]  /*1a280*/  ISETP.LT.OR P3, PT, R0, 0x7a, !P2 ;  /* 0x0000007a0000780c */ /* 0x000fe20005761670 */
[----:B0-----:R-:W-:-:S12]  /*1a290*/  @!P5 IMAD R21, R234, R17, RZ ;  /* 0x00000011ea15d224 */ /* 0x001fd800078e02ff */
[----:B------:R-:W-:Y:S01]  /*1a2a0*/  @!P3 IADD3 R10, P6, R2, UR41, RZ ;  /* 0x00000029020abc10 */ /* 0x000fe2000ffde0ff */
[----:B--2---:R-:W-:-:S03]  /*1a2b0*/  @!P3 IMAD R23, R22, R17, RZ ;  /* 0x000000111617b224 */ /* 0x004fc600078e02ff */
[----:B------:R-:W-:Y:S01]  /*1a2c0*/  @!P3 IADD3.X R11, R3, UR40, RZ, P6, !PT ;  /* 0x00000028030bbc10 */ /* 0x000fe2000b7fe4ff */
[----:B------:R0:W-:Y:S04]  /*1a2d0*/  @!P5 STG.E.U8 desc[UR50][R12.64+0x78], R21 ;  /* 0x000078150c00d986 */ /* 0x0001e8000c101132 */
[----:B------:R1:W-:Y:S01]  /*1a2e0*/  @!P3 STG.E.U8 desc[UR50][R10.64+0x79], R23 ;  /* 0x000079170a00b986 */ /* 0x0003e2000c101132 */
[----:B------:R-:W-:-:S13]  /*1a2f0*/  ISETP.LT.OR P3, PT, R0, 0x61, !P1 ;  /* 0x000000610000780c */ /* 0x000fda0004f61670 */
[----:B---3--:R-:W-:-:S05]  /*1a300*/  @!P3 IMAD R233, R216, R17, RZ ;  /* 0x00000011d8e9b224 */ /* 0x008fca00078e02ff */
[----:B------:R-:W-:Y:S01]  /*1a310*/  @!P3 STG.E.U8 desc[UR50][R8.64+0x60], R233 ;  /* 0x000060e90800b986 */ /* 0x000fe2000c101132 */
[C---:B------:R-:W-:Y:S02]  /*1a320*/  ISETP.LT.OR P3, PT, R0.reuse, 0x62, !P1 ;  /* 0x000000620000780c */ /* 0x040fe40004f61670 */
[----:B------:R-:W-:-:S11]  /*1a330*/  ISETP.LT.OR P5, PT, R0, 0x61, !P0 ;  /* 0x000000610000780c */ /* 0x000fd600047a1670 */
[----:B------:R-:W-:-:S05]  /*1a340*/  @!P3 IMAD R217, R217, R17, RZ ;  /* 0x00000011d9d9b224 */ /* 0x000fca00078e02ff */
[----:B------:R-:W-:Y:S01]  /*1a350*/  @!P3 STG.E.U8 desc[UR50][R8.64+0x61], R217 ;  /* 0x000061d90800b986 */ /* 0x000fe2000c101132 */
[----:B------:R-:W-:Y:S02]  /*1a360*/  ISETP.LT.OR P3, PT, R0, 0x62, !P0 ;  /* 0x000000620000780c */ /* 0x000fe40004761670 */
[----:B0-----:R-:W-:-:S04]  /*1a370*/  @!P5 IADD3 R12, P6, R8, UR41, RZ ;  /* 0x00000029080cdc10 */ /* 0x001fc8000ffde0ff */
[----:B------:R-:W-:Y:S01]  /*1a380*/  @!P5 IADD3.X R13, R9, UR40, RZ, P6, !PT ;  /* 0x00000028090ddc10 */ /* 0x000fe2000b7fe4ff */
[----:B------:R-:W-:-:S06]  /*1a390*/  @!P5 IMAD R21, R218, R17, RZ ;  /* 0x00000011da15d224 */ /* 0x000fcc00078e02ff */
[----:B-1----:R-:W-:Y:S01]  /*1a3a0*/  @!P3 IADD3 R10, P6, R8, UR41, RZ ;  /* 0x00000029080abc10 */ /* 0x002fe2000ffde0ff */
[----:B------:R-:W-:-:S03]  /*1a3b0*/  @!P3 IMAD R219, R219, R17, RZ ;  /* 0x00000011dbdbb224 */ /* 0x000fc600078e02ff */
[----:B------:R-:W-:Y:S01]  /*1a3c0*/  @!P3 IADD3.X R11, R9, UR40, RZ, P6, !PT ;  /* 0x00000028090bbc10 */ /* 0x000fe2000b7fe4ff */
[----:B------:R0:W-:Y:S04]  /*1a3d0*/  @!P5 STG.E.U8 desc[UR50][R12.64+0x60], R21 ;  /* 0x000060150c00d986 */ /* 0x0001e8000c101132 */
[----:B------:R1:W-:Y:S01]  /*1a3e0*/  @!P3 STG.E.U8 desc[UR50][R10.64+0x61], R219 ;  /* 0x000061db0a00b986 */ /* 0x0003e2000c101132 */
[----:B------:R-:W-:-:S13]  /*1a3f0*/  ISETP.LT.OR P3, PT, R0, 0x69, !P1 ;  /* 0x000000690000780c */ /* 0x000fda0004f61670 */
[----:B------:R-:W-:-:S05]  /*1a400*/  @!P3 IMAD R23, R220, R17, RZ ;  /* 0x00000011dc17b224 */ /* 0x000fca00078e02ff */
        /* <DEDUP_REMOVED lines=9> */
[----:B------:R-:W-:Y:S01]  /*1a4a0*/  @!P3 IADD3 R20, P6, R8, UR41, RZ ;  /* 0x000000290814bc10 */ /* 0x000fe2000ffde0ff */
[----:B------:R-:W-:-:S03]  /*1a4b0*/  @!P3 IMAD R223, R223, R17, RZ ;  /* 0x00000011dfdfb224 */ /* 0x000fc600078e02ff */
[----:B------:R-:W-:Y:S01]  /*1a4c0*/  @!P3 IADD3.X R21, R9, UR40, RZ, P6, !PT ;  /* 0x000000280915bc10 */ /* 0x000fe2000b7fe4ff */
[----:B------:R-:W-:Y:S04]  /*1a4d0*/  @!P5 STG.E.U8 desc[UR50][R12.64+0x68], R217 ;  /* 0x000068d90c00d986 */ /* 0x000fe8000c101132 */
[----:B------:R0:W-:Y:S01]  /*1a4e0*/  @!P3 STG.E.U8 desc[UR50][R20.64+0x69], R223 ;  /* 0x000069df1400b986 */ /* 0x0001e2000c101132 */
[----:B------:R-:W-:-:S13]  /*1a4f0*/  ISETP.LT.OR P3, PT, R0, 0x71, !P1 ;  /* 0x000000710000780c */ /* 0x000fda0004f61670 */
[----:B-1----:R-:W-:-:S05]  /*1a500*/  @!P3 IMAD R219, R224, R17, RZ ;  /* 0x00000011e0dbb224 */ /* 0x002fca00078e02ff */
[----:B------:R-:W-:Y:S01]  /*1a510*/  @!P3 STG.E.U8 desc[UR50][R8.64+0x70], R219 ;  /* 0x000070db0800b986 */ /* 0x000fe2000c101132 */
[C---:B------:R-:W-:Y:S02]  /*1a520*/  ISETP.LT.OR P3, PT, R0.reuse, 0x72, !P1 ;  /* 0x000000720000780c */ /* 0x040fe40004f61670 */
[----:B------:R-:W-:-:S11]  /*1a530*/  ISETP.LT.OR P5, PT, R0, 0x71, !P0 ;  /* 0x000000710000780c */ /* 0x000fd600047a1670 */
[----:B------:R-:W-:-:S05]  /*1a540*/  @!P3 IMAD R225, R225, R17, RZ ;  /* 0x00000011e1e1b224 */ /* 0x000fca00078e02ff */
[----:B------:R-:W-:Y:S01]  /*1a550*/  @!P3 STG.E.U8 desc[UR50][R8.64+0x71], R225 ;  /* 0x000071e10800b986 */ /* 0x000fe2000c101132 */
[----:B------:R-:W-:Y:S02]  /*1a560*/  ISETP.LT.OR P3, PT, R0, 0x72, !P0 ;  /* 0x000000720000780c */ /* 0x000fe40004761670 */
[----:B------:R-:W-:-:S04]  /*1a570*/  @!P5 IADD3 R10, P6, R8, UR41, RZ ;  /* 0x00000029080adc10 */ /* 0x000fc8000ffde0ff */
[----:B------:R-:W-:Y:S01]  /*1a580*/  @!P5 IADD3.X R11, R9, UR40, RZ, P6, !PT ;  /* 0x00000028090bdc10 */ /* 0x000fe2000b7fe4ff */
[----:B0-----:R-:W-:-:S06]  /*1a590*/  @!P5 IMAD R21, R226, R17, RZ ;  /* 0x00000011e215d224 */ /* 0x001fcc00078e02ff */
[----:B------:R-:W-:Y:S01]  /*1a5a0*/  @!P3 IADD3 R22, P6, R8, UR41, RZ ;  /* 0x000000290816bc10 */ /* 0x000fe2000ffde0ff */
[----:B------:R-:W-:-:S03]  /*1a5b0*/  @!P3 IMAD R227, R227, R17, RZ ;  /* 0x00000011e3e3b224 */ /* 0x000fc600078e02ff */
[----:B------:R-:W-:Y:S01]  /*1a5c0*/  @!P3 IADD3.X R23, R9, UR40, RZ, P6, !PT ;  /* 0x000000280917bc10 */ /* 0x000fe2000b7fe4ff */
[----:B------:R-:W-:Y:S04]  /*1a5d0*/  @!P5 STG.E.U8 desc[UR50][R10.64+0x70], R21 ;  /* 0x000070150a00d986 */ /* 0x000fe8000c101132 */
[----:B------:R0:W-:Y:S01]  /*1a5e0*/  @!P3 STG.E.U8 desc[UR50][R22.64+0x71], R227 ;  /* 0x000071e31600b986 */ /* 0x0001e2000c101132 */
[----:B------:R-:W-:-:S13]  /*1a5f0*/  ISETP.LT.OR P3, PT, R0, 0x79, !P1 ;  /* 0x000000790000780c */ /* 0x000fda0004f61670 */
[----:B------:R-:W-:-:S05]  /*1a600*/  @!P3 IMAD R217, R228, R17, RZ ;  /* 0x00000011e4d9b224 */ /* 0x000fca00078e02ff */
[----:B------:R1:W-:Y:S01]  /*1a610*/  @!P3 STG.E.U8 desc[UR50][R8.64+0x78], R217 ;  /* 0x000078d90800b986 */ /* 0x0003e2000c101132 */
[C---:B------:R-:W-:Y:S02]  /*1a620*/  ISETP.LT.OR P3, PT, R0.reuse, 0x7a, !P1 ;  /* 0x0000007a0000780c */ /* 0x040fe40004f61670 */
[----:B------:R-:W-:-:S11]  /*1a630*/  ISETP.LT.OR P5, PT, R0, 0x79, !P0 ;  /* 0x000000790000780c */ /* 0x000fd600047a1670 */
[----:B------:R-:W-:-:S05]  /*1a640*/  @!P3 IMAD R229, R229, R17, RZ ;  /* 0x00000011e5e5b224 */ /* 0x000fca00078e02ff */
[----:B------:R-:W-:Y:S01]  /*1a650*/  @!P3 STG.E.U8 desc[UR50][R8.64+0x79], R229 ;  /* 0x000079e50800b986 */ /* 0x000fe2000c101132 */
[----:B------:R-:W-:Y:S02]  /*1a660*/  ISETP.LT.OR P3, PT, R0, 0x7a, !P0 ;  /* 0x0000007a0000780c */ /* 0x000fe40004761670 */
[----:B------:R-:W-:Y:S02]  /*1a670*/  @!P5 IADD3 R12, P6, R8, UR41, RZ ;  /* 0x00000029080cdc10 */ /* 0x000fe4000ffde0ff */
[----:B------:R-:W-:Y:S02]  /*1a680*/  LOP3.LUT R19, R19, 0xffffffbf, RZ, 0xc0, !PT ;  /* 0xffffffbf13137812 */ /* 0x000fe400078ec0ff */
[----:B------:R-:W-:Y:S01]  /*1a690*/  @!P5 IADD3.X R13, R9, UR40, RZ, P6, !PT ;  /* 0x00000028090ddc10 */ /* 0x000fe2000b7fe4ff */
[----:B0-----:R-:W-:Y:S01]  /*1a6a0*/  @!P5 IMAD R23, R230, R17, RZ ;  /* 0x00000011e617d224 */ /* 0x001fe200078e02ff */
[----:B------:R-:W-:-:S05]  /*1a6b0*/  @P2 LOP3.LUT R19, R19, 0x40, RZ, 0xfc, !PT ;  /* 0x0000004013132812 */ /* 0x000fca00078efcff */
[----:B------:R-:W-:Y:S01]  /*1a6c0*/  @!P3 IADD3 R10, P6, R8, UR41, RZ ;  /* 0x00000029080abc10 */ /* 0x000fe2000ffde0ff */
[----:B------:R-:W-:Y:S01]  /*1a6d0*/  @!P3 IMAD R231, R231, R17, RZ ;  /* 0x00000011e7e7b224 */ /* 0x000fe200078e02ff */
[----:B------:R-:W-:Y:S02]  /*1a6e0*/  ISETP.GE.AND P2, PT, R232, 0x1, PT ;  /* 0x00000001e800780c */ /* 0x000fe40003f46270 */
[----:B------:R-:W-:Y:S01]  /*1a6f0*/  @!P3 IADD3.X R11, R9, UR40, RZ, P6, !PT ;  /* 0x00000028090bbc10 */ /* 0x000fe2000b7fe4ff */
[----:B------:R0:W-:Y:S04]  /*1a700*/  @!P5 STG.E.U8 desc[UR50][R12.64+0x78], R23 ;  /* 0x000078170c00d986 */ /* 0x0001e8000c101132 */
[----:B------:R-:W-:Y:S01]  /*1a710*/  @!P3 STG.E.U8 desc[UR50][R10.64+0x79], R231 ;  /* 0x000079e70a00b986 */ /* 0x000fe2000c101132 */
[----:B------:R-:W-:-:S13]  /*1a720*/  ISETP.LT.OR P3, PT, R0, 0x81, !P2 ;  /* 0x000000810000780c */ /* 0x000fda0005761670 */
[----:B-1----:R-:W-:-:S05]  /*1a730*/  @!P3 IMAD R217, R200, R17, RZ ;  /* 0x00000011c8d9b224 */ /* 0x002fca00078e02ff */
[----:B------:R-:W-:Y:S01]  /*1a740*/  @!P3 STG.E.U8 desc[UR50][R6.64+0x80], R217 ;  /* 0x000080d90600b986 */ /* 0x000fe2000c101132 */
[C---:B------:R-:W-:Y:S02]  /*1a750*/  ISETP.LT.OR P3, PT, R0.reuse, 0x82, !P2 ;  /* 0x000000820000780c */ /* 0x040fe40005761670 */
[----:B------:R-:W-:Y:S02]  /*1a760*/  P2R R216, PR, RZ, 0x2 ;  /* 0x00000002ffd87803 */ /* 0x000fe40000000000 */
[----:B------:R-:W-:-:S09]  /*1a770*/  ISETP.LT.OR P1, PT, R0, 0x81, !P4 ;  /* 0x000000810000780c */ /* 0x000fd20006721670 */
[----:B------:R-:W-:-:S05]  /*1a780*/  @!P3 IMAD R201, R201, R17, RZ ;  /* 0x00000011c9c9b224 */ /* 0x000fca00078e02ff */
[----:B------:R1:W-:Y:S01]  /*1a790*/  @!P3 STG.E.U8 desc[UR50][R6.64+0x81], R201 ;  /* 0x000081c90600b986 */ /* 0x0003e2000c101132 */
[----:B------:R-:W-:Y:S01]  /*1a7a0*/  ISETP.LT.OR P3, PT, R0, 0x82, !P4 ;  /* 0x000000820000780c */ /* 0x000fe20006761670 */
[----:B0-----:R-:W-:-:S12]  /*1a7b0*/  @!P1 IMAD R23, R202, R17, RZ ;  /* 0x00000011ca179224 */ /* 0x001fd800078e02ff */
[----:B------:R-:W-:Y:S01]  /*1a7c0*/  @!P3 IADD3 R20, P5, R6, UR41, RZ ;  /* 0x000000290614bc10 */ /* 0x000fe2000ffbe0ff */
[----:B------:R-:W-:-:S03]  /*1a7d0*/  @!P3 IMAD R203, R203, R17, RZ ;  /* 0x00000011cbcbb224 */ /* 0x000fc600078e02ff */
[----:B------:R-:W-:Y:S01]  /*1a7e0*/  @!P3 IADD3.X R21, R7, UR40, RZ, P5, !PT ;  /* 0x000000280715bc10 */ /* 0x000fe2000affe4ff */
[----:B------:R0:W-:Y:S04]  /*1a7f0*/  @!P1 STG.E.U8 desc[UR50][R14.64+0x80], R23 ;  /* 0x000080170e009986 */ /* 0x0001e8000c101132 */
[----:B------:R-:W-:Y:S01]  /*1a800*/  @!P3 STG.E.U8 desc[UR50][R20.64+0x81], R203 ;  /* 0x000081cb1400b986 */ /* 0x000fe2000c101132 */
[----:B------:R-:W-:-:S13]  /*1a810*/  ISETP.LT.OR P3, PT, R0, 0x89, !P2 ;  /* 0x000000890000780c */ /* 0x000fda0005761670 */
[----:B-1----:R-:W-:-:S05]  /*1a820*/  @!P3 IMAD R201, R204, R17, RZ ;  /* 0x00000011ccc9b224 */ /* 0x002fca00078e02ff */
[----:B------:R1:W-:Y:S01]  /*1a830*/  @!P3 STG.E.U8 desc[UR50][R6.64+0x88], R201 ;  /* 0x000088c90600b986 */ /* 0x0003e2000c101132 */
        /* <DEDUP_REMOVED lines=11> */
[----:B------:R0:W-:Y:S04]  /*1a8f0*/  @!P5 STG.E.U8 desc[UR50][R10.64+0x88], R23 ;  /* 0x000088170a00d986 */ /* 0x0001e8000c101132 */
[----:B------:R2:W-:Y:S01]  /*1a900*/  @!P3 STG.E.U8 desc[UR50][R12.64+0x89], R207 ;  /* 0x000089cf0c00b986 */ /* 0x0005e2000c101132 */
[C---:B------:R-:W-:Y:S02]  /*1a910*/  ISETP.LT.OR P3, PT, R0.reuse, 0x91, !P2 ;  /* 0x000000910000780c */ /* 0x040fe40005761670 */
[----:B------:R-:W-:-:S11]  /*1a920*/  ISETP.LT.OR P6, PT, R0, 0x91, !P4 ;  /* 0x000000910000780c */ /* 0x000fd600067c1670 */
[----:B-1----:R-:W-:-:S05]  /*1a930*/  @!P3 IMAD R201, R208, R17, RZ ;  /* 0x00000011d0c9b224 */ /* 0x002fca00078e02ff */
[----:B------:R-:W-:Y:S01]  /*1a940*/  @!P3 STG.E.U8 desc[UR50][R6.64+0x90], R201 ;  /* 0x000090c90600b986 */ /* 0x000fe2000c101132 */
[C---:B------:R-:W-:Y:S02]  /*1a950*/  ISETP.LT.OR P3, PT, R0.reuse, 0x92, !P2 ;  /* 0x000000920000780c */ /* 0x040fe40005761670 */
[----:B------:R-:W-:Y:S02]  /*1a960*/  ISETP.LT.OR P5, PT, R0, 0x92, !P4 ;  /* 0x000000920000780c */ /* 0x000fe400067a1670 */
[----:B------:R-:W-:-:S09]  /*1a970*/  @!P6 IADD3 R14, P1, R6, UR41, RZ ;  /* 0x00000029060eec10 */ /* 0x000fd2000ff3e0ff */
[----:B------:R-:W-:Y:S01]  /*1a980*/  @!P3 IMAD R209, R209, R17, RZ ;  /* 0x00000011d1d1b224 */ /* 0x000fe200078e02ff */
[----:B------:R-:W-:-:S04]  /*1a990*/  @!P6 IADD3.X R15, R7, UR40, RZ, P1, !PT ;  /* 0x00000028070fec10 */ /* 0x000fc80008ffe4ff */
[----:B------:R-:W-:Y:S01]  /*1a9a0*/  @!P3 STG.E.U8 desc[UR50][R6.64+0x91], R209 ;  /* 0x000091d10600b986 */ /* 0x000fe2000c101132 */
[----:B------:R-:W-:Y:S01]  /*1a9b0*/  @!P5 IADD3 R20, P3, R6, UR41, RZ ;  /* 0x000000290614dc10 */ /* 0x000fe2000ff7e0ff */
[-C--:B0-----:R-:W-:Y:S02]  /*1a9c0*/  @!P6 IMAD R11, R210, R17.reuse, RZ ;  /* 0x00000011d20be224 */ /* 0x081fe400078e02ff */
[----:B------:R-:W-:Y:S01]  /*1a9d0*/  @!P5 IMAD R211, R211, R17, RZ ;  /* 0x00000011d3d3d224 */ /* 0x000fe200078e02ff */
[----:B------:R-:W-:Y:S02]  /*1a9e0*/  @!P5 IADD3.X R21, R7, UR40, RZ, P3, !PT ;  /* 0x000000280715dc10 */ /* 0x000fe40009ffe4ff */
[----:B------:R0:W-:Y:S04]  /*1a9f0*/  @!P6 STG.E.U8 desc[UR50][R14.64+0x90], R11 ;  /* 0x0000900b0e00e986 */ /* 0x0001e8000c101132 */
[----:B------:R1:W-:Y:S01]  /*1aa00*/  @!P5 STG.E.U8 desc[UR50][R20.64+0x91], R211 ;  /* 0x000091d31400d986 */ /* 0x0003e2000c101132 */
[----:B------:R-:W-:-:S13]  /*1aa10*/  ISETP.LT.OR P5, PT, R0, 0x99, !P2 ;  /* 0x000000990000780c */ /* 0x000fda00057a1670 */
[----:B--2---:R-:W-:-:S05]  /*1aa20*/  @!P5 IMAD R13, R212, R17, RZ ;  /* 0x00000011d40dd224 */ /* 0x004fca00078e02ff */
[----:B------:R2:W-:Y:S01]  /*1aa30*/  @!P5 STG.E.U8 desc[UR50][R6.64+0x98], R13 ;  /* 0x0000980d0600d986 */ /* 0x0005e2000c101132 */
[C---:B------:R-:W-:Y:S02]  /*1aa40*/  ISETP.LT.OR P5, PT, R0.reuse, 0x9a, !P2 ;  /* 0x0000009a0000780c */ /* 0x040fe400057a1670 */
[----:B------:R-:W-:-:S11]  /*1aa50*/  ISETP.LT.OR P3, PT, R0, 0x99, !P4 ;  /* 0x000000990000780c */ /* 0x000fd60006761670 */
[----:B------:R-:W-:-:S05]  /*1aa60*/  @!P5 IMAD R213, R213, R17, RZ ;  /* 0x00000011d5d5d224 */ /* 0x000fca00078e02ff */
[----:B------:R-:W-:Y:S01]  /*1aa70*/  @!P5 STG.E.U8 desc[UR50][R6.64+0x99], R213 ;  /* 0x000099d50600d986 */ /* 0x000fe2000c101132 */
[----:B------:R-:W-:Y:S02]  /*1aa80*/  ISETP.LT.OR P5, PT, R0, 0x9a, !P4 ;  /* 0x0000009a0000780c */ /* 0x000fe400067a1670 */
[----:B------:R-:W-:Y:S01]  /*1aa90*/  @!P3 IADD3 R22, P1, R6, UR41, RZ ;  /* 0x000000290616bc10 */ /* 0x000fe2000ff3e0ff */
[----:B0-----:R-:W-:-:S03]  /*1aaa0*/  @!P3 IMAD R15, R214, R17, RZ ;  /* 0x00000011d60fb224 */ /* 0x001fc600078e02ff */
[----:B------:R-:W-:-:S07]  /*1aab0*/  @!P3 IADD3.X R23, R7, UR40, RZ, P1, !PT ;  /* 0x000000280717bc10 */ /* 0x000fce0008ffe4ff */
[----:B------:R-:W-:Y:S01]  /*1aac0*/  @!P5 IADD3 R200, P6, R6, UR41, RZ ;  /* 0x0000002906c8dc10 */ /* 0x000fe2000ffde0ff */
[----:B------:R-:W-:-:S03]  /*1aad0*/  @!P5 IMAD R215, R215, R17, RZ ;  /* 0x00000011d7d7d224 */ /* 0x000fc600078e02ff */
[----:B------:R-:W-:Y:S01]  /*1aae0*/  @!P5 IADD3.X R201, R7, UR40, RZ, P6, !PT ;  /* 0x0000002807c9dc10 */ /* 0x000fe2000b7fe4ff */
[----:B------:R0:W-:Y:S04]  /*1aaf0*/  @!P3 STG.E.U8 desc[UR50][R22.64+0x98], R15 ;  /* 0x0000980f1600b986 */ /* 0x0001e8000c101132 */
[----:B------:R-:W-:Y:S01]  /*1ab00*/  @!P5 STG.E.U8 desc[UR50][R200.64+0x99], R215 ;  /* 0x000099d7c800d986 */ /* 0x000fe2000c101132 */
[----:B------:R-:W-:-:S04]  /*1ab10*/  ISETP.GE.AND P5, PT, R232, 0x81, PT ;  /* 0x00000081e800780c */ /* 0x000fc80003fa6270 */
[C---:B------:R-:W-:Y:S02]  /*1ab20*/  ISETP.LT.OR P3, PT, R0.reuse, 0x81, !P5 ;  /* 0x000000810000780c */ /* 0x040fe40006f61670 */
[----:B------:R-:W-:-:S11]  /*1ab30*/  ISETP.LT.OR P2, PT, R0, 0xa1, !P4 ;  /* 0x000000a10000780c */ /* 0x000fd60006741670 */
[----:B-1----:R-:W-:-:S05]  /*1ab40*/  @!P3 IMAD R21, R184, R17, RZ ;  /* 0x00000011b815b224 */ /* 0x002fca00078e02ff */
[----:B------:R-:W-:Y:S01]  /*1ab50*/  @!P3 STG.E.U8 desc[UR50][R4.64+0x80], R21 ;  /* 0x000080150400b986 */ /* 0x000fe2000c101132 */
[----:B------:R-:W-:Y:S02]  /*1ab60*/  ISETP.LT.OR P3, PT, R0, 0x82, !P5 ;  /* 0x000000820000780c */ /* 0x000fe40006f61670 */
[----:B------:R-:W-:-:S04]  /*1ab70*/  @!P2 IADD3 R10, P6, R6, UR41, RZ ;  /* 0x00000029060aac10 */ /* 0x000fc8000ffde0ff */
[----:B------:R-:W-:Y:S02]  /*1ab80*/  @!P2 IADD3.X R11, R7, UR40, RZ, P6, !PT ;  /* 0x00000028070bac10 */ /* 0x000fe4000b7fe4ff */
[----:B------:R-:W-:-:S05]  /*1ab90*/  ISETP.GE.AND P6, PT, R232, 0x89, PT ;  /* 0x00000089e800780c */ /* 0x000fca0003fc6270 */
[----:B------:R-:W-:-:S05]  /*1aba0*/  @!P3 IMAD R185, R185, R17, RZ ;  /* 0x00000011b9b9b224 */ /* 0x000fca00078e02ff */
[----:B------:R1:W-:Y:S01]  /*1abb0*/  @!P3 STG.E.U8 desc[UR50][R4.64+0x81], R185 ;  /* 0x000081b90400b986 */ /* 0x0003e2000c101132 */
[----:B------:R-:W-:-:S13]  /*1abc0*/  ISETP.LT.OR P3, PT, R0, 0x81, !P6 ;  /* 0x000000810000780c */ /* 0x000fda0007761670 */
[----:B------:R-:W-:-:S04]  /*1abd0*/  @!P3 IADD3 R12, P5, R4, UR41, RZ ;  /* 0x00000029040cbc10 */ /* 0x000fc8000ffbe0ff */
[----:B--2---:R-:W-:Y:S02]  /*1abe0*/  @!P3 IADD3.X R13, R5, UR40, RZ, P5, !PT ;  /* 0x00000028050dbc10 */ /* 0x004fe4000affe4ff */
[----:B------:R-:W-:Y:S01]  /*1abf0*/  ISETP.LT.OR P5, PT, R0, 0x82, !P6 ;  /* 0x000000820000780c */ /* 0x000fe200077a1670 */
[----:B0-----:R-:W-:-:S12]  /*1ac00*/  @!P3 IMAD R23, R186, R17, RZ ;  /* 0x00000011ba17b224 */ /* 0x001fd800078e02ff */
[----:B------:R-:W-:Y:S01]  /*1ac10*/  @!P5 IADD3 R14, P6, R4, UR41, RZ ;  /* 0x00000029040edc10 */ /* 0x000fe2000ffde0ff */
[----:B------:R-:W-:-:S03]  /*1ac20*/  @!P5 IMAD R187, R187, R17, RZ ;  /* 0x00000011bbbbd224 */ /* 0x000fc600078e02ff */
[----:B------:R-:W-:Y:S01]  /*1ac30*/  @!P5 IADD3.X R15, R5, UR40, RZ, P6, !PT ;  /* 0x00000028050fdc10 */ /* 0x000fe2000b7fe4ff */
[----:B------:R0:W-:Y:S04]  /*1ac40*/  @!P3 STG.E.U8 desc[UR50][R12.64+0x80], R23 ;  /* 0x000080170c00b986 */ /* 0x0001e8000c101132 */
[----:B------:R-:W-:Y:S01]  /*1ac50*/  @!P5 STG.E.U8 desc[UR50][R14.64+0x81], R187 ;  /* 0x000081bb0e00d986 */ /* 0x000fe2000c101132 */
[----:B------:R-:W-:-:S04]  /*1ac60*/  ISETP.GE.AND P5, PT, R232, 0x81, PT ;  /* 0x00000081e800780c */ /* 0x000fc80003fa6270 */
[----:B------:R-:W-:-:S13]  /*1ac70*/  ISETP.LT.OR P3, PT, R0, 0x89, !P5 ;  /* 0x000000890000780c */ /* 0x000fda0006f61670 */
[----:B-1----:R-:W-:-:S05]  /*1ac80*/  @!P3 IMAD R185, R188, R17, RZ ;  /* 0x00000011bcb9b224 */ /* 0x002fca00078e02ff */
[----:B------:R1:W-:Y:S01]  /*1ac90*/  @!P3 STG.E.U8 desc[UR50][R4.64+0x88], R185 ;  /* 0x000088b90400b986 */ /* 0x0003e2000c101132 */
[----:B------:R-:W-:Y:S02]  /*1aca0*/  ISETP.LT.OR P3, PT, R0, 0x8a, !P5 ;  /* 0x0000008a0000780c */ /* 0x000fe40006f61670 */
[----:B------:R-:W-:-:S11]  /*1acb0*/  ISETP.GE.AND P6, PT, R232, 0x89, PT ;  /* 0x00000089e800780c */ /* 0x000fd60003fc6270 */
[----:B------:R-:W-:-:S05]  /*1acc0*/  @!P3 IMAD R189, R189, R17, RZ ;  /* 0x00000011bdbdb224 */ /* 0x000fca00078e02ff */
[----:B------:R-:W-:Y:S01]  /*1acd0*/  @!P3 STG.E.U8 desc[UR50][R4.64+0x89], R189 ;  /* 0x000089bd0400b986 */ /* 0x000fe2000c101132 */
[----:B------:R-:W-:-:S13]  /*1ace0*/  ISETP.LT.OR P3, PT, R0, 0x89, !P6 ;  /* 0x000000890000780c */ /* 0x000fda0007761670 */
[----:B------:R-:W-:-:S04]  /*1acf0*/  @!P3 IADD3 R20, P5, R4, UR41, RZ ;  /* 0x000000290414bc10 */ /* 0x000fc8000ffbe0ff */
[----:B------:R-:W-:Y:S02]  /*1ad00*/  @!P3 IADD3.X R21, R5, UR40, RZ, P5, !PT ;  /* 0x000000280515bc10 */ /* 0x000fe4000affe4ff */
[----:B------:R-:W-:Y:S01]  /*1ad10*/  ISETP.LT.OR P5, PT, R0, 0x8a, !P6 ;  /* 0x0000008a0000780c */ /* 0x000fe200077a1670 */
[----:B0-----:R-:W-:-:S12]  /*1ad20*/  @!P3 IMAD R23, R190, R17, RZ ;  /* 0x00000011be17b224 */ /* 0x001fd800078e02ff */
[----:B------:R-:W-:Y:S01]  /*1ad30*/  @!P5 IADD3 R12, P6, R4, UR41, RZ ;  /* 0x00000029040cdc10 */ /* 0x000fe2000ffde0ff */
[----:B------:R-:W-:-:S03]  /*1ad40*/  @!P5 IMAD R191, R191, R17, RZ ;  /* 0x00000011bfbfd224 */ /* 0x000fc600078e02ff */
[----:B------:R-:W-:Y:S01]  /*1ad50*/  @!P5 IADD3.X R13, R5, UR40, RZ, P6, !PT ;  /* 0x00000028050ddc10 */ /* 0x000fe2000b7fe4ff */
[----:B------:R0:W-:Y:S04]  /*1ad60*/  @!P3 STG.E.U8 desc[UR50][R20.64+0x88], R23 ;  /* 0x000088171400b986 */ /* 0x0001e8000c101132 */
[----:B------:R2:W-:Y:S01]  /*1ad70*/  @!P5 STG.E.U8 desc[UR50][R12.64+0x89], R191 ;  /* 0x000089bf0c00d986 */ /* 0x0005e2000c101132 */
        /* <DEDUP_REMOVED lines=13> */
[----:B--2---:R-:W-:Y:S01]  /*1ae50*/  @!P5 IADD3 R12, P6, R4, UR41, RZ ;  /* 0x00000029040cdc10 */ /* 0x004fe2000ffde0ff */
        /* <DEDUP_REMOVED lines=17> */
[----:B------:R-:W-:-:S04]  /*1af70*/  @!P5 IADD3 R14, P6, R4, UR41, RZ ;  /* 0x00000029040edc10 */ /* 0x000fc8000ffde0ff */
[----:B------:R-:W-:Y:S02]  /*1af80*/  @!P5 IADD3.X R15, R5, UR40, RZ, P6, !PT ;  /* 0x00000028050fdc10 */ /* 0x000fe4000b7fe4ff */
[----:B------:R-:W-:Y:S01]  /*1af90*/  ISETP.GE.AND P6, PT, R232, 0x101, PT ;  /* 0x00000101e800780c */ /* 0x000fe20003fc6270 */
[----:B------:R0:W-:Y:S03]  /*1afa0*/  @!P3 STG.E.U8 desc[UR50][R20.64+0x98], R23 ;  /* 0x000098171400b986 */ /* 0x0001e6000c101132 */
[----:B------:R-:W-:Y:S01]  /*1afb0*/  ISETP.LT.OR P3, PT, R0, 0x81, !P6 ;  /* 0x000000810000780c */ /* 0x000fe20007761670 */
[----:B------:R-:W-:-:S05]  /*1afc0*/  @!P5 IMAD R199, R199, R17, RZ ;  /* 0x00000011c7c7d224 */ /* 0x000fca00078e02ff */
[----:B------:R2:W-:Y:S07]  /*1afd0*/  @!P5 STG.E.U8 desc[UR50][R14.64+0x99], R199 ;  /* 0x000099c70e00d986 */ /* 0x0005ee000c101132 */
[----:B-1----:R-:W-:-:S05]  /*1afe0*/  @!P3 IMAD R185, R168, R17, RZ ;  /* 0x00000011a8b9b224 */ /* 0x002fca00078e02ff */
[----:B------:R-:W-:Y:S01]  /*1aff0*/  @!P3 STG.E.U8 desc[UR50][R2.64+0x80], R185 ;  /* 0x000080b90200b986 */ /* 0x000fe2000c101132 */
[----:B------:R-:W-:Y:S02]  /*1b000*/  ISETP.LT.OR P3, PT, R0, 0x82, !P6 ;  /* 0x000000820000780c */ /* 0x000fe40007761670 */
[----:B------:R-:W-:-:S11]  /*1b010*/  LOP3.LUT P2, RZ, R19, 0x40, RZ, 0xc0, !PT ;  /* 0x0000004013ff7812 */ /* 0x000fd6000784c0ff */
[----:B------:R-:W-:-:S05]  /*1b020*/  @!P3 IMAD R169, R169, R17, RZ ;  /* 0x00000011a9a9b224 */ /* 0x000fca00078e02ff */
[----:B------:R1:W-:Y:S01]  /*1b030*/  @!P3 STG.E.U8 desc[UR50][R2.64+0x81], R169 ;  /* 0x000081a90200b986 */ /* 0x0003e2000c101132 */
[----:B------:R-:W-:-:S13]  /*1b040*/  ISETP.LT.OR P3, PT, R0, 0x81, !P2 ;  /* 0x000000810000780c */ /* 0x000fda0005761670 */
[----:B------:R-:W-:-:S04]  /*1b050*/  @!P3 IADD3 R12, P5, R2, UR41, RZ ;  /* 0x00000029020cbc10 */ /* 0x000fc8000ffbe0ff */
[----:B------:R-:W-:Y:S02]  /*1b060*/  @!P3 IADD3.X R13, R3, UR40, RZ, P5, !PT ;  /* 0x00000028030dbc10 */ /* 0x000fe4000affe4ff */
[----:B------:R-:W-:Y:S01]  /*1b070*/  ISETP.LT.OR P5, PT, R0, 0x82, !P2 ;  /* 0x000000820000780c */ /* 0x000fe200057a1670 */
[----:B0-----:R-:W-:-:S12]  /*1b080*/  @!P3 IMAD R23, R170, R17, RZ ;  /* 0x00000011aa17b224 */ /* 0x001fd800078e02ff */
[----:B--2---:R-:W-:-:S04]  /*1b090*/  @!P5 IADD3 R14, P6, R2, UR41, RZ ;  /* 0x00000029020edc10 */ /* 0x004fc8000ffde0ff */
[----:B------:R-:W-:Y:S02]  /*1b0a0*/  @!P5 IADD3.X R15, R3, UR40, RZ, P6, !PT ;  /* 0x00000028030fdc10 */ /* 0x000fe4000b7fe4ff */
[----:B------:R-:W-:Y:S01]  /*1b0b0*/  ISETP.GE.AND P6, PT, R232, 0x101, PT ;  /* 0x00000101e800780c */ /* 0x000fe20003fc6270 */
[----:B------:R0:W-:Y:S03]  /*1b0c0*/  @!P3 STG.E.U8 desc[UR50][R12.64+0x80], R23 ;  /* 0x000080170c00b986 */ /* 0x0001e6000c101132 */
[----:B------:R-:W-:Y:S01]  /*1b0d0*/  ISETP.LT.OR P3, PT, R0, 0x89, !P6 ;  /* 0x000000890000780c */ /* 0x000fe20007761670 */
[----:B------:R-:W-:-:S05]  /*1b0e0*/  @!P5 IMAD R171, R171, R17, RZ ;  /* 0x00000011ababd224 */ /* 0x000fca00078e02ff */
[----:B------:R-:W-:Y:S07]  /*1b0f0*/  @!P5 STG.E.U8 desc[UR50][R14.64+0x81], R171 ;  /* 0x000081ab0e00d986 */ /* 0x000fee000c101132 */
[----:B-1----:R-:W-:-:S05]  /*1b100*/  @!P3 IMAD R169, R172, R17, RZ ;  /* 0x00000011aca9b224 */ /* 0x002fca00078e02ff */
[----:B------:R1:W-:Y:S01]  /*1b110*/  @!P3 STG.E.U8 desc[UR50][R2.64+0x88], R169 ;  /* 0x000088a90200b986 */ /* 0x0003e2000c101132 */
[----:B------:R-:W-:-:S13]  /*1b120*/  ISETP.LT.OR P3, PT, R0, 0x8a, !P6 ;  /* 0x0000008a0000780c */ /* 0x000fda0007761670 */
        /* <DEDUP_REMOVED lines=33> */
[C---:B------:R-:W-:Y:S02]  /*1b340*/  ISETP.LT.OR P3, PT, R0.reuse, 0x9a, !P6 ;  /* 0x0000009a0000780c */ /* 0x040fe40007761670 */
[----:B------:R-:W-:-:S11]  /*1b350*/  ISETP.LT.OR P5, PT, R0, 0x99, !P2 ;  /* 0x000000990000780c */ /* 0x000fd600057a1670 */
[----:B------:R-:W-:-:S05]  /*1b360*/  @!P3 IMAD R181, R181, R17, RZ ;  /* 0x00000011b5b5b224 */ /* 0x000fca00078e02ff */
[----:B------:R-:W-:Y:S01]  /*1b370*/  @!P3 STG.E.U8 desc[UR50][R2.64+0x99], R181 ;  /* 0x000099b50200b986 */ /* 0x000fe2000c101132 */
[----:B------:R-:W-:-:S04]  /*1b380*/  @!P5 IADD3 R20, P3, R2, UR41, RZ ;  /* 0x000000290214dc10 */ /* 0x000fc8000ff7e0ff */
[----:B------:R-:W-:Y:S02]  /*1b390*/  @!P5 IADD3.X R21, R3, UR40, RZ, P3, !PT ;  /* 0x000000280315dc10 */ /* 0x000fe40009ffe4ff */
[----:B------:R-:W-:Y:S01]  /*1b3a0*/  ISETP.LT.OR P3, PT, R0, 0x9a, !P2 ;  /* 0x0000009a0000780c */ /* 0x000fe20005761670 */
[----:B0-----:R-:W-:Y:S01]  /*1b3b0*/  @!P5 IMAD R23, R182, R17, RZ ;  /* 0x00000011b617d224 */ /* 0x001fe200078e02ff */
[----:B------:R-:W-:-:S11]  /*1b3c0*/  ISETP.NE.AND P1, PT, R216, RZ, PT ;  /* 0x000000ffd800720c */ /* 0x000fd60003f25270 */
[----:B--2---:R-:W-:Y:S01]  /*1b3d0*/  @!P3 IADD3 R12, P6, R2, UR41, RZ ;  /* 0x00000029020cbc10 */ /* 0x004fe2000ffde0ff */
[----:B------:R-:W-:-:S03]  /*1b3e0*/  @!P3 IMAD R183, R183, R17, RZ ;  /* 0x00000011b7b7b224 */ /* 0x000fc600078e02ff */
[----:B------:R-:W-:Y:S01]  /*1b3f0*/  @!P3 IADD3.X R13, R3, UR40, RZ, P6, !PT ;  /* 0x00000028030dbc10 */ /* 0x000fe2000b7fe4ff */
[----:B------:R0:W-:Y:S04]  /*1b400*/  @!P5 STG.E.U8 desc[UR50][R20.64+0x98], R23 ;  /* 0x000098171400d986 */ /* 0x0001e8000c101132 */
[----:B------:R-:W-:Y:S01]  /*1b410*/  @!P3 STG.E.U8 desc[UR50][R12.64+0x99], R183 ;  /* 0x000099b70c00b986 */ /* 0x000fe2000c101132 */
[----:B------:R-:W-:-:S13]  /*1b420*/  ISETP.LT.OR P3, PT, R0, 0x81, !P1 ;  /* 0x000000810000780c */ /* 0x000fda0004f61670 */
[----:B-1----:R-:W-:-:S05]  /*1b430*/  @!P3 IMAD R169, R152, R17, RZ ;  /* 0x0000001198a9b224 */ /* 0x002fca00078e02ff */
[----:B------:R-:W-:Y:S01]  /*1b440*/  @!P3 STG.E.U8 desc[UR50][R8.64+0x80], R169 ;  /* 0x000080a90800b986 */ /* 0x000fe2000c101132 */
[C---:B------:R-:W-:Y:S02]  /*1b450*/  ISETP.LT.OR P3, PT, R0.reuse, 0x82, !P1 ;  /* 0x000000820000780c */ /* 0x040fe40004f61670 */
[----:B------:R-:W-:-:S11]  /*1b460*/  ISETP.LT.OR P5, PT, R0, 0x81, !P0 ;  /* 0x000000810000780c */ /* 0x000fd600047a1670 */
[----:B------:R-:W-:-:S05]  /*1b470*/  @!P3 IMAD R153, R153, R17, RZ ;  /* 0x000000119999b224 */ /* 0x000fca00078e02ff */
[----:B------:R1:W-:Y:S01]  /*1b480*/  @!P3 STG.E.U8 desc[UR50][R8.64+0x81], R153 ;  /* 0x000081990800b986 */ /* 0x0003e2000c101132 */
        /* <DEDUP_REMOVED lines=51> */
[----:B0-----:R-:W-:Y:S01]  /*1b7c0*/  @!P5 IMAD R23, R166, R17, RZ ;  /* 0x00000011a617d224 */ /* 0x001fe200078e02ff */
[----:B------:R-:W-:-:S05]  /*1b7d0*/  P2R R22, PR, RZ, 0x4 ;  /* 0x00000004ff167803 */ /* 0x000fca0000000000 */
        /* <DEDUP_REMOVED lines=37> */
[C---:B------:R-:W-:Y:S02]  /*1ba30*/  ISETP.LT.OR P3, PT, R0.reuse, 0xb1, !P2 ;  /* 0x000000b10000780c */ /* 0x040fe40005761670 */
[----:B------:R-:W-:-:S11]  /*1ba40*/  ISETP.LT.OR P6, PT, R0, 0xb1, !P4 ;  /* 0x000000b10000780c */ /* 0x000fd600067c1670 */
[----:B-1----:R-:W-:-:S05]  /*1ba50*/  @!P3 IMAD R137, R144, R17, RZ ;  /* 0x000000119089b224 */ /* 0x002fca00078e02ff */
[----:B------:R1:W-:Y:S01]  /*1ba60*/  @!P3 STG.E.U8 desc[UR50][R6.64+0xb0], R137 ;  /* 0x0000b0890600b986 */ /* 0x0003e2000c101132 */
        /* <DEDUP_REMOVED lines=108> */
[----:B------:R-:W-:-:S11]  /*1c130*/  ISETP.NE.AND P2, PT, R22, RZ, PT ;  /* 0x000000ff1600720c */ /* 0x000fd60003f45270 */
        /* <DEDUP_REMOVED lines=167> */
[----:B------:R-:W-:Y:S01]  /*1cbb0*/  @!P6 IADD3 R10, P1, R6, UR41, RZ ;  /* 0x00000029060aec10 */ /* 0x000fe2000ff3e0ff */
[----:B0-----:R-:W-:-:S08]  /*1cbc0*/  @!P6 IMAD R23, R82, R17, RZ ;  /* 0x000000115217e224 */ /* 0x001fd000078e02ff */
[----:B------:R-:W-:Y:S01]  /*1cbd0*/  @!P3 IMAD R81, R81, R17, RZ ;  /* 0x000000115151b224 */ /* 0x000fe200078e02ff */
[----:B------:R-:W-:-:S04]  /*1cbe0*/  @!P6 IADD3.X R11, R7, UR40, RZ, P1, !PT ;  /* 0x00000028070bec10 */ /* 0x000fc80008ffe4ff */
[----:B------:R-:W-:Y:S01]  /*1cbf0*/  @!P3 STG.E.U8 desc[UR50][R6.64+0xd1], R81 ;  /* 0x0000d1510600b986 */ /* 0x000fe2000c101132 */
[----:B------:R-:W-:Y:S01]  /*1cc00*/  @!P5 IADD3 R12, P3, R6, UR41, RZ ;  /* 0x00000029060cdc10 */ /* 0x000fe2000ff7e0ff */
[----:B------:R-:W-:Y:S02]  /*1cc10*/  @!P5 IMAD R83, R83, R17, RZ ;  /* 0x000000115353d224 */ /* 0x000fe400078e02ff */
[----:B------:R-:W-:Y:S01]  /*1cc20*/  @!P6 STG.E.U8 desc[UR50][R10.64+0xd0], R23 ;  /* 0x0000d0170a00e986 */ /* 0x000fe2000c101132 */
[----:B------:R-:W-:Y:S02]  /*1cc30*/  @!P5 IADD3.X R13, R7, UR40, RZ, P3, !PT ;  /* 0x00000028070ddc10 */ /* 0x000fe40009ffe4ff */
[----:B------:R-:W-:-:S03]  /*1cc40*/  ISETP.GE.AND P6, PT, R232, 0x1, PT ;  /* 0x00000001e800780c */ /* 0x000fc60003fc6270 */
[----:B------:R0:W-:Y:S01]  /*1cc50*/  @!P5 STG.E.U8 desc[UR50][R12.64+0xd1], R83 ;  /* 0x0000d1530c00d986 */ /* 0x0001e2000c101132 */
        /* <DEDUP_REMOVED lines=8> */
[----:B------:R-:W-:Y:S01]  /*1cce0*/  @!P3 IADD3 R14, P2, R6, UR41, RZ ;  /* 0x00000029060ebc10 */ /* 0x000fe2000ff5e0ff */
[----:B0-----:R-:W-:-:S03]  /*1ccf0*/  @!P3 IMAD R13, R86, R17, RZ ;  /* 0x00000011560db224 */ /* 0x001fc600078e02ff */
[----:B------:R-:W-:-:S07]  /*1cd00*/  @!P3 IADD3.X R15, R7, UR40, RZ, P2, !PT ;  /* 0x00000028070fbc10 */ /* 0x000fce00097fe4ff */
[----:B------:R-:W-:Y:S01]  /*1cd10*/  @!P5 IADD3 R20, P4, R6, UR41, RZ ;  /* 0x000000290614dc10 */ /* 0x000fe2000ff9e0ff */
[----:B------:R-:W-:-:S03]  /*1cd20*/  @!P5 IMAD R87, R87, R17, RZ ;  /* 0x000000115757d224 */ /* 0x000fc600078e02ff */
[----:B------:R-:W-:Y:S01]  /*1cd30*/  @!P5 IADD3.X R21, R7, UR40, RZ, P4, !PT ;  /* 0x000000280715dc10 */ /* 0x000fe2000a7fe4ff */
[----:B------:R-:W-:Y:S04]  /*1cd40*/  @!P3 STG.E.U8 desc[UR50][R14.64+0xd8], R13 ;  /* 0x0000d80d0e00b986 */ /* 0x000fe8000c101132 */
[----:B------:R0:W-:Y:S01]  /*1cd50*/  @!P5 STG.E.U8 desc[UR50][R20.64+0xd9], R87 ;  /* 0x0000d9571400d986 */ /* 0x0001e2000c101132 */
[C---:B------:R-:W-:Y:S02]  /*1cd60*/  ISETP.GE.AND P5, PT, R232.reuse, 0x81, PT ;  /* 0x00000081e800780c */ /* 0x040fe40003fa6270 */
[----:B------:R-:W-:Y:S02]  /*1cd70*/  ISETP.GE.AND P6, PT, R232, 0x89, PT ;  /* 0x00000089e800780c */ /* 0x000fe40003fc6270 */
[----:B------:R-:W-:-:S02]  /*1cd80*/  ISETP.LT.OR P3, PT, R0, 0xc1, !P5 ;  /* 0x000000c10000780c */ /* 0x000fc40006f61670 */
[----:B------:R-:W-:-:S11]  /*1cd90*/  ISETP.LT.OR P4, PT, R0, 0xc1, !P6 ;  /* 0x000000c10000780c */ /* 0x000fd60007781670 */
[----:B------:R-:W-:Y:S02]  /*1cda0*/  @!P3 IMAD R23, R56, R17, RZ ;  /* 0x000000113817b224 */ /* 0x000fe400078e02ff */
[----:B------:R-:W-:-:S03]  /*1cdb0*/  @!P4 IADD3 R10, P6, R4, UR41, RZ ;  /* 0x00000029040acc10 */ /* 0x000fc6000ffde0ff */
[----:B------:R2:W-:Y:S01]  /*1cdc0*/  @!P3 STG.E.U8 desc[UR50][R4.64+0xc0], R23 ;  /* 0x0000c0170400b986 */ /* 0x0005e2000c101132 */
[----:B------:R-:W-:Y:S02]  /*1cdd0*/  ISETP.LT.OR P3, PT, R0, 0xc2, !P5 ;  /* 0x000000c20000780c */ /* 0x000fe40006f61670 */
[----:B------:R-:W-:Y:S02]  /*1cde0*/  @!P4 IADD3.X R11, R5, UR40, RZ, P6, !PT ;  /* 0x00000028050bcc10 */ /* 0x000fe4000b7fe4ff */
[----:B------:R-:W-:-:S04]  /*1cdf0*/  ISETP.GE.AND P6, PT, R232, 0x89, PT ;  /* 0x00000089e800780c */ /* 0x000fc80003fc6270 */
[----:B------:R-:W-:-:S05]  /*1ce00*/  ISETP.LT.OR P5, PT, R0, 0xc2, !P6 ;  /* 0x000000c20000780c */ /* 0x000fca00077a1670 */
[----:B------:R-:W-:-:S05]  /*1ce10*/  @!P3 IMAD R57, R57, R17, RZ ;  /* 0x000000113939b224 */ /* 0x000fca00078e02ff */
[----:B------:R-:W-:Y:S03]  /*1ce20*/  @!P3 STG.E.U8 desc[UR50][R4.64+0xc1], R57 ;  /* 0x0000c1390400b986 */ /* 0x000fe6000c101132 */
[----:B-1----:R-:W-:Y:S01]  /*1ce30*/  @!P5 IADD3 R6, P3, R4, UR41, RZ ;  /* 0x000000290406dc10 */ /* 0x002fe2000ff7e0ff */
[-C--:B0-----:R-:W-:Y:S02]  /*1ce40*/  @!P4 IMAD R21, R58, R17.reuse, RZ ;  /* 0x000000113a15c224 */ /* 0x081fe400078e02ff */
[----:B------:R-:W-:Y:S01]  /*1ce50*/  @!P5 IMAD R59, R59, R17, RZ ;  /* 0x000000113b3bd224 */ /* 0x000fe200078e02ff */
[----:B------:R-:W-:Y:S02]  /*1ce60*/  @!P5 IADD3.X R7, R5, UR40, RZ, P3, !PT ;  /* 0x000000280507dc10 */ /* 0x000fe40009ffe4ff */
[----:B------:R0:W-:Y:S04]  /*1ce70*/  @!P4 STG.E.U8 desc[UR50][R10.64+0xc0], R21 ;  /* 0x0000c0150a00c986 */ /* 0x0001e8000c101132 */
[----:B------:R-:W-:Y:S01]  /*1ce80*/  @!P5 STG.E.U8 desc[UR50][R6.64+0xc1], R59 ;  /* 0x0000c13b0600d986 */ /* 0x000fe2000c101132 */
[----:B------:R-:W-:-:S04]  /*1ce90*/  ISETP.GE.AND P5, PT, R232, 0x81, PT ;  /* 0x00000081e800780c */ /* 0x000fc80003fa6270 */
[C---:B------:R-:W-:Y:S02]  /*1cea0*/  ISETP.LT.OR P4, PT, R0.reuse, 0xc9, !P5 ;  /* 0x000000c90000780c */ /* 0x040fe40006f81670 */
[----:B------:R-:W-:-:S11]  /*1ceb0*/  ISETP.LT.OR P3, PT, R0, 0xc9, !P6 ;  /* 0x000000c90000780c */ /* 0x000fd60007761670 */
[----:B--2---:R-:W-:-:S05]  /*1cec0*/  @!P4 IMAD R23, R60, R17, RZ ;  /* 0x000000113c17c224 */ /* 0x004fca00078e02ff */
[----:B------:R1:W-:Y:S01]  /*1ced0*/  @!P4 STG.E.U8 desc[UR50][R4.64+0xc8], R23 ;  /* 0x0000c8170400c986 */ /* 0x0003e2000c101132 */
[----:B------:R-:W-:Y:S02]  /*1cee0*/  ISETP.LT.OR P4, PT, R0, 0xca, !P5 ;  /* 0x000000ca0000780c */ /* 0x000fe40006f81670 */
[----:B------:R-:W-:-:S04]  /*1cef0*/  @!P3 IADD3 R12, P6, R4, UR41, RZ ;  /* 0x00000029040cbc10 */ /* 0x000fc8000ffde0ff */
[----:B------:R-:W-:Y:S02]  /*1cf00*/  @!P3 IADD3.X R13, R5, UR40, RZ, P6, !PT ;  /* 0x00000028050dbc10 */ /* 0x000fe4000b7fe4ff */
[----:B------:R-:W-:-:S05]  /*1cf10*/  ISETP.GE.AND P6, PT, R232, 0x89, PT ;  /* 0x00000089e800780c */ /* 0x000fca0003fc6270 */
[----:B------:R-:W-:-:S05]  /*1cf20*/  @!P4 IMAD R61, R61, R17, RZ ;  /* 0x000000113d3dc224 */ /* 0x000fca00078e02ff */
[----:B------:R-:W-:Y:S01]  /*1cf30*/  @!P4 STG.E.U8 desc[UR50][R4.64+0xc9], R61 ;  /* 0x0000c93d0400c986 */ /* 0x000fe2000c101132 */
        /* <DEDUP_REMOVED lines=22> */
[----:B------:R-:W-:Y:S02]  /*1d0a0*/  @!P3 IADD3.X R11, R5, UR40, RZ, P4, !PT ;  /* 0x00000028050bbc10 */ /* 0x000fe4000a7fe4ff */
[----:B------:R-:W-:Y:S01]  /*1d0b0*/  ISETP.GE.AND P4, PT, R232, 0x81, PT ;  /* 0x00000081e800780c */ /* 0x000fe20003f86270 */
[----:B------:R0:W-:Y:S04]  /*1d0c0*/  @!P5 STG.E.U8 desc[UR50][R6.64+0xd0], R13 ;  /* 0x0000d00d0600d986 */ /* 0x0001e8000c101132 */
[----:B------:R1:W-:Y:S01]  /*1d0d0*/  @!P3 STG.E.U8 desc[UR50][R10.64+0xd1], R67 ;  /* 0x0000d1430a00b986 */ /* 0x0003e2000c101132 */
[C---:B------:R-:W-:Y:S02]  /*1d0e0*/  ISETP.LT.OR P3, PT, R0.reuse, 0xd9, !P4 ;  /* 0x000000d90000780c */ /* 0x040fe40006761670 */
[----:B------:R-:W-:-:S11]  /*1d0f0*/  ISETP.LT.OR P4, PT, R0, 0xda, !P4 ;  /* 0x000000da0000780c */ /* 0x000fd60006781670 */
[----:B--2---:R-:W-:-:S05]  /*1d100*/  @!P3 IMAD R15, R68, R17, RZ ;  /* 0x00000011440fb224 */ /* 0x004fca00078e02ff */
[----:B------:R2:W-:Y:S01]  /*1d110*/  @!P3 STG.E.U8 desc[UR50][R4.64+0xd8], R15 ;  /* 0x0000d80f0400b986 */ /* 0x0005e2000c101132 */
[C---:B------:R-:W-:Y:S01]  /*1d120*/  ISETP.LT.OR P3, PT, R0.reuse, 0xd9, !P6 ;  /* 0x000000d90000780c */ /* 0x040fe20007761670 */
[----:B------:R-:W-:Y:S01]  /*1d130*/  @!P4 IMAD R69, R69, R17, RZ ;  /* 0x000000114545c224 */ /* 0x000fe200078e02ff */
[----:B------:R-:W-:-:S04]  /*1d140*/  ISETP.LT.OR P5, PT, R0, 0xda, !P6 ;  /* 0x000000da0000780c */ /* 0x000fc800077a1670 */
[----:B------:R3:W-:Y:S01]  /*1d150*/  @!P4 STG.E.U8 desc[UR50][R4.64+0xd9], R69 ;  /* 0x0000d9450400c986 */ /* 0x0007e2000c101132 */
[----:B------:R-:W-:-:S06]  /*1d160*/  ISETP.GE.AND P6, PT, R232, 0x101, PT ;  /* 0x00000101e800780c */ /* 0x000fcc0003fc6270 */
[----:B0-----:R-:W-:Y:S01]  /*1d170*/  @!P3 IADD3 R6, P4, R4, UR41, RZ ;  /* 0x000000290406bc10 */ /* 0x001fe2000ff9e0ff */
[----:B------:R-:W-:-:S03]  /*1d180*/  @!P3 IMAD R13, R70, R17, RZ ;  /* 0x00000011460db224 */ /* 0x000fc600078e02ff */
[----:B------:R-:W-:-:S05]  /*1d190*/  @!P3 IADD3.X R7, R5, UR40, RZ, P4, !PT ;  /* 0x000000280507bc10 */ /* 0x000fca000a7fe4ff */
[----:B------:R0:W-:Y:S01]  /*1d1a0*/  @!P3 STG.E.U8 desc[UR50][R6.64+0xd8], R13 ;  /* 0x0000d80d0600b986 */ /* 0x0001e2000c101132 */
[----:B------:R-:W-:Y:S02]  /*1d1b0*/  ISETP.LT.OR P3, PT, R0, 0xc1, !P6 ;  /* 0x000000c10000780c */ /* 0x000fe40007761670 */
[----:B-1----:R-:W-:Y:S01]  /*1d1c0*/  @!P5 IADD3 R10, P4, R4, UR41, RZ ;  /* 0x00000029040adc10 */ /* 0x002fe2000ff9e0ff */
[----:B------:R-:W-:-:S03]  /*1d1d0*/  @!P5 IMAD R71, R71, R17, RZ ;  /* 0x000000114747d224 */ /* 0x000fc600078e02ff */
[----:B------:R-:W-:Y:S02]  /*1d1e0*/  @!P5 IADD3.X R11, R5, UR40, RZ, P4, !PT ;  /* 0x00000028050bdc10 */ /* 0x000fe4000a7fe4ff */
[----:B------:R-:W-:Y:S02]  /*1d1f0*/  ISETP.LT.OR P4, PT, R0, 0xc2, !P6 ;  /* 0x000000c20000780c */ /* 0x000fe40007781670 */
[----:B------:R-:W-:Y:S01]  /*1d200*/  ISETP.NE.AND P2, PT, R104, RZ, PT ;  /* 0x000000ff6800720c */ /* 0x000fe20003f45270 */
[----:B------:R-:W-:Y:S02]  /*1d210*/  @!P5 STG.E.U8 desc[UR50][R10.64+0xd9], R71 ;  /* 0x0000d9470a00d986 */ /* 0x000fe4000c101132 */
[----:B--2---:R-:W-:Y:S01]  /*1d220*/  @!P3 IMAD R15, R40, R17, RZ ;  /* 0x00000011280fb224 */ /* 0x004fe200078e02ff */
[----:B------:R-:W-:-:S04]  /*1d230*/  ISETP.LT.OR P5, PT, R0, 0xc1, !P2 ;  /* 0x000000c10000780c */ /* 0x000fc800057a1670 */
[----:B------:R1:W-:Y:S01]  /*1d240*/  @!P3 STG.E.U8 desc[UR50][R2.64+0xc0], R15 ;  /* 0x0000c00f0200b986 */ /* 0x0003e2000c101132 */
[----:B------:R-:W-:Y:S02]  /*1d250*/  ISETP.LT.OR P3, PT, R0, 0xc2, !P2 ;  /* 0x000000c20000780c */ /* 0x000fe40005761670 */
[----:B------:R-:W-:-:S05]  /*1d260*/  @!P4 IMAD R41, R41, R17, RZ ;  /* 0x000000112929c224 */ /* 0x000fca00078e02ff */
[----:B------:R-:W-:Y:S01]  /*1d270*/  @!P4 STG.E.U8 desc[UR50][R2.64+0xc1], R41 ;  /* 0x0000c1290200c986 */ /* 0x000fe2000c101132 */
[----:B---3--:R-:W-:Y:S01]  /*1d280*/  @!P5 IADD3 R4, P4, R2, UR41, RZ ;  /* 0x000000290204dc10 */ /* 0x008fe2000ff9e0ff */
[----:B0-----:R-:W-:-:S03]  /*1d290*/  @!P5 IMAD R13, R42, R17, RZ ;  /* 0x000000112a0dd224 */ /* 0x001fc600078e02ff */
[----:B------:R-:W-:Y:S02]  /*1d2a0*/  @!P5 IADD3.X R5, R3, UR40, RZ, P4, !PT ;  /* 0x000000280305dc10 */ /* 0x000fe4000a7fe4ff */
[----:B------:R-:W-:Y:S01]  /*1d2b0*/  @!P3 IADD3 R6, P4, R2, UR41, RZ ;  /* 0x000000290206bc10 */ /* 0x000fe2000ff9e0ff */
[----:B------:R-:W-:Y:S02]  /*1d2c0*/  @!P3 IMAD R43, R43, R17, RZ ;  /* 0x000000112b2bb224 */ /* 0x000fe400078e02ff */
[----:B------:R0:W-:Y:S01]  /*1d2d0*/  @!P5 STG.E.U8 desc[UR50][R4.64+0xc0], R13 ;  /* 0x0000c00d0400d986 */ /* 0x0001e2000c101132 */
[----:B------:R-:W-:Y:S02]  /*1d2e0*/  @!P3 IADD3.X R7, R3, UR40, RZ, P4, !PT ;  /* 0x000000280307bc10 */ /* 0x000fe4000a7fe4ff */
[C---:B------:R-:W-:Y:S02]  /*1d2f0*/  ISETP.LT.OR P5, PT, R0.reuse, 0xc9, !P6 ;  /* 0x000000c90000780c */ /* 0x040fe400077a1670 */
[C---:B------:R-:W-:Y:S01]  /*1d300*/  ISETP.LT.OR P4, PT, R0.reuse, 0xca, !P6 ;  /* 0x000000ca0000780c */ /* 0x040fe20007781670 */
[----:B------:R-:W-:Y:S01]  /*1d310*/  @!P3 STG.E.U8 desc[UR50][R6.64+0xc1], R43 ;  /* 0x0000c12b0600b986 */ /* 0x000fe2000c101132 */
[----:B------:R-:W-:-:S09]  /*1d320*/  ISETP.LT.OR P3, PT, R0, 0xc9, !P2 ;  /* 0x000000c90000780c */ /* 0x000fd20005761670 */
[-C--:B-1----:R-:W-:Y:S02]  /*1d330*/  @!P5 IMAD R15, R44, R17.reuse, RZ ;  /* 0x000000112c0fd224 */ /* 0x082fe400078e02ff */
[----:B------:R-:W-:-:S03]  /*1d340*/  @!P4 IMAD R45, R45, R17, RZ ;  /* 0x000000112d2dc224 */ /* 0x000fc600078e02ff */
[----:B------:R1:W-:Y:S01]  /*1d350*/  @!P5 STG.E.U8 desc[UR50][R2.64+0xc8], R15 ;  /* 0x0000c80f0200d986 */ /* 0x0003e2000c101132 */
[----:B------:R-:W-:-:S03]  /*1d360*/  ISETP.LT.OR P5, PT, R0, 0xca, !P2 ;  /* 0x000000ca0000780c */ /* 0x000fc600057a1670 */
[----:B------:R-:W-:Y:S01]  /*1d370*/  @!P4 STG.E.U8 desc[UR50][R2.64+0xc9], R45 ;  /* 0x0000c92d0200c986 */ /* 0x000fe2000c101132 */
[----:B0-----:R-:W-:Y:S01]  /*1d380*/  @!P3 IADD3 R4, P4, R2, UR41, RZ ;  /* 0x000000290204bc10 */ /* 0x001fe2000ff9e0ff */
[----:B------:R-:W-:-:S03]  /*1d390*/  @!P3 IMAD R13, R46, R17, RZ ;  /* 0x000000112e0db224 */ /* 0x000fc600078e02ff */
[----:B------:R-:W-:-:S05]  /*1d3a0*/  @!P3 IADD3.X R5, R3, UR40, RZ, P4, !PT ;  /* 0x000000280305bc10 */ /* 0x000fca000a7fe4ff */
[----:B------:R0:W-:Y:S01]  /*1d3b0*/  @!P3 STG.E.U8 desc[UR50][R4.64+0xc8], R13 ;  /* 0x0000c80d0400b986 */ /* 0x0001e2000c101132 */
[----:B------:R-:W-:Y:S02]  /*1d3c0*/  ISETP.LT.OR P3, PT, R0, 0xd1, !P6 ;  /* 0x000000d10000780c */ /* 0x000fe40007761670 */
[----:B------:R-:W-:Y:S01]  /*1d3d0*/  @!P5 IADD3 R10, P4, R2, UR41, RZ ;  /* 0x00000029020adc10 */ /* 0x000fe2000ff9e0ff */
[----:B------:R-:W-:-:S03]  /*1d3e0*/  @!P5 IMAD R47, R47, R17, RZ ;  /* 0x000000112f2fd224 */ /* 0x000fc600078e02ff */
[----:B------:R-:W-:Y:S02]  /*1d3f0*/  @!P5 IADD3.X R11, R3, UR40, RZ, P4, !PT ;  /* 0x00000028030bdc10 */ /* 0x000fe4000a7fe4ff */
[----:B------:R-:W-:-:S03]  /*1d400*/  ISETP.LT.OR P4, PT, R0, 0xd2, !P6 ;  /* 0x000000d20000780c */ /* 0x000fc60007781670 */
[----:B------:R2:W-:Y:S01]  /*1d410*/  @!P5 STG.E.U8 desc[UR50][R10.64+0xc9], R47 ;  /* 0x0000c92f0a00d986 */ /* 0x0005e2000c101132 */
[----:B------:R-:W-:Y:S01]  /*1d420*/  ISETP.LT.OR P5, PT, R0, 0xd1, !P2 ;  /* 0x000000d10000780c */ /* 0x000fe200057a1670 */
[----:B-1----:R-:W-:-:S05]  /*1d430*/  @!P3 IMAD R15, R48, R17, RZ ;  /* 0x00000011300fb224 */ /* 0x002fca00078e02ff */
[----:B------:R-:W-:Y:S01]  /*1d440*/  @!P3 STG.E.U8 desc[UR50][R2.64+0xd0], R15 ;  /* 0x0000d00f0200b986 */ /* 0x000fe2000c101132 */
[----:B------:R-:W-:Y:S02]  /*1d450*/  ISETP.LT.OR P3, PT, R0, 0xd2, !P2 ;  /* 0x000000d20000780c */ /* 0x000fe40005761670 */
[----:B------:R-:W-:-:S05]  /*1d460*/  @!P4 IMAD R49, R49, R17, RZ ;  /* 0x000000113131c224 */ /* 0x000fca00078e02ff */
[----:B------:R-:W-:Y:S01]  /*1d470*/  @!P4 STG.E.U8 desc[UR50][R2.64+0xd1], R49 ;  /* 0x0000d1310200c986 */ /* 0x000fe2000c101132 */
[----:B0-----:R-:W-:Y:S01]  /*1d480*/  @!P5 IADD3 R4, P4, R2, UR41, RZ ;  /* 0x000000290204dc10 */ /* 0x001fe2000ff9e0ff */
[----:B------:R-:W-:-:S03]  /*1d490*/  @!P5 IMAD R13, R50, R17, RZ ;  /* 0x00000011320dd224 */ /* 0x000fc600078e02ff */
[----:B------:R-:W-:Y:S02]  /*1d4a0*/  @!P5 IADD3.X R5, R3, UR40, RZ, P4, !PT ;  /* 0x000000280305dc10 */ /* 0x000fe4000a7fe4ff */
[----:B------:R-:W-:-:S04]  /*1d4b0*/  @!P3 IADD3 R6, P4, R2, UR41, RZ ;  /* 0x000000290206bc10 */ /* 0x000fc8000ff9e0ff */
[----:B------:R-:W-:Y:S02]  /*1d4c0*/  @!P3 IADD3.X R7, R3, UR40, RZ, P4, !PT ;  /* 0x000000280307bc10 */ /* 0x000fe4000a7fe4ff */
[C---:B------:R-:W-:Y:S01]  /*1d4d0*/  ISETP.LT.OR P4, PT, R0.reuse, 0xd9, !P2 ;  /* 0x000000d90000780c */ /* 0x040fe20005781670 */
[----:B------:R0:W-:Y:S01]  /*1d4e0*/  @!P5 STG.E.U8 desc[UR50][R4.64+0xd0], R13 ;  /* 0x0000d00d0400d986 */ /* 0x0001e2000c101132 */
[C---:B------:R-:W-:Y:S02]  /*1d4f0*/  ISETP.LT.OR P5, PT, R0.reuse, 0xd9, !P6 ;  /* 0x000000d90000780c */ /* 0x040fe400077a1670 */
[C---:B------:R-:W-:Y:S01]  /*1d500*/  ISETP.LT.OR P6, PT, R0.reuse, 0xda, !P6 ;  /* 0x000000da0000780c */ /* 0x040fe200077c1670 */
[----:B------:R-:W-:Y:S01]  /*1d510*/  @!P3 IMAD R51, R51, R17, RZ ;  /* 0x000000113333b224 */ /* 0x000fe200078e02ff */
[----:B------:R-:W-:Y:S02]  /*1d520*/  ISETP.LT.OR P2, PT, R0, 0xda, !P2 ;  /* 0x000000da0000780c */ /* 0x000fe40005741670 */
[----:B------:R-:W-:-:S02]  /*1d530*/  ISETP.NE.AND P1, PT, R22, RZ, PT ;  /* 0x000000ff1600720c */ /* 0x000fc40003f25270 */
[----:B------:R-:W-:Y:S03]  /*1d540*/  @!P3 STG.E.U8 desc[UR50][R6.64+0xd1], R51 ;  /* 0x0000d1330600b986 */ /* 0x000fe6000c101132 */
[----:B--2---:R-:W-:Y:S01]  /*1d550*/  @!P4 IADD3 R10, P3, R2, UR41, RZ ;  /* 0x00000029020acc10 */ /* 0x004fe2000ff7e0ff */
[-C--:B0-----:R-:W-:Y:S02]  /*1d560*/  @!P4 IMAD R13, R54, R17.reuse, RZ ;  /* 0x00000011360dc224 */ /* 0x081fe400078e02ff */
[-C--:B------:R-:W-:Y:S01]  /*1d570*/  @!P5 IMAD R15, R52, R17.reuse, RZ ;  /* 0x00000011340fd224 */ /* 0x080fe200078e02ff */
[----:B------:R-:W-:Y:S01]  /*1d580*/  @!P4 IADD3.X R11, R3, UR40, RZ, P3, !PT ;  /* 0x00000028030bcc10 */ /* 0x000fe20009ffe4ff */
[----:B------:R-:W-:Y:S01]  /*1d590*/  @!P6 IMAD R53, R53, R17, RZ ;  /* 0x000000113535e224 */ /* 0x000fe200078e02ff */
[----:B------:R-:W-:Y:S02]  /*1d5a0*/  ISETP.LT.OR P3, PT, R0, 0xc1, !P1 ;  /* 0x000000c10000780c */ /* 0x000fe40004f61670 */
[----:B------:R0:W-:Y:S04]  /*1d5b0*/  @!P5 STG.E.U8 desc[UR50][R2.64+0xd8], R15 ;  /* 0x0000d80f0200d986 */ /* 0x0001e8000c101132 */
[----:B------:R1:W-:Y:S01]  /*1d5c0*/  @!P6 STG.E.U8 desc[UR50][R2.64+0xd9], R53 ;  /* 0x0000d9350200e986 */ /* 0x0003e2000c101132 */
[----:B------:R-:W-:-:S03]  /*1d5d0*/  @!P2 IADD3 R4, P5, R2, UR41, RZ ;  /* 0x000000290204ac10 */ /* 0x000fc6000ffbe0ff */
[----:B------:R2:W-:Y:S01]  /*1d5e0*/  @!P4 STG.E.U8 desc[UR50][R10.64+0xd8], R13 ;  /* 0x0000d80d0a00c986 */ /* 0x0005e2000c101132 */
[C---:B------:R-:W-:Y:S02]  /*1d5f0*/  ISETP.LT.OR P4, PT, R0.reuse, 0xc1, !P0 ;  /* 0x000000c10000780c */ /* 0x040fe40004781670 */
[----:B------:R-:W-:Y:S01]  /*1d600*/  ISETP.LT.OR P6, PT, R0, 0xc2, !P1 ;  /* 0x000000c20000780c */ /* 0x000fe20004fc1670 */
[-C--:B------:R-:W-:Y:S01]  /*1d610*/  @!P2 IMAD R55, R55, R17.reuse, RZ ;  /* 0x000000113737a224 */ /* 0x080fe200078e02ff */
[----:B------:R-:W-:Y:S01]  /*1d620*/  @!P2 IADD3.X R5, R3, UR40, RZ, P5, !PT ;  /* 0x000000280305ac10 */ /* 0x000fe2000affe4ff */
[-C--:B0-----:R-:W-:Y:S02]  /*1d630*/  @!P3 IMAD R15, R24, R17.reuse, RZ ;  /* 0x00000011180fb224 */ /* 0x081fe400078e02ff */
[--C-:B-1----:R-:W-:Y:S02]  /*1d640*/  @!P3 IMAD.MOV.U32 R2, RZ, RZ, R8.reuse ;  /* 0x000000ffff02b224 */ /* 0x102fe400078e0008 */
[----:B------:R-:W-:Y:S01]  /*1d650*/  @!P3 IMAD.MOV.U32 R3, RZ, RZ, R9 ;  /* 0x000000ffff03b224 */ /* 0x000fe200078e0009 */
[----:B------:R-:W-:Y:S01]  /*1d660*/  ISETP.LT.OR P5, PT, R0, 0xc2, !P0 ;  /* 0x000000c20000780c */ /* 0x000fe200047a1670 */
[----:B------:R-:W-:Y:S04]  /*1d670*/  @!P2 STG.E.U8 desc[UR50][R4.64+0xd9], R55 ;  /* 0x0000d9370400a986 */ /* 0x000fe8000c101132 */
[----:B------:R0:W-:Y:S01]  /*1d680*/  @!P3 STG.E.U8 desc[UR50][R2.64+0xc0], R15 ;  /* 0x0000c00f0200b986 */ /* 0x0001e2000c101132 */
[----:B------:R-:W-:Y:S01]  /*1d690*/  @!P4 IADD3 R6, P3, R8, UR41, RZ ;  /* 0x000000290806cc10 */ /* 0x000fe2000ff7e0ff */
[-C--:B------:R-:W-:Y:S01]  /*1d6a0*/  @!P6 IMAD R25, R25, R17.reuse, RZ ;  /* 0x000000111919e224 */ /* 0x080fe200078e02ff */
[----:B------:R-:W-:Y:S01]  /*1d6b0*/  ISETP.LT.OR P2, PT, R0, 0xc9, !P1 ;  /* 0x000000c90000780c */ /* 0x000fe20004f41670 */
[----:B--2---:R-:W-:Y:S01]  /*1d6c0*/  @!P4 IMAD R11, R26, R17, RZ ;  /* 0x000000111a0bc224 */ /* 0x004fe200078e02ff */
[----:B------:R-:W-:Y:S01]  /*1d6d0*/  @!P4 IADD3.X R7, R9, UR40, RZ, P3, !PT ;  /* 0x000000280907cc10 */ /* 0x000fe20009ffe4ff */
[----:B0-----:R-:W-:-:S02]  /*1d6e0*/  @!P6 IMAD.MOV.U32 R2, RZ, RZ, R8 ;  /* 0x000000ffff02e224 */ /* 0x001fc400078e0008 */
[----:B------:R-:W-:Y:S01]  /*1d6f0*/  @!P6 IMAD.MOV.U32 R3, RZ, RZ, R9 ;  /* 0x000000ffff03e224 */ /* 0x000fe200078e0009 */
[----:B------:R-:W-:-:S04]  /*1d700*/  ISETP.LT.OR P3, PT, R0, 0xca, !P1 ;  /* 0x000000ca0000780c */ /* 0x000fc80004f61670 */
[----:B------:R0:W-:Y:S01]  /*1d710*/  @!P6 STG.E.U8 desc[UR50][R2.64+0xc1], R25 ;  /* 0x0000c1190200e986 */ /* 0x0001e2000c101132 */
[----:B------:R-:W-:-:S03]  /*1d720*/  @!P5 IADD3 R4, P6, R8, UR41, RZ ;  /* 0x000000290804dc10 */ /* 0x000fc6000ffde0ff */
[----:B------:R1:W-:Y:S01]  /*1d730*/  @!P4 STG.E.U8 desc[UR50][R6.64+0xc0], R11 ;  /* 0x0000c00b0600c986 */ /* 0x0003e2000c101132 */
[----:B------:R-:W-:Y:S01]  /*1d740*/  ISETP.LT.OR P4, PT, R0, 0xc9, !P0 ;  /* 0x000000c90000780c */ /* 0x000fe20004781670 */
[-C--:B------:R-:W-:Y:S01]  /*1d750*/  @!P5 IMAD R27, R27, R17.reuse, RZ ;  /* 0x000000111b1bd224 */ /* 0x080fe200078e02ff */
[----:B------:R-:W-:Y:S01]  /*1d760*/  @!P5 IADD3.X R5, R9, UR40, RZ, P6, !PT ;  /* 0x000000280905dc10 */ /* 0x000fe2000b7fe4ff */
[-C--:B------:R-:W-:Y:S01]  /*1d770*/  @!P2 IMAD R13, R28, R17.reuse, RZ ;  /* 0x000000111c0da224 */ /* 0x080fe200078e02ff */
[C---:B------:R-:W-:Y:S01]  /*1d780*/  ISETP.LT.OR P6, PT, R0.reuse, 0xca, !P0 ;  /* 0x000000ca0000780c */ /* 0x040fe200047c1670 */
[----:B0-----:R-:W-:Y:S02]  /*1d790*/  @!P2 IMAD.MOV.U32 R2, RZ, RZ, R8 ;  /* 0x000000ffff02a224 */ /* 0x001fe400078e0008 */
[----:B------:R-:W-:Y:S01]  /*1d7a0*/  @!P2 IMAD.MOV.U32 R3, RZ, RZ, R9 ;  /* 0x000000ffff03a224 */ /* 0x000fe200078e0009 */
[----:B------:R-:W-:Y:S01]  /*1d7b0*/  @!P5 STG.E.U8 desc[UR50][R4.64+0xc1], R27 ;  /* 0x0000c11b0400d986 */ /* 0x000fe2000c101132 */
[----:B------:R-:W-:Y:S01]  /*1d7c0*/  ISETP.LT.OR P5, PT, R0, 0xd1, !P1 ;  /* 0x000000d10000780c */ /* 0x000fe20004fa1670 */
[----:B------:R-:W-:-:S02]  /*1d7d0*/  @!P3 IMAD R29, R29, R17, RZ ;  /* 0x000000111d1db224 */ /* 0x000fc400078e02ff */
[----:B------:R0:W-:Y:S01]  /*1d7e0*/  @!P2 STG.E.U8 desc[UR50][R2.64+0xc8], R13 ;  /* 0x0000c80d0200a986 */ /* 0x0001e2000c101132 */
[----:B-1----:R-:W-:-:S04]  /*1d7f0*/  @!P4 IADD3 R6, P2, R8, UR41, RZ ;  /* 0x000000290806cc10 */ /* 0x002fc8000ff5e0ff */
[----:B------:R-:W-:Y:S02]  /*1d800*/  @!P4 IADD3.X R7, R9, UR40, RZ, P2, !PT ;  /* 0x000000280907cc10 */ /* 0x000fe400097fe4ff */
[----:B------:R-:W-:Y:S01]  /*1d810*/  ISETP.LT.OR P2, PT, R0, 0xd2, !P1 ;  /* 0x000000d20000780c */ /* 0x000fe20004f41670 */
[----:B0-----:R-:W-:Y:S02]  /*1d820*/  @!P3 IMAD.MOV.U32 R2, RZ, RZ, R8 ;  /* 0x000000ffff02b224 */ /* 0x001fe400078e0008 */
[----:B------:R-:W-:-:S05]  /*1d830*/  @!P3 IMAD.MOV.U32 R3, RZ, RZ, R9 ;  /* 0x000000ffff03b224 */ /* 0x000fca00078e0009 */
[----:B------:R0:W-:Y:S01]  /*1d840*/  @!P3 STG.E.U8 desc[UR50][R2.64+0xc9], R29 ;  /* 0x0000c91d0200b986 */ /* 0x0001e2000c101132 */
[----:B------:R-:W-:Y:S01]  /*1d850*/  @!P6 IADD3 R10, P3, R8, UR41, RZ ;  /* 0x00000029080aec10 */ /* 0x000fe2000ff7e0ff */
[-C--:B------:R-:W-:Y:S02]  /*1d860*/  @!P4 IMAD R15, R30, R17.reuse, RZ ;  /* 0x000000111e0fc224 */ /* 0x080fe400078e02ff */
[-C--:B------:R-:W-:Y:S01]  /*1d870*/  @!P6 IMAD R31, R31, R17.reuse, RZ ;  /* 0x000000111f1fe224 */ /* 0x080fe200078e02ff */
[----:B------:R-:W-:Y:S01]  /*1d880*/  @!P6 IADD3.X R11, R9, UR40, RZ, P3, !PT ;  /* 0x00000028090bec10 */ /* 0x000fe20009ffe4ff */
[-C--:B------:R-:W-:Y:S01]  /*1d890*/  @!P5 IMAD R13, R32, R17.reuse, RZ ;  /* 0x00000011200dd224 */ /* 0x080fe200078e02ff */
[----:B------:R-:W-:Y:S01]  /*1d8a0*/  ISETP.LT.OR P3, PT, R0, 0xd1, !P0 ;  /* 0x000000d10000780c */ /* 0x000fe20004761670 */
[----:B------:R-:W-:Y:S01]  /*1d8b0*/  @!P4 STG.E.U8 desc[UR50][R6.64+0xc8], R15 ;  /* 0x0000c80f0600c986 */ /* 0x000fe2000c101132 */
[----:B0-----:R-:W-:Y:S02]  /*1d8c0*/  @!P5 IMAD.MOV.U32 R2, RZ, RZ, R8 ;  /* 0x000000ffff02d224 */ /* 0x001fe400078e0008 */
[----:B------:R-:W-:Y:S01]  /*1d8d0*/  @!P5 IMAD.MOV.U32 R3, RZ, RZ, R9 ;  /* 0x000000ffff03d224 */ /* 0x000fe200078e0009 */
[----:B------:R-:W-:Y:S01]  /*1d8e0*/  @!P6 STG.E.U8 desc[UR50][R10.64+0xc9], R31 ;  /* 0x0000c91f0a00e986 */ /* 0x000fe2000c101132 */
[----:B------:R-:W-:-:S03]  /*1d8f0*/  @!P2 IMAD R33, R33, R17, RZ ;  /* 0x000000112121a224 */ /* 0x000fc600078e02ff */
[----:B------:R0:W-:Y:S01]  /*1d900*/  @!P5 STG.E.U8 desc[UR50][R2.64+0xd0], R13 ;  /* 0x0000d00d0200d986 */ /* 0x0001e2000c101132 */
[C---:B------:R-:W-:Y:S02]  /*1d910*/  ISETP.LT.OR P5, PT, R0.reuse, 0xd2, !P0 ;  /* 0x000000d20000780c */ /* 0x040fe400047a1670 */
[C---:B------:R-:W-:Y:S02]  /*1d920*/  ISETP.LT.OR P6, PT, R0.reuse, 0xd9, !P0 ;  /* 0x000000d90000780c */ /* 0x040fe400047c1670 */
[C---:B------:R-:W-:Y:S02]  /*1d930*/  ISETP.LT.OR P0, PT, R0.reuse, 0xda, !P0 ;  /* 0x000000da0000780c */ /* 0x040fe40004701670 */
[C---:B------:R-:W-:Y:S01]  /*1d940*/  ISETP.LT.OR P4, PT, R0.reuse, 0xd9, !P1 ;  /* 0x000000d90000780c */ /* 0x040fe20004f81670 */
[----:B0-----:R-:W-:Y:S02]  /*1d950*/  @!P2 IMAD.MOV.U32 R2, RZ, RZ, R8 ;  /* 0x000000ffff02a224 */ /* 0x001fe400078e0008 */
[----:B------:R-:W-:Y:S01]  /*1d960*/  @!P2 IMAD.MOV.U32 R3, RZ, RZ, R9 ;  /* 0x000000ffff03a224 */ /* 0x000fe200078e0009 */
[----:B------:R-:W-:-:S04]  /*1d970*/  ISETP.LT.OR P1, PT, R0, 0xda, !P1 ;  /* 0x000000da0000780c */ /* 0x000fc80004f21670 */
[----:B------:R0:W-:Y:S01]  /*1d980*/  @!P2 STG.E.U8 desc[UR50][R2.64+0xd1], R33 ;  /* 0x0000d1210200a986 */ /* 0x0001e2000c101132 */
[----:B------:R-:W-:Y:S01]  /*1d990*/  @!P3 IADD3 R4, P2, R8, UR41, RZ ;  /* 0x000000290804bc10 */ /* 0x000fe2000ff5e0ff */
[----:B------:R-:W-:-:S03]  /*1d9a0*/  @!P3 IMAD R15, R34, R17, RZ ;  /* 0x00000011220fb224 */ /* 0x000fc600078e02ff */
[----:B------:R-:W-:Y:S02]  /*1d9b0*/  @!P3 IADD3.X R5, R9, UR40, RZ, P2, !PT ;  /* 0x000000280905bc10 */ /* 0x000fe400097fe4ff */
[C---:B------:R-:W-:Y:S01]  /*1d9c0*/  @!P5 IADD3 R6, P2, R8.reuse, UR41, RZ ;  /* 0x000000290806dc10 */ /* 0x040fe2000ff5e0ff */
[-C--:B------:R-:W-:Y:S02]  /*1d9d0*/  @!P5 IMAD R35, R35, R17.reuse, RZ ;  /* 0x000000112323d224 */ /* 0x080fe400078e02ff */
[----:B------:R2:W-:Y:S01]  /*1d9e0*/  @!P3 STG.E.U8 desc[UR50][R4.64+0xd0], R15 ;  /* 0x0000d00f0400b986 */ /* 0x0005e2000c101132 */
[----:B------:R-:W-:Y:S02]  /*1d9f0*/  @!P6 IADD3 R10, P3, R8, UR41, RZ ;  /* 0x00000029080aec10 */ /* 0x000fe4000ff7e0ff */
[----:B------:R-:W-:Y:S01]  /*1da00*/  @!P5 IADD3.X R7, R9, UR40, RZ, P2, !PT ;  /* 0x000000280907dc10 */ /* 0x000fe200097fe4ff */
[----:B------:R-:W-:Y:S01]  /*1da10*/  @!P4 IMAD R21, R36, R17, RZ ;  /* 0x000000112415c224 */ /* 0x000fe200078e02ff */
[----:B------:R-:W-:Y:S01]  /*1da20*/  @!P0 IADD3 R12, P2, R8, UR41, RZ ;  /* 0x00000029080c8c10 */ /* 0x000fe2000ff5e0ff */
[----:B0-----:R-:W-:-:S02]  /*1da30*/  @!P4 IMAD.MOV.U32 R2, RZ, RZ, R8 ;  /* 0x000000ffff02c224 */ /* 0x001fc400078e0008 */
[----:B------:R-:W-:Y:S01]  /*1da40*/  @!P4 IMAD.MOV.U32 R3, RZ, RZ, R9 ;  /* 0x000000ffff03c224 */ /* 0x000fe200078e0009 */
[----:B------:R-:W-:Y:S01]  /*1da50*/  @!P6 IADD3.X R11, R9, UR40, RZ, P3, !PT ;  /* 0x00000028090bec10 */ /* 0x000fe20009ffe4ff */
[-C--:B------:R-:W-:Y:S01]  /*1da60*/  @!P1 IMAD R37, R37, R17.reuse, RZ ;  /* 0x0000001125259224 */ /* 0x080fe200078e02ff */
[----:B------:R-:W-:Y:S01]  /*1da70*/  @!P0 IADD3.X R13, R9, UR40, RZ, P2, !PT ;  /* 0x00000028090d8c10 */ /* 0x000fe200097fe4ff */
[-C--:B------:R-:W-:Y:S01]  /*1da80*/  @!P6 IMAD R23, R38, R17.reuse, RZ ;  /* 0x000000112617e224 */ /* 0x080fe200078e02ff */
[----:B------:R2:W-:Y:S01]  /*1da90*/  @!P5 STG.E.U8 desc[UR50][R6.64+0xd1], R35 ;  /* 0x0000d1230600d986 */ /* 0x0005e2000c101132 */
[----:B------:R-:W-:-:S03]  /*1daa0*/  @!P0 IMAD R39, R39, R17, RZ ;  /* 0x0000001127278224 */ /* 0x000fc600078e02ff */
[----:B------:R2:W-:Y:S04]  /*1dab0*/  @!P4 STG.E.U8 desc[UR50][R2.64+0xd8], R21 ;  /* 0x0000d8150200c986 */ /* 0x0005e8000c101132 */
[----:B------:R2:W-:Y:S04]  /*1dac0*/  @!P1 STG.E.U8 desc[UR50][R8.64+0xd9], R37 ;  /* 0x0000d92508009986 */ /* 0x0005e8000c101132 */
[----:B------:R2:W-:Y:S04]  /*1dad0*/  @!P6 STG.E.U8 desc[UR50][R10.64+0xd8], R23 ;  /* 0x0000d8170a00e986 */ /* 0x0005e8000c101132 */
[----:B------:R2:W-:Y:S02]  /*1dae0*/  @!P0 STG.E.U8 desc[UR50][R12.64+0xd9], R39 ;  /* 0x0000d9270c008986 */ /* 0x0005e4000c101132 */
.L_x_191:
[----:B------:R-:W-:Y:S05]  /*1daf0*/  BSYNC B0 ;  /* 0x0000000000007941 */ /* 0x000fea0003800000 */
.L_x_29:
[----:B--2---:R-:W2:Y:S04]  /*1db00*/  LDL.LU R3, [R1+0x3cc] ;  /* 0x0003cc0001037983 */ /* 0x004ea80000300800 */
[----:B------:R-:W2:Y:S01]  /*1db10*/  LDL.LU R2, [R1+0x3d8] ;  /* 0x0003d80001027983 */ /* 0x000ea20000300800 */
[----:B------:R-:W-:Y:S01]  /*1db20*/  ULDC UR4, c[0x0][0xc] ;  /* 0x0000030000047ab9 */ /* 0x000fe20000000800 */
[----:B------:R-:W-:Y:S01]  /*1db30*/  ULDC UR5, c[0x0][0x10] ;  /* 0x0000040000057ab9 */ /* 0x000fe20000000800 */
[----:B------:R-:W2:Y:S01]  /*1db40*/  LDC R5, c[0x0][0x14] ;  /* 0x00000500ff057b82 */ /* 0x000ea20000000800 */
[----:B------:R-:W-:Y:S01]  /*1db50*/  UIMAD.WIDE.U32 UR4, UR4, UR5, URZ ;  /* 0x00000005040472a5 */ /* 0x000fe2000f8e003f */
[----:B------:R-:W-:Y:S01]  /*1db60*/  PRMT R0, RZ, 0x7610, R0 ;  /* 0x00007610ff007816 */ /* 0x000fe20000000000 */
[----:B------:R-:W-:Y:S01]  /*1db70*/  UMOV UR48, 0xffffffff ;  /* 0xffffffff00307882 */ /* 0x000fe20000000000 */
[----:B------:R-:W-:-:S03]  /*1db80*/  UMOV UR47, 0xffffffff ;  /* 0xffffffff002f7882 */ /* 0x000fc60000000000 */
[----:B--2---:R-:W-:-:S04]  /*1db90*/  IMAD.WIDE.U32 R2, R5, UR4, R2 ;  /* 0x0000000405027c25 */ /* 0x004fc8000f8e0002 */
[----:B------:R-:W-:Y:S01]  /*1dba0*/  IMAD R5, R5, UR5, RZ ;  /* 0x0000000505057c24 */ /* 0x000fe2000f8e02ff */
[----:B------:R-:W-:Y:S01]  /*1dbb0*/  ULDC.64 UR4, c[0x0][0x650] ;  /* 0x0001940000047ab9 */ /* 0x000fe20000000a00 */
[----:B------:R-:W-:Y:S01]  /*1dbc0*/  IMAD.MOV.U32 R6, RZ, RZ, R2 ;  /* 0x000000ffff067224 */ /* 0x000fe200078e0002 */
[----:B------:R-:W-:Y:S01]  /*1dbd0*/  ISETP.GE.U32.AND P0, PT, R2, UR4, PT ;  /* 0x0000000402007c0c */ /* 0x000fe2000bf06070 */
[----:B------:R-:W-:-:S05]  /*1dbe0*/  IMAD.IADD R4, R3, 0x1, R5 ;  /* 0x0000000103047824 */ /* 0x000fca00078e0205 */
[----:B------:R2:W-:Y:S01]  /*1dbf0*/  STL [R1+0x3cc], R4 ;  /* 0x0003cc0401007387 */ /* 0x0005e20000100800 */
[----:B------:R-:W-:-:S03]  /*1dc00*/  ISETP.GE.U32.AND.EX P0, PT, R4, UR5, PT, P0 ;  /* 0x0000000504007c0c */ /* 0x000fc6000bf06100 */
[----:B------:R2:W-:Y:S10]  /*1dc10*/  STL [R1+0x3d8], R6 ;  /* 0x0003d80601007387 */ /* 0x0005f40000100800 */
[----:B--2---:R-:W-:Y:S05]  /*1dc20*/  @P0 BRA `(.L_x_192) ;  /* 0x0000000400800947 */ /* 0x004fea0003800000 */
[----:B------:R-:W2:Y:S01]  /*1dc30*/  S2UR UR6, SR_CTAID.X ;  /* 0x00000000000679c3 */ /* 0x000ea20000002500 */
[----:B------:R-:W-:Y:S01]  /*1dc40*/  ULDC.64 UR4, c[0x0][0x628] ;  /* 0x00018a0000047ab9 */ /* 0x000fe20000000a00 */
[----:B------:R-:W-:Y:S01]  /*1dc50*/  ULDC UR7, c[0x0][0x150] ;  /* 0x0000540000077ab9 */ /* 0x000fe20000000800 */
[----:B------:R-:W-:Y:S01]  /*1dc60*/  ISETP.NE.U32.AND P0, PT, RZ, UR4, PT ;  /* 0x00000004ff007c0c */ /* 0x000fe2000bf05070 */
[----:B------:R-:W-:Y:S01]  /*1dc70*/  ULDC UR15, c[0x0][0x630] ;  /* 0x00018c00000f7ab9 */ /* 0x000fe20000000800 */
[----:B------:R-:W-:Y:S01]  /*1dc80*/  R2UR UR16, R6 ;  /* 0x00000000061072ca */ /* 0x000fe200000e0000 */
[----:B------:R-:W-:Y:S01]  /*1dc90*/  ULDC UR19, c[0x0][0x154] ;  /* 0x0000550000137ab9 */ /* 0x000fe20000000800 */
[----:B------:R-:W-:Y:S01]  /*1dca0*/  ISETP.NE.AND.EX P0, PT, RZ, UR5, PT, P0 ;  /* 0x00000005ff007c0c */ /* 0x000fe2000bf05300 */
[----:B------:R-:W3:Y:S01]  /*1dcb0*/  S2UR UR18, SR_CTAID.Y ;  /* 0x00000000001279c3 */ /* 0x000ee20000002600 */
[----:B------:R-:W-:Y:S02]  /*1dcc0*/  R2UR UR17, R4 ;  /* 0x00000000041172ca */ /* 0x000fe400000e0000 */
[----:B------:R-:W-:-:S02]  /*1dcd0*/  R2UR UR12, R6 ;  /* 0x00000000060c72ca */ /* 0x000fc400000e0000 */
[----:B------:R-:W-:Y:S02]  /*1dce0*/  R2UR UR13, R4 ;  /* 0x00000000040d72ca */ /* 0x000fe400000e0000 */
[----:B--2---:R-:W-:-:S05]  /*1dcf0*/  I2FP.F32.U32 R0, UR6 ;  /* 0x0000000600007c45 */ /* 0x004fca0008201000 */
[----:B------:R-:W-:-:S04]  /*1dd00*/  FMUL R0, R0, UR7 ;  /* 0x0000000700007c20 */ /* 0x000fc80008400000 */
[----:B------:R2:W4:Y:S01]  /*1dd10*/  F2I.U32.TRUNC.NTZ R2, R0 ;  /* 0x0000000000027305 */ /* 0x000522000020f000 */
[----:B---3--:R-:W-:Y:S05]  /*1dd20*/  @!P0 BRA `(.L_x_193) ;  /* 0x0000000000308947 */ /* 0x008fea0003800000 */
        /* <DEDUP_REMOVED lines=12> */
.L_x_193:
[----:B------:R-:W-:Y:S01]  /*1ddf0*/  USHF.R.U64 UR47, UR12, UR15, UR13 ;  /* 0x0000000f0c2f7299 */ /* 0x000fe2000800120d */
[----:B--2---:R-:W-:Y:S01]  /*1de00*/  I2FP.F32.U32 R0, UR18 ;  /* 0x0000001200007c45 */ /* 0x004fe20008201000 */
[----:B------:R-:W-:Y:S02]  /*1de10*/  USHF.R.U32.HI UR4, URZ, UR15, UR13 ;  /* 0x0000000f3f047299 */ /* 0x000fe4000801160d */
[----:B------:R-:W-:Y:S02]  /*1de20*/  UIADD3 UR10, UP0, URZ, -UR47, URZ ;  /* 0x8000002f3f0a7290 */ /* 0x000fe4000ff1e03f */
[----:B------:R-:W-:Y:S01]  /*1de30*/  FMUL R0, R0, UR19 ;  /* 0x0000001300007c20 */ /* 0x000fe20008400000 */
[----:B------:R-:W-:Y:S01]  /*1de40*/  ULDC.64 UR12, c[0x0][0x620] ;  /* 0x00018800000c7ab9 */ /* 0x000fe20000000a00 */
[----:B------:R-:W-:Y:S01]  /*1de50*/  UIADD3.X UR4, URZ, ~UR4, URZ, UP0, !UPT ;  /* 0x800000043f047290 */ /* 0x000fe200087fe43f */
[----:B------:R-:W-:Y:S01]  /*1de60*/  UMOV UR8, UR16 ;  /* 0x0000001000087c82 */ /* 0x000fe20008000000 */
[----:B------:R-:W-:-:S02]  /*1de70*/  UMOV UR9, UR17 ;  /* 0x0000001100097c82 */ /* 0x000fc40008000000 */
[----:B------:R-:W2:Y:S01]  /*1de80*/  F2I.U32.TRUNC.NTZ R0, R0 ;  /* 0x0000000000007305 */ /* 0x000ea2000020f000 */
[----:B------:R-:W-:Y:S02]  /*1de90*/  UIMAD UR4, UR4, UR12, URZ ;  /* 0x0000000c040472a4 */ /* 0x000fe4000f8e023f */
[----:B------:R-:W-:Y:S01]  /*1dea0*/  UIMAD.WIDE.U32 UR8, UR10, UR12, UR8 ;  /* 0x0000000c0a0872a5 */ /* 0x000fe2000f8e0008 */
[----:B----4-:R-:W-:Y:S01]  /*1deb0*/  R2UR UR12, R2 ;  /* 0x00000000020c72ca */ /* 0x010fe200000e0000 */
[----:B------:R-:W-:Y:S01]  /*1dec0*/  UIMAD UR10, UR10, UR13, UR4 ;  /* 0x0000000d0a0a72a4 */ /* 0x000fe2000f8e0204 */
[----:B------:R-:W-:Y:S01]  /*1ded0*/  ULDC UR11, c[0x0][0x618] ;  /* 0x00018600000b7ab9 */ /* 0x000fe20000000800 */
[----:B------:R-:W-:Y:S02]  /*1dee0*/  ULDC UR21, c[0x0][0x658] ;  /* 0x0001960000157ab9 */ /* 0x000fe40000000800 */
[----:B------:R-:W-:Y:S01]  /*1def0*/  UIADD3 UR10, UR9, UR10, URZ ;  /* 0x0000000a090a7290 */ /* 0x000fe2000fffe03f */
[----:B------:R-:W-:Y:S01]  /*1df00*/  UMOV UR16, 0xffffffff ;  /* 0xffffffff00107882 */ /* 0x000fe20000000000 */
[----:B------:R-:W-:Y:S01]  /*1df10*/  ULDC.64 UR4, c[0x0][0x640] ;  /* 0x0001900000047ab9 */ /* 0x000fe20000000a00 */
[----:B------:R-:W-:Y:S01]  /*1df20*/  USHF.L.U32 UR17, UR16, UR21, URZ ;  /* 0x0000001510117299 */ /* 0x000fe2000800063f */
[----:B------:R-:W-:Y:S01]  /*1df30*/  ISETP.NE.U32.AND P0, PT, RZ, UR4, PT ;  /* 0x00000004ff007c0c */ /* 0x000fe2000bf05070 */
[----:B------:R-:W-:Y:S01]  /*1df40*/  USHF.R.U64 UR8, UR8, UR11, UR10 ;  /* 0x0000000b08087299 */ /* 0x000fe2000800120a */
[----:B--2---:R-:W-:Y:S01]  /*1df50*/  R2UR UR14, R0 ;  /* 0x00000000000e72ca */ /* 0x004fe200000e0000 */
[----:B------:R-:W-:Y:S01]  /*1df60*/  USHF.R.U32.HI UR10, URZ, UR11, UR10 ;  /* 0x0000000b3f0a7299 */ /* 0x000fe2000801160a */
[----:B------:R-:W-:Y:S01]  /*1df70*/  ISETP.NE.AND.EX P0, PT, RZ, UR5, PT, P0 ;  /* 0x00000005ff007c0c */ /* 0x000fe2000bf05300 */
[----:B------:R-:W-:Y:S01]  /*1df80*/  ULDC UR15, c[0x0][0x608] ;  /* 0x00018200000f7ab9 */ /* 0x000fe20000000800 */
[----:B------:R-:W-:-:S02]  /*1df90*/  ULOP3.LUT UR22, URZ, UR17, URZ, 0x33, !UPT ;  /* 0x000000113f167292 */ /* 0x000fc4000f8e333f */
[----:B------:R-:W-:Y:S02]  /*1dfa0*/  USHF.R.U64 UR17, UR8, UR15, UR10 ;  /* 0x0000000f08117299 */ /* 0x000fe4000800120a */
[----:B------:R-:W-:Y:S01]  /*1dfb0*/  USHF.R.U32.HI UR10, URZ, UR15, UR10 ;  /* 0x0000000f3f0a7299 */ /* 0x000fe2000801160a */
[----:B------:R-:W-:Y:S01]  /*1dfc0*/  UMOV UR19, 0x1 ;  /* 0x0000000100137882 */ /* 0x000fe20000000000 */
[----:B------:R-:W-:Y:S02]  /*1dfd0*/  UIADD3 UR12, -UR12, URZ, URZ ;  /* 0x0000003f0c0c7290 */ /* 0x000fe4000fffe13f */
[----:B------:R-:W-:Y:S02]  /*1dfe0*/  USHF.L.U32 UR16, UR19, UR21, URZ ;  /* 0x0000001513107299 */ /* 0x000fe4000800063f */
[----:B------:R-:W-:Y:S01]  /*1dff0*/  USHF.R.U64 UR19, UR17, UR21, UR10 ;  /* 0x0000001511137299 */ /* 0x000fe2000800120a */
[----:B------:R-:W-:Y:S01]  /*1e000*/  ULDC UR13, c[0x0][0x144] ;  /* 0x00005100000d7ab9 */ /* 0x000fe20000000800 */
[----:B------:R-:W-:Y:S01]  /*1e010*/  ULDC UR7, c[0x0][0x600] ;  /* 0x0001800000077ab9 */ /* 0x000fe20000000800 */
[----:B------:R-:W-:-:S02]  /*1e020*/  UIADD3 UR20, -UR14, URZ, URZ ;  /* 0x0000003f0e147290 */ /* 0x000fc4000fffe13f */
[----:B------:R-:W-:Y:S02]  /*1e030*/  USHF.R.U32.HI UR15, URZ, UR21, UR10 ;  /* 0x000000153f0f7299 */ /* 0x000fe4000801160a */
[----:B------:R-:W-:Y:S02]  /*1e040*/  UIADD3 UR9, UR7, -0x1, URZ ;  /* 0xffffffff07097890 */ /* 0x000fe4000fffe03f */
        /* <DEDUP_REMOVED lines=16> */
.L_x_194:
[----:B------:R-:W-:Y:S01]  /*1e150*/  UISETP.NE.AND UP0, UPT, UR37, URZ, UPT ;  /* 0x0000003f2500728c */ /* 0x000fe2000bf05270 */
[----:B------:R-:W-:Y:S01]  /*1e160*/  IMAD.MOV.U32 R0, RZ, RZ, 0x1 ;  /* 0x00000001ff007424 */ /* 0x000fe200078e00ff */
[----:B------:R-:W-:Y:S02]  /*1e170*/  USHF.R.U64 UR4, UR14, UR21, UR15 ;  /* 0x000000150e047299 */ /* 0x000fe4000800120f */
[----:B------:R-:W-:Y:S02]  /*1e180*/  ULOP3.LUT UR17, UR17, UR22, URZ, 0xc0, !UPT ;  /* 0x0000001611117292 */ /* 0x000fe4000f8ec03f */
[----:B------:R-:W-:Y:S02]  /*1e190*/  UIADD3 UR5, -UR4, URZ, URZ ;  /* 0x0000003f04057290 */ /* 0x000fe4000fffe13f */
[----:B------:R-:W-:Y:S02]  /*1e1a0*/  UIMAD UR16, UR16, UR4, UR17 ;  /* 0x00000004101072a4 */ /* 0x000fe4000f8e0211 */
[----:B------:R-:W-:-:S02]  /*1e1b0*/  ULOP3.LUT UR9, UR8, UR9, URZ, 0xc0, !UPT ;  /* 0x0000000908097292 */ /* 0x000fc4000f8ec03f */
[----:B------:R-:W-:Y:S02]  /*1e1c0*/  @UP0 UIMAD UR49, UR24, UR20, UR18 ;  /* 0x00000014183102a4 */ /* 0x000fe4000f8e0212 */
[----:B------:R-:W-:-:S03]  /*1e1d0*/  UIMAD UR4, UR5, UR23, UR19 ;  /* 0x00000017050472a4 */ /* 0x000fc6000f8e0213 */
[----:B------:R-:W-:Y:S01]  /*1e1e0*/  ULDC UR5, c[0x0][0x610] ;  /* 0x0001840000057ab9 */ /* 0x000fe20000000800 */
[----:B------:R-:W-:Y:S02]  /*1e1f0*/  UIMAD UR4, UR4, UR7, UR9 ;  /* 0x00000007040472a4 */ /* 0x000fe4000f8e0209 */
[----:B------:R-:W-:-:S04]  /*1e200*/  UIMAD UR49, UR16, UR5, UR49 ;  /* 0x00000005103172a4 */ /* 0x000fc8000f8e0231 */
[----:B------:R-:W-:Y:S02]  /*1e210*/  USEL UR48, UR4, UR49, !UP0 ;  /* 0x0000003104307287 */ /* 0x000fe4000c000000 */
[----:B------:R-:W-:-:S12]  /*1e220*/  USEL UR49, UR49, UR4, !UP0 ;  /* 0x0000000431317287 */ /* 0x000fd8000c000000 */
.L_x_192:
[----:B------:R-:W-:-:S13]  /*1e230*/  LOP3.LUT P0, RZ, R0, 0xff, RZ, 0xc0, !PT ;  /* 0x000000ff00ff7812 */ /* 0x000fda000780c0ff */
[----:B------:R-:W-:Y:S05]  /*1e240*/  @P0 BRA `(.L_x_195) ;  /* 0xfffffe3000000947 */ /* 0x000fea000383ffff */
[----:B------:R-:W-:Y:S05]  /*1e250*/  EXIT ;  /* 0x000000000000794d */ /* 0x000fea0003800000 */
.L_x_4:
[----:B------:R-:W2:Y:S01]  /*1e260*/  LDL R4, [R1+0x3d8] ;  /* 0x0003d80001047983 */ /* 0x000ea20000100800 */
[----:B------:R-:W-:-:S03]  /*1e270*/  ULDC.64 UR8, c[0x0][0x650] ;  /* 0x0001940000087ab9 */ /* 0x000fc60000000a00 */
[----:B------:R-:W3:Y:S01]  /*1e280*/  LDL R3, [R1+0x3cc] ;  /* 0x0003cc0001037983 */ /* 0x000ee20000100800 */
[----:B------:R-:W-:Y:S01]  /*1e290*/  PRMT R0, RZ, 0x7610, R0 ;  /* 0x00007610ff007816 */ /* 0x000fe20000000000 */
[----:B------:R-:W-:Y:S02]  /*1e2a0*/  IMAD.MOV.U32 R5, RZ, RZ, -0x1 ;  /* 0xffffffffff057424 */ /* 0x000fe400078e00ff */
[----:B------:R-:W-:Y:S02]  /*1e2b0*/  IMAD.MOV.U32 R2, RZ, RZ, -0x1 ;  /* 0xffffffffff027424 */ /* 0x000fe400078e00ff */
[----:B------:R-:W-:Y:S01]  /*1e2c0*/  IMAD.MOV.U32 R10, RZ, RZ, -0x1 ;  /* 0xffffffffff0a7424 */ /* 0x000fe200078e00ff */
[----:B--2---:R-:W-:-:S04]  /*1e2d0*/  ISETP.GE.U32.AND P0, PT, R4, UR8, PT ;  /* 0x0000000804007c0c */ /* 0x004fc8000bf06070 */
[----:B---3--:R-:W-:-:S13]  /*1e2e0*/  ISETP.GE.U32.AND.EX P0, PT, R3, UR9, PT, P0 ;  /* 0x0000000903007c0c */ /* 0x008fda000bf06100 */
[----:B------:R-:W-:Y:S05]  /*1e2f0*/  @P0 BRA `(.L_x_196) ;  /* 0x00000004008c0947 */ /* 0x000fea0003800000 */
[----:B------:R-:W-:Y:S01]  /*1e300*/  I2FP.F32.U32 R0, UR4 ;  /* 0x0000000400007c45 */ /* 0x000fe20008201000 */
[----:B0-----:R-:W-:Y:S01]  /*1e310*/  ULDC.64 UR16, c[0x0][0x628] ;  /* 0x00018a0000107ab9 */ /* 0x001fe20000000a00 */
        /* <DEDUP_REMOVED lines=24> */
.L_x_197:
        /* <DEDUP_REMOVED lines=24> */
[----:B------:R-:W-:Y:S01]  /*1e620*/  UMOV UR19, 0x1 ;  /* 0x0000000100137882 */ /* 0x000fe20000000000 */
[----:B------:R-:W-:Y:S01]  /*1e630*/  ULDC UR20, c[0x0][0x608] ;  /* 0x0001820000147ab9 */ /* 0x000fe20000000800 */
[----:B------:R-:W-:Y:S01]  /*1e640*/  USHF.L.U32 UR26, UR19, UR23, URZ ;  /* 0x00000017131a7299 */ /* 0x000fe2000800063f */
[----:B------:R-:W-:Y:S01]  /*1e650*/  ISETP.NE.AND.EX P0, PT, RZ, UR9, PT, P0 ;  /* 0x00000009ff007c0c */ /* 0x000fe2000bf05300 */
[----:B------:R-:W-:Y:S02]  /*1e660*/  USHF.R.U64 UR19, UR18, UR20, UR11 ;  /* 0x0000001412137299 */ /* 0x000fe4000800120b */
[----:B------:R-:W-:Y:S02]  /*1e670*/  USHF.R.U32.HI UR11, URZ, UR20, UR11 ;  /* 0x000000143f0b7299 */ /* 0x000fe4000801160b */
[----:B------:R-:W-:-:S02]  /*1e680*/  UIADD3 UR15, -UR15, URZ, URZ ;  /* 0x0000003f0f0f7290 */ /* 0x000fc4000fffe13f */
[----:B------:R-:W-:Y:S01]  /*1e690*/  USHF.R.U64 UR20, UR19, UR23, UR11 ;  /* 0x0000001713147299 */ /* 0x000fe2000800120b */
[----:B------:R-:W-:Y:S01]  /*1e6a0*/  ULDC UR16, c[0x0][0x144] ;  /* 0x0000510000107ab9 */ /* 0x000fe20000000800 */
[----:B------:R-:W-:Y:S01]  /*1e6b0*/  ULDC UR6, c[0x0][0x600] ;  /* 0x0001800000067ab9 */ /* 0x000fe20000000800 */
[----:B------:R-:W-:Y:S02]  /*1e6c0*/  USHF.R.U32.HI UR11, URZ, UR23, UR11 ;  /* 0x000000173f0b7299 */ /* 0x000fe4000801160b */
[----:B------:R-:W-:Y:S02]  /*1e6d0*/  UIMAD UR23, UR16, UR15, UR4 ;  /* 0x0000000f101772a4 */ /* 0x000fe4000f8e0204 */
[----:B------:R-:W-:Y:S02]  /*1e6e0*/  UIADD3 UR22, UR6, -0x1, URZ ;  /* 0xffffffff06167890 */ /* 0x000fe4000fffe03f */
[----:B------:R-:W-:Y:S02]  /*1e6f0*/  ULOP3.LUT UR27, URZ, UR13, URZ, 0x33, !UPT ;  /* 0x0000000d3f1b7292 */ /* 0x000fe4000f8e333f */
[----:B------:R-:W-:Y:S01]  /*1e700*/  UIADD3 UR21, -UR17, URZ, URZ ;  /* 0x0000003f11157290 */ /* 0x000fe2000fffe13f */
        /* <DEDUP_REMOVED lines=17> */
.L_x_198:
[----:B------:R-:W-:Y:S01]  /*1e820*/  UISETP.NE.AND UP0, UPT, UR37, URZ, UPT ;  /* 0x0000003f2500728c */ /* 0x000fe2000bf05270 */
[----:B------:R-:W-:Y:S01]  /*1e830*/  IMAD.MOV.U32 R0, RZ, RZ, 0x1 ;  /* 0x00000001ff007424 */ /* 0x000fe200078e00ff */
[----:B------:R-:W-:Y:S01]  /*1e840*/  USHF.R.U64 UR8, UR4, UR24, UR11 ;  /* 0x0000001804087299 */ /* 0x000fe2000800120b */
[----:B------:R-:W-:Y:S01]  /*1e850*/  IMAD.U32 R10, RZ, RZ, UR5 ;  /* 0x00000005ff0a7e24 */ /* 0x000fe2000f8e00ff */
[----:B------:R-:W-:Y:S02]  /*1e860*/  ULOP3.LUT UR4, UR19, UR27, URZ, 0xc0, !UPT ;  /* 0x0000001b13047292 */ /* 0x000fe4000f8ec03f */
[----:B------:R-:W-:Y:S02]  /*1e870*/  ULOP3.LUT UR18, UR18, UR22, URZ, 0xc0, !UPT ;  /* 0x0000001612127292 */ /* 0x000fe4000f8ec03f */
[----:B------:R-:W-:-:S03]  /*1e880*/  UIMAD UR4, UR26, UR8, UR4 ;  /* 0x000000081a0472a4 */ /* 0x000fc6000f8e0204 */
[----:B------:R-:W-:Y:S02]  /*1e890*/  @UP0 UIMAD UR23, UR28, UR21, UR7 ;  /* 0x000000151c1702a4 */ /* 0x000fe4000f8e0207 */
[----:B------:R-:W-:-:S03]  /*1e8a0*/  UIADD3 UR7, -UR8, URZ, URZ ;  /* 0x0000003f08077290 */ /* 0x000fc6000fffe13f */
[----:B------:R-:W-:Y:S01]  /*1e8b0*/  ULDC UR8, c[0x0][0x610] ;  /* 0x0001840000087ab9 */ /* 0x000fe20000000800 */
[----:B------:R-:W-:Y:S02]  /*1e8c0*/  UIMAD UR7, UR7, UR25, UR20 ;  /* 0x00000019070772a4 */ /* 0x000fe4000f8e0214 */
[----:B------:R-:W-:Y:S02]  /*1e8d0*/  UIMAD UR4, UR4, UR8, UR23 ;  /* 0x00000008040472a4 */ /* 0x000fe4000f8e0217 */
[----:B------:R-:W-:-:S04]  /*1e8e0*/  UIMAD UR7, UR7, UR6, UR18 ;  /* 0x00000006070772a4 */ /* 0x000fc8000f8e0212 */
[----:B------:R-:W-:Y:S02]  /*1e8f0*/  USEL UR6, UR7, UR4, !UP0 ;  /* 0x0000000407067287 */ /* 0x000fe4000c000000 */
[----:B------:R-:W-:-:S04]  /*1e900*/  USEL UR4, UR4, UR7, !UP0 ;  /* 0x0000000704047287 */ /* 0x000fc8000c000000 */
[----:B------:R-:W-:Y:S02]  /*1e910*/  IMAD.U32 R2, RZ, RZ, UR6 ;  /* 0x00000006ff027e24 */ /* 0x000fe4000f8e00ff */
[----:B------:R-:W-:-:S07]  /*1e920*/  IMAD.U32 R5, RZ, RZ, UR4 ;  /* 0x00000004ff057e24 */ /* 0x000fce000f8e00ff */
.L_x_196:
[----:B------:R-:W-:-:S08]  /*1e930*/  NOP ;  /* 0x0000000000007918 */ /* 0x000fd00000000000 */
[----:B0-----:R-:W0:-:S00]  /*1e940*/  USETMAXREG.DEALLOC.CTAPOOL 0x18 ;  /* 0x00000018000079c8 */ /* 0x001e0000080e0500 */
[----:B------:R-:W-:-:S13]  /*1e950*/  ISETP.NE.AND P0, PT, RZ, UR10, PT ;  /* 0x0000000aff007c0c */ /* 0x000fda000bf05270 */
[----:B------:R-:W-:Y:S05]  /*1e960*/  @P0 EXIT ;  /* 0x000000000000094d */ /* 0x000fea0003800000 */
[----:B0-----:R-:W-:Y:S01]  /*1e970*/  LOP3.LUT P0, RZ, R0, 0xff, RZ, 0xc0, !PT ;  /* 0x000000ff00ff7812 */ /* 0x001fe2000780c0ff */
[----:B------:R-:W-:Y:S02]  /*1e980*/  IMAD.MOV.U32 R0, RZ, RZ, 0x1 ;  /* 0x00000001ff007424 */ /* 0x000fe400078e00ff */
[----:B------:R-:W-:-:S10]  /*1e990*/  IMAD.MOV.U32 R7, RZ, RZ, RZ ;  /* 0x000000ffff077224 */ /* 0x000fd400078e00ff */
[----:B------:R-:W-:Y:S05]  /*1e9a0*/  @!P0 BRA `(.L_x_199) ;  /* 0x0000000c00648947 */ /* 0x000fea0003800000 */
[----:B------:R-:W0:Y:S01]  /*1e9b0*/  S2R R3, SR_TID.X ;  /* 0x0000000000037919 */ /* 0x000e220000002100 */
[----:B------:R-:W1:Y:S01]  /*1e9c0*/  LDC R0, c[0x0][0x28c] ;  /* 0x0000a300ff007b82 */ /* 0x000e620000000800 */
[----:B------:R-:W-:Y:S01]  /*1e9d0*/  ULDC UR5, c[0x0][0x658] ;  /* 0x0001960000057ab9 */ /* 0x000fe20000000800 */
[----:B------:R-:W-:Y:S01]  /*1e9e0*/  UMOV UR7, 0xffffffff ;  /* 0xffffffff00077882 */ /* 0x000fe20000000000 */
[----:B------:R-:W-:Y:S01]  /*1e9f0*/  ULDC UR6, c[0x0][0xc] ;  /* 0x0000030000067ab9 */ /* 0x000fe20000000800 */
[----:B------:R-:W-:Y:S01]  /*1ea00*/  USHF.L.U32 UR9, UR7, UR5, URZ ;  /* 0x0000000507097299 */ /* 0x000fe2000800063f */
[----:B------:R-:W-:Y:S01]  /*1ea10*/  BSSY B0, `(.L_x_199) ;  /* 0x00000d2000007945 */ /* 0x000fe20003800000 */
[----:B------:R-:W-:Y:S01]  /*1ea20*/  UMOV UR8, 0x1 ;  /* 0x0000000100087882 */ /* 0x000fe20000000000 */
[----:B------:R-:W-:Y:S01]  /*1ea30*/  ULDC UR7, c[0x0][0x10] ;  /* 0x0000040000077ab9 */ /* 0x000fe20000000800 */
[----:B------:R-:W-:Y:S01]  /*1ea40*/  USHF.L.U32 UR5, UR8, UR5, URZ ;  /* 0x0000000508057299 */ /* 0x000fe2000800063f */
[----:B------:R-:W-:Y:S01]  /*1ea50*/  IMAD.MOV.U32 R8, RZ, RZ, 0x1 ;  /* 0x00000001ff087424 */ /* 0x000fe200078e00ff */
[----:B------:R-:W-:Y:S01]  /*1ea60*/  UIMAD.WIDE.U32 UR6, UR6, UR7, URZ ;  /* 0x00000007060672a5 */ /* 0x000fe2000f8e003f */
[----:B------:R-:W-:Y:S01]  /*1ea70*/  IMAD.MOV.U32 R7, RZ, RZ, RZ ;  /* 0x000000ffff077224 */ /* 0x000fe200078e00ff */
[----:B------:R-:W-:Y:S01]  /*1ea80*/  ULDC UR8, c[0x0][0x14] ;  /* 0x0000050000087ab9 */ /* 0x000fe20000000800 */
[----:B------:R-:W-:Y:S01]  /*1ea90*/  ULDC UR4, c[0x0][0x600] ;  /* 0x0001800000047ab9 */ /* 0x000fe20000000800 */
[----:B------:R-:W-:-:S02]  /*1eaa0*/  UIMAD.WIDE.U32 UR20, UR6, UR8, URZ ;  /* 0x00000008061472a5 */ /* 0x000fc4000f8e003f */
[----:B------:R-:W-:Y:S02]  /*1eab0*/  UIMAD UR7, UR7, UR8, URZ ;  /* 0x00000008070772a4 */ /* 0x000fe4000f8e023f */
[----:B------:R-:W-:Y:S02]  /*1eac0*/  ULOP3.LUT UR24, UR36, 0x2, URZ, 0xfc, !UPT ;  /* 0x0000000224187892 */ /* 0x000fe4000f8efc3f */
[----:B------:R-:W-:Y:S02]  /*1ead0*/  UIADD3 UR4, UR4, -0x1, URZ ;  /* 0xffffffff04047890 */ /* 0x000fe4000fffe03f */
[----:B------:R-:W-:Y:S01]  /*1eae0*/  ULOP3.LUT UR6, URZ, UR9, URZ, 0x33, !UPT ;  /* 0x000000093f067292 */ /* 0x000fe2000f8e333f */
[----:B-1----:R-:W-:Y:S01]  /*1eaf0*/  VIADD R0, R0, 0x1f ;  /* 0x0000001f00007836 */ /* 0x002fe20000000000 */
[----:B------:R-:W-:Y:S01]  /*1eb00*/  UIADD3 UR7, UR21, UR7, URZ ;  /* 0x0000000715077290 */ /* 0x000fe2000fffe03f */
[----:B------:R-:W-:Y:S01]  /*1eb10*/  ULDC.64 UR22, c[0x0][0x198] ;  /* 0x0000660000167ab9 */ /* 0x000fe20000000a00 */
[----:B0-----:R-:W-:-:S02]  /*1eb20*/  LOP3.LUT P2, RZ, R3, 0x7f, RZ, 0xc0, !PT ;  /* 0x0000007f03ff7812 */ /* 0x001fc4000784c0ff */
[----:B------:R-:W-:Y:S02]  /*1eb30*/  LOP3.LUT P0, RZ, R3, 0x1f, RZ, 0xc0, !PT ;  /* 0x0000001f03ff7812 */ /* 0x000fe4000780c0ff */
[----:B------:R-:W-:Y:S02]  /*1eb40*/  SHF.R.S32.HI R3, RZ, 0x1f, R0 ;  /* 0x0000001fff037819 */ /* 0x000fe40000011400 */
[----:B------:R-:W-:Y:S02]  /*1eb50*/  PLOP3.LUT P0, PT, P0, P2, PT, 0x8a, 0x0 ;  /* 0x000000000000781c */ /* 0x000fe40000705172 */
[----:B------:R-:W-:Y:S01]  /*1eb60*/  LEA.HI R3, R3, R0, RZ, 0x5 ;  /* 0x0000000003037211 */ /* 0x000fe200078f28ff */
[----:B------:R-:W-:-:S03]  /*1eb70*/  IMAD.MOV.U32 R0, RZ, RZ, 0x1 ;  /* 0x00000001ff007424 */ /* 0x000fc600078e00ff */
[----:B------:R-:W-:-:S05]  /*1eb80*/  SHF.R.S32.HI R6, RZ, 0x5, R3 ;  /* 0x00000005ff067819 */ /* 0x000fca0000011403 */
[----:B------:R-:W-:-:S07]  /*1eb90*/  VIADD R11, R6, 0x1 ;  /* 0x00000001060b7836 */ /* 0x000fce0000000000 */
.L_x_211:
[----:B------:R-:W-:-:S03]  /*1eba0*/  UMOV UR8, 0xffffffff ;  /* 0xffffffff00087882 */ /* 0x000fc60000000000 */
[----:B------:R-:W-:Y:S05]  /*1ebb0*/  BRA.DIV UR8, `(.L_x_200) ;  /* 0x0000001208807947 */ /* 0x000fea000b800000 */
[----:B------:R-:W-:-:S13]  /*1ebc0*/  ELECT P6, URZ, PT ;  /* 0x00000000003f782f */ /* 0x000fda00038c0000 */
.L_x_227:
[----:B------:R-:W0:Y:S01]  /*1ebd0*/  LDC R3, c[0x0][0x28c] ;  /* 0x0000a300ff037b82 */ /* 0x000e220000000800 */
[----:B------:R-:W-:Y:S01]  /*1ebe0*/  BSSY B1, `(.L_x_201) ;  /* 0x0000038000017945 */ /* 0x000fe20003800000 */
[----:B0-----:R-:W-:-:S13]  /*1ebf0*/  ISETP.LT.OR P6, PT, R3, 0x1, !P6 ;  /* 0x000000010300780c */ /* 0x001fda00077c1670 */
[----:B------:R-:W-:Y:S05]  /*1ec00*/  @P6 BRA `(.L_x_202) ;  /* 0x0000000000d46947 */ /* 0x000fea0003800000 */
[----:B------:R-:W-:Y:S02]  /*1ec10*/  IMAD R2, R2, 0xe0, RZ ;  /* 0x000000e002027824 */ /* 0x000fe400078e02ff */
[----:B------:R-:W-:Y:S02]  /*1ec20*/  IMAD.SHL.U32 R5, R5, 0x200, RZ ;  /* 0x0000020005057824 */ /* 0x000fe400078e00ff */
[----:B------:R-:W-:Y:S02]  /*1ec30*/  IMAD.MOV.U32 R14, RZ, RZ, RZ ;  /* 0x000000ffff0e7224 */ /* 0x000fe400078e00ff */
[----:B------:R-:W-:Y:S02]  /*1ec40*/  IMAD.MOV.U32 R4, RZ, RZ, R11 ;  /* 0x000000ffff047224 */ /* 0x000fe400078e000b */
[----:B------:R-:W-:Y:S02]  /*1ec50*/  IMAD.MOV.U32 R3, RZ, RZ, R0 ;  /* 0x000000ffff037224 */ /* 0x000fe400078e0000 */
[----:B------:R-:W-:-:S07]  /*1ec60*/  IMAD.MOV.U32 R9, RZ, RZ, R7 ;  /* 0x000000ffff097224 */ /* 0x000fce00078e0007 */
.L_x_206:
[----:B------:R-:W0:Y:S01]  /*1ec70*/  S2R R13, SR_CgaCtaId ;  /* 0x00000000000d7919 */ /* 0x000e220000008800 */
[----:B------:R-:W-:-:S04]  /*1ec80*/  MOV R12, 0x400 ;  /* 0x00000400000c7802 */ /* 0x000fc80000000f00 */
[----:B0-----:R-:W-:Y:S02]  /*1ec90*/  LEA R16, R13, R12, 0x18 ;  /* 0x0000000c0d107211 */ /* 0x001fe400078ec0ff */
[----:B------:R-:W-:Y:S01]  /*1eca0*/  SHF.L.U32 R12, R3, 0x1f, RZ ;  /* 0x0000001f030c7819 */ /* 0x000fe200000006ff */
[----:B------:R-:W0:Y:S02]  /*1ecb0*/  @!P2 LDC R13, c[0x0][0x500] ;  /* 0x00014000ff0dab82 */ /* 0x000e240000000800 */
[----:B------:R-:W-:-:S04]  /*1ecc0*/  IMAD R15, R9, 0x8, R16 ;  /* 0x00000008090f7824 */ /* 0x000fc800078e0210 */
[----:B------:R-:W1:Y:S02]  /*1ecd0*/  SYNCS.PHASECHK.TRANS64.TRYWAIT P1, [R15+URZ+0x48], R12 ;  /* 0x0000480c0f0075a7 */ /* 0x000e64000802017f */
[----:B-1----:R-:W-:Y:S05]  /*1ece0*/  @!P1 BRA `(.L_x_203) ;  /* 0x0000001000549947 */ /* 0x002fea0003800000 */
.L_x_228:
[----:B------:R-:W-:Y:S01]  /*1ecf0*/  UPRMT UR8, UR24, 0x9910, URZ ;  /* 0x0000991018087896 */ /* 0x000fe2000800003f */
[----:B0-----:R0:W-:Y:S03]  /*1ed00*/  @!P2 SYNCS.ARRIVE.TRANS64 RZ, [R15+URZ], R13 ;  /* 0x0000000d0fffa9a7 */ /* 0x0011e6000800003f */
[----:B------:R-:W-:-:S06]  /*1ed10*/  UISETP.NE.AND UP0, UPT, UR8, 0x2, UPT ;  /* 0x000000020800788c */ /* 0x000fcc000bf05270 */
[----:B------:R-:W-:-:S13]  /*1ed20*/  PLOP3.LUT P1, PT, PT, PT, UP0, 0x80, 0x0 ;  /* 0x000000000000781c */ /* 0x000fda0003f2f008 */
[----:B0-----:R-:W-:Y:S05]  /*1ed30*/  @P1 BRA `(.L_x_204) ;  /* 0x0000000000041947 */ /* 0x001fea0003800000 */
[----:B------:R-:W-:Y:S01]  /*1ed40*/  BPT.TRAP 0x1 ;  /* 0x000000040000795c */ /* 0x000fe20000300000 */
.L_x_204:
[----:B------:R-:W-:Y:S05]  /*1ed50*/  @P0 BRA `(.L_x_205) ;  /* 0x0000000000040947 */ /* 0x000fea0003800000 */
[----:B------:R-:W-:Y:S01]  /*1ed60*/  BPT.TRAP 0x1 ;  /* 0x000000040000795c */ /* 0x000fe20000300000 */
.L_x_205:
[--C-:B-1----:R-:W-:Y:S01]  /*1ed70*/  IMAD R12, R9, 0x4000, R16.reuse ;  /* 0x00004000090c7824 */ /* 0x102fe200078e0210 */
[----:B------:R-:W-:Y:S01]  /*1ed80*/  R2UR UR18, R5 ;  /* 0x00000000051272ca */ /* 0x000fe200000e0000 */
[----:B------:R-:W-:Y:S01]  /*1ed90*/  IMAD R16, R9, 0x1c00, R16 ;  /* 0x00001c0009107824 */ /* 0x000fe200078e0210 */
[----:B------:R-:W-:Y:S01]  /*1eda0*/  R2UR UR9, R15 ;  /* 0x000000000f0972ca */ /* 0x000fe200000e0000 */
[----:B------:R-:W-:Y:S01]  /*1edb0*/  VIADD R4, R4, 0xffffffff ;  /* 0xffffffff04047836 */ /* 0x000fe20000000000 */
[----:B------:R-:W-:Y:S01]  /*1edc0*/  R2UR UR8, R12 ;  /* 0x000000000c0872ca */ /* 0x000fe200000e0000 */
[----:B------:R-:W-:Y:S01]  /*1edd0*/  UIADD3 UR14, UP0, UR22, 0xf0, URZ ;  /* 0x000000f0160e7890 */ /* 0x000fe2000ff1e03f */
[----:B------:R-:W-:Y:S01]  /*1ede0*/  R2UR UR11, R16 ;  /* 0x00000000100b72ca */ /* 0x000fe200000e0000 */
[----:B------:R-:W-:Y:S01]  /*1edf0*/  UIADD3 UR26, UP1, UR22, 0x1f0, URZ ;  /* 0x000001f0161a7890 */ /* 0x000fe2000ff3e03f */
[----:B------:R-:W-:Y:S01]  /*1ee00*/  R2UR UR10, R14 ;  /* 0x000000000e0a72ca */ /* 0x000fe200000e0000 */
[----:B------:R-:W-:Y:S01]  /*1ee10*/  UIADD3.X UR15, URZ, UR23, URZ, UP0, !UPT ;  /* 0x000000173f0f7290 */ /* 0x000fe200087fe43f */
[----:B------:R-:W-:Y:S01]  /*1ee20*/  R2UR UR12, R10 ;  /* 0x000000000a0c72ca */ /* 0x000fe200000e0000 */
[----:B------:R-:W-:Y:S01]  /*1ee30*/  VIADD R9, R9, 0x1 ;  /* 0x0000000109097836 */ /* 0x000fe20000000000 */
[----:B------:R-:W-:Y:S01]  /*1ee40*/  R2UR UR19, R2 ;  /* 0x00000000021372ca */ /* 0x000fe200000e0000 */
[----:B------:R-:W-:Y:S01]  /*1ee50*/  UIADD3.X UR27, URZ, UR23, URZ, UP1, !UPT ;  /* 0x000000173f1b7290 */ /* 0x000fe20008ffe43f */
[----:B------:R-:W-:Y:S01]  /*1ee60*/  ISETP.GT.AND P3, PT, R4, 0x1, PT ;  /* 0x000000010400780c */ /* 0x000fe20003f64270 */
[----:B------:R-:W-:Y:S01]  /*1ee70*/  UMOV UR16, 0x0 ;  /* 0x0000000000107882 */ /* 0x000fe20000000000 */
[----:B------:R-:W-:Y:S01]  /*1ee80*/  UMOV UR17, 0x10000000 ;  /* 0x1000000000117882 */ /* 0x000fe20000000000 */
[----:B------:R-:W-:Y:S01]  /*1ee90*/  UIADD3 UR8, UR8, 0x180, URZ ;  /* 0x0000018008087890 */ /* 0x000fe2000fffe03f */
[----:B------:R-:W-:Y:S01]  /*1eea0*/  ISETP.NE.AND P1, PT, R9, 0x9, PT ;  /* 0x000000090900780c */ /* 0x000fe20003f25270 */
[----:B------:R-:W-:Y:S01]  /*1eeb0*/  UIADD3 UR13, UR11, 0x24180, URZ ;  /* 0x000241800b0d7890 */ /* 0x000fe2000fffe03f */
[----:B------:R-:W-:-:S02]  /*1eec0*/  VIADD R14, R14, 0x20 ;  /* 0x000000200e0e7836 */ /* 0x000fc40000000000 */
[----:B------:R-:W-:Y:S01]  /*1eed0*/  UMOV UR11, UR18 ;  /* 0x00000012000b7c82 */ /* 0x000fe20008000000 */
[----:B------:R-:W-:Y:S02]  /*1eee0*/  SEL R12, RZ, 0x1, P1 ;  /* 0x00000001ff0c7807 */ /* 0x000fe40000800000 */
[----:B------:R-:W-:Y:S01]  /*1eef0*/  SEL R9, R9, RZ, P1 ;  /* 0x000000ff09097207 */ /* 0x000fe20000800000 */
[----:B------:R0:W-:Y:S01]  /*1ef00*/  UTMALDG.3D [UR8], [UR14], desc[UR16] ;  /* 0x000010080e0075b4 */ /* 0x0001e20008011000 */
[----:B------:R-:W-:Y:S01]  /*1ef10*/  LOP3.LUT R3, R3, R12, RZ, 0x3c, !PT ;  /* 0x0000000c03037212 */ /* 0x000fe200078e3cff */
[----:B0-----:R-:W-:Y:S01]  /*1ef20*/  UMOV UR8, UR13 ;  /* 0x0000000d00087c82 */ /* 0x001fe20008000000 */
[----:B------:R-:W-:Y:S02]  /*1ef30*/  UMOV UR11, UR19 ;  /* 0x00000013000b7c82 */ /* 0x000fe40008000000 */
[----:B------:R0:W-:Y:S02]  /*1ef40*/  UTMALDG.3D [UR8], [UR26], desc[UR16] ;  /* 0x000010081a0075b4 */ /* 0x0001e40008011000 */
[----:B0-----:R-:W-:Y:S05]  /*1ef50*/  @P3 BRA `(.L_x_206) ;  /* 0xfffffffc00443947 */ /* 0x001fea000383ffff */
.L_x_202:
[----:B------:R-:W-:Y:S05]  /*1ef60*/  BSYNC B1 ;  /* 0x0000000000017941 */ /* 0x000fea0003800000 */
.L_x_201:
[----:B------:R-:W2:Y:S01]  /*1ef70*/  LDL.LU R16, [R1+0x3cc] ;  /* 0x0003cc0001107983 */ /* 0x000ea20000300800 */
[----:B------:R-:W-:Y:S01]  /*1ef80*/  LOP3.LUT P1, RZ, R8, 0xff, RZ, 0xc0, !PT ;  /* 0x000000ff08ff7812 */ /* 0x000fe2000782c0ff */
[C---:B------:R-:W-:Y:S01]  /*1ef90*/  IMAD.IADD R4, R6.reuse, 0x1, R7 ;  /* 0x0000000106047824 */ /* 0x040fe200078e0207 */
[----:B------:R-:W-:Y:S01]  /*1efa0*/  ULDC.64 UR8, c[0x0][0x650] ;  /* 0x0001940000087ab9 */ /* 0x000fe20000000a00 */
[----:B------:R-:W3:Y:S01]  /*1efb0*/  LDL.LU R15, [R1+0x3d8] ;  /* 0x0003d800010f7983 */ /* 0x000ee20000300800 */
[----:B------:R-:W-:Y:S01]  /*1efc0*/  ISETP.GE.U32.AND P3, PT, R6, 0x9, PT ;  /* 0x000000090600780c */ /* 0x000fe20003f66070 */
[----:B------:R-:W-:Y:S01]  /*1efd0*/  BSSY B1, `(.L_x_207) ;  /* 0x0000073000017945 */ /* 0x000fe20003800000 */
[----:B------:R-:W-:Y:S01]  /*1efe0*/  IMAD.MOV.U32 R10, RZ, RZ, -0x1 ;  /* 0xffffffffff0a7424 */ /* 0x000fe200078e00ff */
[----:B------:R-:W-:-:S06]  /*1eff0*/  PRMT R8, RZ, 0x7610, R8 ;  /* 0x00007610ff087816 */ /* 0x000fcc0000000008 */
[----:B------:R-:W0:Y:S01]  /*1f000*/  @P1 S2R R3, SR_CgaCtaId ;  /* 0x0000000000031919 */ /* 0x000e220000008800 */
[----:B------:R-:W-:-:S04]  /*1f010*/  @P1 MOV R2, 0x400 ;  /* 0x0000040000021802 */ /* 0x000fc80000000f00 */
[----:B0-----:R-:W-:-:S04]  /*1f020*/  @P1 LEA R2, R3, R2, 0x18 ;  /* 0x0000000203021211 */ /* 0x001fc800078ec0ff */
[----:B------:R0:W-:Y:S01]  /*1f030*/  @P1 SYNCS.ARRIVE.TRANS64.A1T0 RZ, [R2+URZ+0xa8], RZ ;  /* 0x0000a8ff02ff19a7 */ /* 0x0001e2000810003f */
[----:B------:R-:W-:-:S04]  /*1f040*/  ISETP.GT.U32.AND P1, PT, R4, 0x8, PT ;  /* 0x000000080400780c */ /* 0x000fc80003f24070 */
[----:B------:R-:W-:Y:S01]  /*1f050*/  ISETP.LT.U32.AND P1, PT, R6, 0x9, P1 ;  /* 0x000000090600780c */ /* 0x000fe20000f21070 */
[----:B0-----:R-:W-:-:S04]  /*1f060*/  IMAD.WIDE.U32 R2, R4, 0x38e38e39, RZ ;  /* 0x38e38e3904027825 */ /* 0x001fc800078e00ff */
[----:B------:R-:W-:Y:S01]  /*1f070*/  IMAD.MOV.U32 R2, RZ, RZ, -0x1 ;  /* 0xffffffffff027424 */ /* 0x000fe200078e00ff */
[----:B------:R-:W-:Y:S02]  /*1f080*/  SHF.R.U32.HI R5, RZ, 0x1, R3 ;  /* 0x00000001ff057819 */ /* 0x000fe40000011603 */
[----:B------:R-:W-:-:S03]  /*1f090*/  SEL R3, RZ, 0x1, !P1 ;  /* 0x00000001ff037807 */ /* 0x000fc60004800000 */
[----:B------:R-:W-:Y:S01]  /*1f0a0*/  IMAD R7, R5, -0x9, R4 ;  /* 0xfffffff705077824 */ /* 0x000fe200078e0204 */
[----:B------:R-:W-:Y:S02]  /*1f0b0*/  LOP3.LUT R0, R0, R3, RZ, 0x3c, !PT ;  /* 0x0000000300007212 */ /* 0x000fe400078e3cff */
[----:B------:R-:W-:Y:S02]  /*1f0c0*/  PRMT R3, RZ, 0x7610, R3 ;  /* 0x00007610ff037816 */ /* 0x000fe40000000003 */
[----:B------:R-:W-:Y:S01]  /*1f0d0*/  @P3 LOP3.LUT R0, R0, 0x1, R5, 0x78, !PT ;  /* 0x0000000100003812 */ /* 0x000fe200078e7805 */
[----:B------:R-:W-:Y:S01]  /*1f0e0*/  IMAD.MOV.U32 R5, RZ, RZ, -0x1 ;  /* 0xffffffffff057424 */ /* 0x000fe200078e00ff */
[----:B---3--:R-:W-:-:S04]  /*1f0f0*/  IADD3 R15, P1, R15, UR20, RZ ;  /* 0x000000140f0f7c10 */ /* 0x008fc8000ff3e0ff */
[----:B--2---:R-:W-:Y:S01]  /*1f100*/  IADD3.X R16, R16, UR7, RZ, P1, !PT ;  /* 0x0000000710107c10 */ /* 0x004fe20008ffe4ff */
[----:B------:R0:W-:Y:S01]  /*1f110*/  STL [R1+0x3d8], R15 ;  /* 0x0003d80f01007387 */ /* 0x0001e20000100800 */
[----:B------:R-:W-:-:S03]  /*1f120*/  ISETP.GE.U32.AND P1, PT, R15, UR8, PT ;  /* 0x000000080f007c0c */ /* 0x000fc6000bf26070 */
[----:B------:R0:W-:Y:S01]  /*1f130*/  STL [R1+0x3cc], R16 ;  /* 0x0003cc1001007387 */ /* 0x0001e20000100800 */
[----:B------:R-:W-:-:S13]  /*1f140*/  ISETP.GE.U32.AND.EX P1, PT, R16, UR9, PT, P1 ;  /* 0x0000000910007c0c */ /* 0x000fda000bf26110 */
[----:B0-----:R-:W-:Y:S05]  /*1f150*/  @P1 BRA `(.L_x_208) ;  /* 0x0000000400681947 */ /* 0x001fea0003800000 */
[----:B------:R-:W0:Y:S01]  /*1f160*/  S2UR UR8, SR_CTAID.X ;  /* 0x00000000000879c3 */ /* 0x000e220000002500 */
[----:B------:R-:W-:Y:S01]  /*1f170*/  ULDC.64 UR10, c[0x0][0x628] ;  /* 0x00018a00000a7ab9 */ /* 0x000fe20000000a00 */
[----:B------:R-:W-:Y:S01]  /*1f180*/  ULDC UR9, c[0x0][0x150] ;  /* 0x0000540000097ab9 */ /* 0x000fe20000000800 */
[----:B------:R-:W-:Y:S01]  /*1f190*/  ISETP.NE.U32.AND P1, PT, RZ, UR10, PT ;  /* 0x0000000aff007c0c */ /* 0x000fe2000bf25070 */
[----:B------:R-:W-:Y:S01]  /*1f1a0*/  ULDC UR12, c[0x0][0x630] ;  /* 0x00018c00000c7ab9 */ /* 0x000fe20000000800 */
[----:B------:R-:W-:Y:S01]  /*1f1b0*/  ULDC UR14, c[0x0][0x154] ;  /* 0x00005500000e7ab9 */ /* 0x000fe20000000800 */
[----:B------:R-:W-:Y:S01]  /*1f1c0*/  IMAD.MOV.U32 R3, RZ, RZ, R16 ;  /* 0x000000ffff037224 */ /* 0x000fe200078e0010 */
[----:B------:R-:W-:Y:S01]  /*1f1d0*/  ISETP.NE.AND.EX P1, PT, RZ, UR11, PT, P1 ;  /* 0x0000000bff007c0c */ /* 0x000fe2000bf25310 */
[----:B------:R-:W1:Y:S01]  /*1f1e0*/  S2UR UR13, SR_CTAID.Y ;  /* 0x00000000000d79c3 */ /* 0x000e620000002600 */
[----:B0-----:R-:W-:-:S05]  /*1f1f0*/  I2FP.F32.U32 R2, UR8 ;  /* 0x0000000800027c45 */ /* 0x001fca0008201000 */
[----:B------:R-:W-:Y:S01]  /*1f200*/  FMUL R9, R2, UR9 ;  /* 0x0000000902097c20 */ /* 0x000fe20008400000 */
[----:B------:R-:W-:Y:S01]  /*1f210*/  IMAD.MOV.U32 R2, RZ, RZ, R15 ;  /* 0x000000ffff027224 */ /* 0x000fe200078e000f */
[----:B-1----:R-:W-:-:S04]  /*1f220*/  I2FP.F32.U32 R12, UR13 ;  /* 0x0000000d000c7c45 */ /* 0x002fc80008201000 */
[----:B------:R-:W0:Y:S01]  /*1f230*/  F2I.U32.TRUNC.NTZ R9, R9 ;  /* 0x0000000900097305 */ /* 0x000e22000020f000 */
[----:B------:R-:W-:Y:S05]  /*1f240*/  @!P1 BRA `(.L_x_209) ;  /* 0x0000000000289947 */ /* 0x000fea0003800000 */
[----:B------:R-:W-:Y:S02]  /*1f250*/  ULDC UR9, c[0x0][0x634] ;  /* 0x00018d0000097ab9 */ /* 0x000fe40000000800 */
[----:B------:R-:W-:-:S05]  /*1f260*/  IADD3 R3, P1, R15, UR9, RZ ;  /* 0x000000090f037c10 */ /* 0x000fca000ff3e0ff */
[----:B------:R-:W-:-:S04]  /*1f270*/  IMAD.X R13, RZ, RZ, R16, P1 ;  /* 0x000000ffff0d7224 */ /* 0x000fc800008e0610 */
[----:B------:R-:W-:-:S04]  /*1f280*/  IMAD.WIDE.U32 R4, R13, UR10, RZ ;  /* 0x0000000a0d047c25 */ /* 0x000fc8000f8e00ff */
[----:B------:R-:W-:-:S04]  /*1f290*/  IMAD.WIDE.U32 R4, P1, R3, UR11, R4 ;  /* 0x0000000b03047c25 */ /* 0x000fc8000f820004 */
[----:B------:R-:W-:-:S04]  /*1f2a0*/  IMAD.WIDE.U32 R2, R3, UR10, RZ ;  /* 0x0000000a03027c25 */ /* 0x000fc8000f8e00ff */
[----:B------:R-:W-:Y:S01]  /*1f2b0*/  IMAD.MOV.U32 R2, RZ, RZ, R5 ;  /* 0x000000ffff027224 */ /* 0x000fe200078e0005 */
[----:B------:R-:W-:Y:S01]  /*1f2c0*/  IADD3 RZ, P3, R3, R4, RZ ;  /* 0x0000000403ff7210 */ /* 0x000fe20007f7e0ff */
[----:B------:R-:W-:-:S04]  /*1f2d0*/  IMAD.X R3, RZ, RZ, RZ, P1 ;  /* 0x000000ffff037224 */ /* 0x000fc800008e06ff */
[----:B------:R-:W-:-:S08]  /*1f2e0*/  IMAD.WIDE.U32.X R2, R13, UR11, R2, P3 ;  /* 0x0000000b0d027c25 */ /* 0x000fd000098e0402 */
.L_x_209:
[--C-:B------:R-:W-:Y:S01]  /*1f2f0*/  SHF.R.U64 R10, R2, UR12, R3.reuse ;  /* 0x0000000c020a7c19 */ /* 0x100fe20008001203 */
[----:B------:R-:W-:Y:S01]  /*1f300*/  ULDC.64 UR10, c[0x0][0x620] ;  /* 0x00018800000a7ab9 */ /* 0x000fe20000000a00 */
[----:B------:R-:W-:Y:S01]  /*1f310*/  SHF.R.U32.HI R2, RZ, UR12, R3 ;  /* 0x0000000cff027c19 */ /* 0x000fe20008011603 */
[----:B------:R-:W-:Y:S01]  /*1f320*/  IMAD.MOV.U32 R3, RZ, RZ, R16 ;  /* 0x000000ffff037224 */ /* 0x000fe200078e0010 */
[----:B------:R-:W-:Y:S01]  /*1f330*/  IADD3 R13, P1, RZ, -R10, RZ ;  /* 0x8000000aff0d7210 */ /* 0x000fe20007f3e0ff */
[----:B------:R-:W-:Y:S01]  /*1f340*/  FMUL R12, R12, UR14 ;  /* 0x0000000e0c0c7c20 */ /* 0x000fe20008400000 */
[----:B------:R-:W-:Y:S01]  /*1f350*/  ULDC.64 UR14, c[0x0][0x640] ;  /* 0x00019000000e7ab9 */ /* 0x000fe20000000a00 */
[----:B0-----:R-:W-:Y:S02]  /*1f360*/  R2UR UR9, R9 ;  /* 0x00000000090972ca */ /* 0x001fe400000e0000 */
[----:B------:R-:W-:Y:S01]  /*1f370*/  IMAD.X R2, RZ, RZ, ~R2, P1 ;  /* 0x000000ffff027224 */ /* 0x000fe200008e0e02 */
[----:B------:R-:W-:Y:S01]  /*1f380*/  ISETP.NE.U32.AND P1, PT, RZ, UR14, PT ;  /* 0x0000000eff007c0c */ /* 0x000fe2000bf25070 */
[----:B------:R-:W0:Y:S02]  /*1f390*/  F2I.U32.TRUNC.NTZ R12, R12 ;  /* 0x0000000c000c7305 */ /* 0x000e24000020f000 */
[----:B------:R-:W-:Y:S01]  /*1f3a0*/  IMAD R2, R2, UR10, RZ ;  /* 0x0000000a02027c24 */ /* 0x000fe2000f8e02ff */
[----:B------:R-:W-:-:S03]  /*1f3b0*/  ISETP.NE.AND.EX P1, PT, RZ, UR15, PT, P1 ;  /* 0x0000000fff007c0c */ /* 0x000fc6000bf25310 */
[----:B------:R-:W-:Y:S02]  /*1f3c0*/  IMAD R5, R13, UR11, R2 ;  /* 0x0000000b0d057c24 */ /* 0x000fe4000f8e0202 */
[----:B------:R-:W-:-:S04]  /*1f3d0*/  IMAD.MOV.U32 R2, RZ, RZ, R15 ;  /* 0x000000ffff027224 */ /* 0x000fc800078e000f */
[----:B------:R-:W-:Y:S01]  /*1f3e0*/  IMAD.WIDE.U32 R2, R13, UR10, R2 ;  /* 0x0000000a0d027c25 */ /* 0x000fe2000f8e0002 */
[----:B------:R-:W-:Y:S01]  /*1f3f0*/  ULDC UR10, c[0x0][0x618] ;  /* 0x00018600000a7ab9 */ /* 0x000fe20000000800 */
[----:B0-----:R-:W-:Y:S02]  /*1f400*/  R2UR UR11, R12 ;  /* 0x000000000c0b72ca */ /* 0x001fe400000e0000 */
[----:B------:R-:W-:-:S05]  /*1f410*/  IMAD.IADD R3, R3, 0x1, R5 ;  /* 0x0000000103037824 */ /* 0x000fca00078e0205 */
[--C-:B------:R-:W-:Y:S02]  /*1f420*/  SHF.R.U64 R9, R2, UR10, R3.reuse ;  /* 0x0000000a02097c19 */ /* 0x100fe40008001203 */
[----:B------:R-:W-:Y:S01]  /*1f430*/  SHF.R.U32.HI R2, RZ, UR10, R3 ;  /* 0x0000000aff027c19 */ /* 0x000fe20008011603 */
[----:B------:R-:W-:-:S03]  /*1f440*/  ULDC UR10, c[0x0][0x608] ;  /* 0x00018200000a7ab9 */ /* 0x000fc60000000800 */
[--C-:B------:R-:W-:Y:S02]  /*1f450*/  SHF.R.U64 R13, R9, UR10, R2.reuse ;  /* 0x0000000a090d7c19 */ /* 0x100fe40008001202 */
[----:B------:R-:W-:Y:S01]  /*1f460*/  SHF.R.U32.HI R2, RZ, UR10, R2 ;  /* 0x0000000aff027c19 */ /* 0x000fe20008011602 */
[----:B------:R-:W-:-:S03]  /*1f470*/  ULDC UR10, c[0x0][0x658] ;  /* 0x00019600000a7ab9 */ /* 0x000fc60000000800 */
[--C-:B------:R-:W-:Y:S02]  /*1f480*/  SHF.R.U64 R12, R13, UR10, R2.reuse ;  /* 0x0000000a0d0c7c19 */ /* 0x100fe40008001202 */
[----:B------:R-:W-:-:S03]  /*1f490*/  SHF.R.U32.HI R15, RZ, UR10, R2 ;  /* 0x0000000aff0f7c19 */ /* 0x000fc60008011602 */
[----:B------:R-:W-:Y:S02]  /*1f4a0*/  IMAD.MOV.U32 R2, RZ, RZ, R12 ;  /* 0x000000ffff027224 */ /* 0x000fe400078e000c */
[----:B------:R-:W-:Y:S01]  /*1f4b0*/  IMAD.MOV.U32 R3, RZ, RZ, R15 ;  /* 0x000000ffff037224 */ /* 0x000fe200078e000f */
[----:B------:R-:W-:Y:S06]  /*1f4c0*/  @!P1 BRA `(.L_x_210) ;  /* 0x0000000000289947 */ /* 0x000fec0003800000 */
        /* <DEDUP_REMOVED lines=10> */
.L_x_210:
[----:B------:R-:W-:Y:S01]  /*1f570*/  ULDC UR10, c[0x0][0x648] ;  /* 0x00019200000a7ab9 */ /* 0x000fe20000000800 */
[----:B------:R-:W-:Y:S01]  /*1f580*/  UISETP.NE.AND UP0, UPT, UR37, URZ, UPT ;  /* 0x0000003f2500728c */ /* 0x000fe2000bf05270 */
[----:B------:R-:W-:Y:S01]  /*1f590*/  SHF.R.U64 R2, R2, UR10, R3 ;  /* 0x0000000a02027c19 */ /* 0x000fe20008001203 */
[----:B------:R-:W-:Y:S01]  /*1f5a0*/  ULDC UR10, c[0x0][0x638] ;  /* 0x00018e00000a7ab9 */ /* 0x000fe20000000800 */
[----:B------:R-:W-:Y:S01]  /*1f5b0*/  UIADD3 UR11, -UR11, URZ, URZ ;  /* 0x0000003f0b0b7290 */ /* 0x000fe2000fffe13f */
[----:B------:R-:W-:Y:S02]  /*1f5c0*/  LOP3.LUT R13, R13, UR6, RZ, 0xc0, !PT ;  /* 0x000000060d0d7c12 */ /* 0x000fe4000f8ec0ff */
[----:B------:R-:W-:Y:S01]  /*1f5d0*/  IMAD.MOV R3, RZ, RZ, -R2 ;  /* 0x000000ffff037224 */ /* 0x000fe200078e0a02 */
[----:B------:R-:W-:Y:S02]  /*1f5e0*/  LOP3.LUT R9, R9, UR4, RZ, 0xc0, !PT ;  /* 0x0000000409097c12 */ /* 0x000fe4000f8ec0ff */
[----:B------:R-:W-:Y:S01]  /*1f5f0*/  IMAD R5, R2, UR5, R13 ;  /* 0x0000000502057c24 */ /* 0x000fe2000f8e020d */
[----:B------:R-:W-:Y:S01]  /*1f600*/  PLOP3.LUT P1, PT, PT, PT, UP0, 0x40, 0x0 ;  /* 0x000000000000781c */ /* 0x000fe20003f2e808 */
[----:B------:R-:W-:Y:S01]  /*1f610*/  IMAD R12, R3, UR10, R12 ;  /* 0x0000000a030c7c24 */ /* 0x000fe2000f8e020c */
[----:B------:R-:W-:Y:S01]  /*1f620*/  UIADD3 UR10, -UR9, URZ, URZ ;  /* 0x0000003f090a7290 */ /* 0x000fe2000fffe13f */
[----:B------:R-:W-:Y:S01]  /*1f630*/  PLOP3.LUT P3, PT, PT, PT, UP0, 0x40, 0x0 ;  /* 0x000000000000781c */ /* 0x000fe20003f6e808 */
[----:B------:R-:W-:Y:S01]  /*1f640*/  IMAD.MOV.U32 R3, RZ, RZ, 0x1 ;  /* 0x00000001ff037424 */ /* 0x000fe200078e00ff */
[----:B------:R-:W-:-:S02]  /*1f650*/  ULDC UR9, c[0x0][0x144] ;  /* 0x0000510000097ab9 */ /* 0x000fc40000000800 */
[----:B------:R-:W-:-:S03]  /*1f660*/  UIMAD UR8, UR9, UR10, UR8 ;  /* 0x0000000a090872a4 */ /* 0x000fc6000f8e0208 */
[----:B------:R-:W-:Y:S02]  /*1f670*/  ULDC UR9, c[0x0][0x148] ;  /* 0x0000520000097ab9 */ /* 0x000fe40000000800 */
[----:B------:R-:W-:-:S03]  /*1f680*/  @UP0 UIMAD UR8, UR9, UR11, UR13 ;  /* 0x0000000b090802a4 */ /* 0x000fc6000f8e020d */
[----:B------:R-:W-:Y:S02]  /*1f690*/  ULDC UR9, c[0x0][0x600] ;  /* 0x0001800000097ab9 */ /* 0x000fe40000000800 */
[----:B------:R-:W-:Y:S02]  /*1f6a0*/  IMAD R12, R12, UR9, R9 ;  /* 0x000000090c0c7c24 */ /* 0x000fe4000f8e0209 */
[----:B------:R-:W-:Y:S01]  /*1f6b0*/  IMAD.U32 R2, RZ, RZ, UR8 ;  /* 0x00000008ff027e24 */ /* 0x000fe2000f8e00ff */
[----:B------:R-:W-:-:S03]  /*1f6c0*/  ULDC UR8, c[0x0][0x610] ;  /* 0x0001840000087ab9 */ /* 0x000fc60000000800 */
[----:B------:R-:W-:-:S05]  /*1f6d0*/  IMAD R5, R5, UR8, R2 ;  /* 0x0000000805057c24 */ /* 0x000fca000f8e0202 */
[----:B------:R-:W-:Y:S02]  /*1f6e0*/  SEL R2, R12, R5, P1 ;  /* 0x000000050c027207 */ /* 0x000fe40000800000 */
[----:B------:R-:W-:-:S07]  /*1f6f0*/  SEL R5, R5, R12, P3 ;  /* 0x0000000c05057207 */ /* 0x000fce0001800000 */
.L_x_208:
[----:B------:R-:W-:Y:S05]  /*1f700*/  BSYNC B1 ;  /* 0x0000000000017941 */ /* 0x000fea0003800000 */
.L_x_207:
[----:B------:R-:W-:-:S13]  /*1f710*/  LOP3.LUT P1, RZ, R3, 0xff, RZ, 0xc0, !PT ;  /* 0x000000ff03ff7812 */ /* 0x000fda000782c0ff */
[----:B------:R-:W-:Y:S05]  /*1f720*/  @P1 BRA `(.L_x_211) ;  /* 0xfffffff4001c1947 */ /* 0x000fea000383ffff */
[----:B------:R-:W-:Y:S05]  /*1f730*/  BSYNC B0 ;  /* 0x0000000000007941 */ /* 0x000fea0003800000 */
.L_x_199:
[----:B------:R-:W-:-:S03]  /*1f740*/  UMOV UR8, 0xffffffff ;  /* 0xffffffff00087882 */ /* 0x000fc60000000000 */
[----:B------:R-:W-:Y:S05]  /*1f750*/  BRA.DIV UR8, `(.L_x_212) ;  /* 0x0000000608cc7947 */ /* 0x000fea000b800000 */
[----:B------:R-:W-:-:S13]  /*1f760*/  ELECT P6, URZ, PT ;  /* 0x00000000003f782f */ /* 0x000fda00038c0000 */
.L_x_231:
[----:B------:R-:W-:Y:S04]  /*1f770*/  BSSY B0, `(.L_x_213) ;  /* 0x0000059000007945 */ /* 0x000fe80003800000 */
[----:B------:R-:W-:Y:S05]  /*1f780*/  @!P6 BRA `(.L_x_214) ;  /* 0x00000004005ce947 */ /* 0x000fea0003800000 */
[----:B------:R-:W-:-:S04]  /*1f790*/  ULOP3.LUT UR8, UR36, 0x2, URZ, 0xfc, !UPT ;  /* 0x0000000224087892 */ /* 0x000fc8000f8efc3f */
[----:B------:R-:W-:-:S06]  /*1f7a0*/  UISETP.NE.AND UP0, UPT, UR8, 0x3, UPT ;  /* 0x000000030800788c */ /* 0x000fcc000bf05270 */
[----:B------:R-:W-:-:S13]  /*1f7b0*/  PLOP3.LUT P0, PT, PT, PT, UP0, 0x80, 0x0 ;  /* 0x000000000000781c */ /* 0x000fda0003f0f008 */
[----:B------:R-:W-:Y:S05]  /*1f7c0*/  @!P0 BRA `(.L_x_215) ;  /* 0x0000000000048947 */ /* 0x000fea0003800000 */
[----:B------:R-:W-:Y:S01]  /*1f7d0*/  BPT.TRAP 0x1 ;  /* 0x000000040000795c */ /* 0x000fe20000300000 */
.L_x_215:
[----:B------:R-:W0:Y:S01]  /*1f7e0*/  S2R R3, SR_CgaCtaId ;  /* 0x0000000000037919 */ /* 0x000e220000008800 */
[----:B------:R-:W-:-:S04]  /*1f7f0*/  MOV R2, 0x400 ;  /* 0x0000040000027802 */ /* 0x000fc80000000f00 */
[----:B0-----:R-:W-:Y:S02]  /*1f800*/  LEA R2, R3, R2, 0x18 ;  /* 0x0000000203027211 */ /* 0x001fe400078ec0ff */
[----:B------:R-:W-:-:S03]  /*1f810*/  SHF.L.U32 R3, R0, 0x1f, RZ ;  /* 0x0000001f00037819 */ /* 0x000fc600000006ff */
[----:B------:R-:W-:-:S04]  /*1f820*/  VIADD R2, R2, 0x48 ;  /* 0x0000004802027836 */ /* 0x000fc80000000000 */
[----:B------:R-:W-:-:S04]  /*1f830*/  IMAD R4, R7, 0x8, R2 ;  /* 0x0000000807047824 */ /* 0x000fc800078e0202 */
[----:B------:R-:W0:Y:S02]  /*1f840*/  SYNCS.PHASECHK.TRANS64.TRYWAIT P0, [R4+URZ], R3 ;  /* 0x00000003040075a7 */ /* 0x000e24000800017f */
[----:B0-----:R-:W-:Y:S05]  /*1f850*/  @!P0 BRA `(.L_x_216) ;  /* 0x0000000400ac8947 */ /* 0x001fea0003800000 */
.L_x_232:
[----:B------:R-:W-:-:S05]  /*1f860*/  VIADD R7, R7, 0x1 ;  /* 0x0000000107077836 */ /* 0x000fca0000000000 */
[----:B------:R-:W-:-:S04]  /*1f870*/  ISETP.NE.AND P0, PT, R7, 0x9, PT ;  /* 0x000000090700780c */ /* 0x000fc80003f05270 */
[----:B0-----:R-:W-:Y:S02]  /*1f880*/  SEL R3, RZ, 0x1, P0 ;  /* 0x00000001ff037807 */ /* 0x001fe40000000000 */
[----:B------:R-:W-:Y:S02]  /*1f890*/  SEL R7, R7, RZ, P0 ;  /* 0x000000ff07077207 */ /* 0x000fe40000000000 */
[----:B------:R-:W-:-:S03]  /*1f8a0*/  LOP3.LUT R4, R0, R3, RZ, 0x3c, !PT ;  /* 0x0000000300047212 */ /* 0x000fc600078e3cff */
[----:B------:R-:W-:Y:S01]  /*1f8b0*/  IMAD R3, R7, 0x8, R2 ;  /* 0x0000000807037824 */ /* 0x000fe200078e0202 */
[----:B------:R-:W-:-:S04]  /*1f8c0*/  SHF.L.U32 R0, R4, 0x1f, RZ ;  /* 0x0000001f04007819 */ /* 0x000fc800000006ff */
[----:B------:R-:W0:Y:S02]  /*1f8d0*/  SYNCS.PHASECHK.TRANS64.TRYWAIT P0, [R3+URZ], R0 ;  /* 0x00000000030075a7 */ /* 0x000e24000800017f */
[----:B0-----:R-:W-:Y:S05]  /*1f8e0*/  @!P0 BRA `(.L_x_217) ;  /* 0x00000004009c8947 */ /* 0x001fea0003800000 */
.L_x_233:
[----:B0-----:R-:W-:-:S05]  /*1f8f0*/  VIADD R0, R7, 0x1 ;  /* 0x0000000107007836 */ /* 0x001fca0000000000 */
[----:B------:R-:W-:-:S04]  /*1f900*/  ISETP.NE.AND P0, PT, R0, 0x9, PT ;  /* 0x000000090000780c */ /* 0x000fc80003f05270 */
[----:B------:R-:W-:Y:S02]  /*1f910*/  SEL R3, RZ, 0x1, P0 ;  /* 0x00000001ff037807 */ /* 0x000fe40000000000 */
[----:B------:R-:W-:Y:S02]  /*1f920*/  SEL R5, R0, RZ, P0 ;  /* 0x000000ff00057207 */ /* 0x000fe40000000000 */
[----:B------:R-:W-:-:S03]  /*1f930*/  LOP3.LUT R4, R4, R3, RZ, 0x3c, !PT ;  /* 0x0000000304047212 */ /* 0x000fc600078e3cff */
[----:B------:R-:W-:Y:S01]  /*1f940*/  IMAD R3, R5, 0x8, R2 ;  /* 0x0000000805037824 */ /* 0x000fe200078e0202 */
[----:B------:R-:W-:-:S04]  /*1f950*/  SHF.L.U32 R0, R4, 0x1f, RZ ;  /* 0x0000001f04007819 */ /* 0x000fc800000006ff */
[----:B------:R-:W0:Y:S02]  /*1f960*/  SYNCS.PHASECHK.TRANS64.TRYWAIT P0, [R3+URZ], R0 ;  /* 0x00000000030075a7 */ /* 0x000e24000800017f */
[----:B0-----:R-:W-:Y:S05]  /*1f970*/  @!P0 BRA `(.L_x_218) ;  /* 0x00000004008c8947 */ /* 0x001fea0003800000 */
.L_x_234:
        /* <DEDUP_REMOVED lines=9> */
.L_x_235:
        /* <DEDUP_REMOVED lines=9> */
.L_x_236:
        /* <DEDUP_REMOVED lines=9> */
.L_x_237:
        /* <DEDUP_REMOVED lines=9> */
.L_x_238:
        /* <DEDUP_REMOVED lines=9> */
.L_x_239:
[----:B0-----:R-:W-:-:S05]  /*1fc50*/  VIADD R0, R5, 0x1 ;  /* 0x0000000105007836 */ /* 0x001fca0000000000 */
[----:B------:R-:W-:-:S04]  /*1fc60*/  ISETP.NE.AND P0, PT, R0, 0x9, PT ;  /* 0x000000090000780c */ /* 0x000fc80003f05270 */
[----:B------:R-:W-:Y:S02]  /*1fc70*/  SEL R4, RZ, 0x1, P0 ;  /* 0x00000001ff047807 */ /* 0x000fe40000000000 */
[----:B------:R-:W-:Y:S02]  /*1fc80*/  SEL R3, R0, RZ, P0 ;  /* 0x000000ff00037207 */ /* 0x000fe40000000000 */
[----:B------:R-:W-:-:S03]  /*1fc90*/  LOP3.LUT R0, R7, R4, RZ, 0x3c, !PT ;  /* 0x0000000407007212 */ /* 0x000fc600078e3cff */
[----:B------:R-:W-:Y:S01]  /*1fca0*/  IMAD R3, R3, 0x8, R2 ;  /* 0x0000000803037824 */ /* 0x000fe200078e0202 */
[----:B------:R-:W-:-:S07]  /*1fcb0*/  SHF.L.U32 R0, R0, 0x1f, RZ ;  /* 0x0000001f00007819 */ /* 0x000fce00000006ff */
.L_x_224:
[----:B0-----:R0:W1:Y:S02]  /*1fcc0*/  SYNCS.PHASECHK.TRANS64.TRYWAIT P0, [R3+URZ], R0 ;  /* 0x00000000030075a7 */ /* 0x001064000800017f */
[----:B-1----:R-:W-:Y:S05]  /*1fcd0*/  @!P0 NANOSLEEP.SYNCS 0x989680 ;  /* 0x009896800000895d */ /* 0x002fea0003900000 */
[----:B------:R-:W1:Y:S02]  /*1fce0*/  @!P0 SYNCS.PHASECHK.TRANS64 P0, [R3+URZ], R0 ;  /* 0x00000000030085a7 */ /* 0x000e64000800007f */
[----:B-1----:R-:W-:Y:S05]  /*1fcf0*/  @!P0 BRA `(.L_x_224) ;  /* 0xfffffffc00f08947 */ /* 0x002fea000383ffff */
.L_x_214:
[----:B------:R-:W-:Y:S05]  /*1fd00*/  BSYNC B0 ;  /* 0x0000000000007941 */ /* 0x000fea0003800000 */
.L_x_213:
[----:B------:R-:W-:Y:S05]  /*1fd10*/  EXIT ;  /* 0x000000000000794d */ /* 0x000fea0003800000 */
.L_x_18:
[----:B-1----:R1:W3:Y:S02]  /*1fd20*/  SYNCS.PHASECHK.TRANS64.TRYWAIT P1, [R3+URZ], R2 ;  /* 0x00000002030075a7 */ /* 0x0022e4000802017f */
[----:B---3--:R-:W-:Y:S05]  /*1fd30*/  @!P1 NANOSLEEP.SYNCS 0x989680 ;  /* 0x009896800000995d */ /* 0x008fea0003900000 */
[----:B------:R-:W3:Y:S02]  /*1fd40*/  @!P1 SYNCS.PHASECHK.TRANS64 P1, [R3+URZ], R2 ;  /* 0x00000002030095a7 */ /* 0x000ee4000802007f */
[----:B---3--:R-:W-:Y:S05]  /*1fd50*/  @!P1 BRA `(.L_x_18) ;  /* 0xfffffffc00f09947 */ /* 0x008fea000383ffff */
[----:B------:R-:W-:Y:S05]  /*1fd60*/  BRA `(.L_x_17) ;  /* 0xfffffe18000c7947 */ /* 0x000fea000383ffff */
.L_x_23:
[----:B---3--:R3:W4:Y:S02]  /*1fd70*/  SYNCS.PHASECHK.TRANS64.TRYWAIT P1, [R4+URZ], R5 ;  /* 0x00000005040075a7 */ /* 0x008724000802017f */
[----:B----4-:R-:W-:Y:S05]  /*1fd80*/  @!P1 NANOSLEEP.SYNCS 0x989680 ;  /* 0x009896800000995d */ /* 0x010fea0003900000 */
[----:B------:R-:W4:Y:S02]  /*1fd90*/  @!P1 SYNCS.PHASECHK.TRANS64 P1, [R4+URZ], R5 ;  /* 0x00000005040095a7 */ /* 0x000f24000802007f */
[----:B----4-:R-:W-:Y:S05]  /*1fda0*/  @!P1 BRA `(.L_x_23) ;  /* 0xfffffffc00f09947 */ /* 0x010fea000383ffff */
[----:B------:R-:W-:Y:S05]  /*1fdb0*/  BRA `(.L_x_22) ;  /* 0xfffffe2c001c7947 */ /* 0x000fea000383ffff */
.L_x_200:
[----:B------:R-:W-:Y:S01]  /*1fdc0*/  BSSY B1, `(.L_x_225) ;  /* 0x0000006000017945 */ /* 0x000fe20003800000 */
[----:B------:R-:W-:-:S07]  /*1fdd0*/  IMAD.MOV.U32 R15, RZ, RZ, -0x1 ;  /* 0xffffffffff0f7424 */ /* 0x000fce00078e00ff */
[----:B------:R-:W-:Y:S05]  /*1fde0*/  WARPSYNC.COLLECTIVE R15, `(.L_x_226) ;  /* 0x000000000f0c7348 */ /* 0x000fea0003c00000 */
[----:B------:R-:W-:Y:S02]  /*1fdf0*/  ELECT P6, UR62, PT ;  /* 0x00000000003e782f */ /* 0x000fe400038c0000 */
[----:B------:R-:W-:Y:S01]  /*1fe00*/  MOV R14, UR62 ;  /* 0x0000003e000e7c02 */ /* 0x000fe20008000f00 */
[----:B------:R-:W-:Y:S10]  /*1fe10*/  ENDCOLLECTIVE ;  /* 0x000000000000791b */ /* 0x000ff40003800000 */
.L_x_226:
[----:B------:R-:W-:Y:S05]  /*1fe20*/  BSYNC B1 ;  /* 0x0000000000017941 */ /* 0x000fea0003800000 */
.L_x_225:
[----:B------:R-:W-:Y:S05]  /*1fe30*/  BRA `(.L_x_227) ;  /* 0xffffffec00647947 */ /* 0x000fea000383ffff */
.L_x_203:
[----:B-1----:R1:W2:Y:S02]  /*1fe40*/  SYNCS.PHASECHK.TRANS64.TRYWAIT P1, [R15+URZ+0x48], R12 ;  /* 0x0000480c0f0075a7 */ /* 0x0022a4000802017f */
[----:B--2---:R-:W-:Y:S05]  /*1fe50*/  @!P1 NANOSLEEP.SYNCS 0x989680 ;  /* 0x009896800000995d */ /* 0x004fea0003900000 */
[----:B------:R-:W2:Y:S02]  /*1fe60*/  @!P1 SYNCS.PHASECHK.TRANS64 P1, [R15+URZ+0x48], R12 ;  /* 0x0000480c0f0095a7 */ /* 0x000ea4000802007f */
[----:B--2---:R-:W-:Y:S05]  /*1fe70*/  @!P1 BRA `(.L_x_203) ;  /* 0xfffffffc00f09947 */ /* 0x004fea000383ffff */
[----:B------:R-:W-:Y:S05]  /*1fe80*/  BRA `(.L_x_228) ;  /* 0xffffffec00987947 */ /* 0x000fea000383ffff */
.L_x_212:
[----:B------:R-:W-:Y:S01]  /*1fe90*/  BSSY B0, `(.L_x_229) ;  /* 0x0000006000007945 */ /* 0x000fe20003800000 */
[----:B------:R-:W-:-:S07]  /*1fea0*/  IMAD.MOV.U32 R15, RZ, RZ, -0x1 ;  /* 0xffffffffff0f7424 */ /* 0x000fce00078e00ff */
[----:B------:R-:W-:Y:S05]  /*1feb0*/  WARPSYNC.COLLECTIVE R15, `(.L_x_230) ;  /* 0x000000000f0c7348 */ /* 0x000fea0003c00000 */
[----:B------:R-:W-:Y:S02]  /*1fec0*/  ELECT P6, UR62, PT ;  /* 0x00000000003e782f */ /* 0x000fe400038c0000 */
[----:B------:R-:W-:Y:S01]  /*1fed0*/  MOV R14, UR62 ;  /* 0x0000003e000e7c02 */ /* 0x000fe20008000f00 */
[----:B------:R-:W-:Y:S10]  /*1fee0*/  ENDCOLLECTIVE ;  /* 0x000000000000791b */ /* 0x000ff40003800000 */
.L_x_230:
[----:B------:R-:W-:Y:S05]  /*1fef0*/  BSYNC B0 ;  /* 0x0000000000007941 */ /* 0x000fea0003800000 */
.L_x_229:
[----:B------:R-:W-:Y:S05]  /*1ff00*/  BRA `(.L_x_231) ;  /* 0xfffffff800187947 */ /* 0x000fea000383ffff */
.L_x_216:
[----:B0-----:R0:W1:Y:S02]  /*1ff10*/  SYNCS.PHASECHK.TRANS64.TRYWAIT P0, [R4+URZ], R3 ;  /* 0x00000003040075a7 */ /* 0x001064000800017f */
[----:B-1----:R-:W-:Y:S05]  /*1ff20*/  @!P0 NANOSLEEP.SYNCS 0x989680 ;  /* 0x009896800000895d */ /* 0x002fea0003900000 */
[----:B------:R-:W1:Y:S02]  /*1ff30*/  @!P0 SYNCS.PHASECHK.TRANS64 P0, [R4+URZ], R3 ;  /* 0x00000003040085a7 */ /* 0x000e64000800007f */
[----:B-1----:R-:W-:Y:S05]  /*1ff40*/  @!P0 BRA `(.L_x_216) ;  /* 0xfffffffc00f08947 */ /* 0x002fea000383ffff */
[----:B------:R-:W-:Y:S05]  /*1ff50*/  BRA `(.L_x_232) ;  /* 0xfffffff800407947 */ /* 0x000fea000383ffff */
.L_x_217:
[----:B0-----:R0:W1:Y:S02]  /*1ff60*/  SYNCS.PHASECHK.TRANS64.TRYWAIT P0, [R3+URZ], R0 ;  /* 0x00000000030075a7 */ /* 0x001064000800017f */
[----:B-1----:R-:W-:Y:S05]  /*1ff70*/  @!P0 NANOSLEEP.SYNCS 0x989680 ;  /* 0x009896800000895d */ /* 0x002fea0003900000 */
[----:B------:R-:W1:Y:S02]  /*1ff80*/  @!P0 SYNCS.PHASECHK.TRANS64 P0, [R3+URZ], R0 ;  /* 0x00000000030085a7 */ /* 0x000e64000800007f */
[----:B-1----:R-:W-:Y:S05]  /*1ff90*/  @!P0 BRA `(.L_x_217) ;  /* 0xfffffffc00f08947 */ /* 0x002fea000383ffff */
[----:B------:R-:W-:Y:S05]  /*1ffa0*/  BRA `(.L_x_233) ;  /* 0xfffffff800507947 */ /* 0x000fea000383ffff */
.L_x_218:
[----:B0-----:R0:W1:Y:S02]  /*1ffb0*/  SYNCS.PHASECHK.TRANS64.TRYWAIT P0, [R3+URZ], R0 ;  /* 0x00000000030075a7 */ /* 0x001064000800017f */
[----:B-1----:R-:W-:Y:S05]  /*1ffc0*/  @!P0 NANOSLEEP.SYNCS 0x989680 ;  /* 0x009896800000895d */ /* 0x002fea0003900000 */
[----:B------:R-:W1:Y:S02]  /*1ffd0*/  @!P0 SYNCS.PHASECHK.TRANS64 P0, [R3+URZ], R0 ;  /* 0x00000000030085a7 */ /* 0x000e64000800007f */
[----:B-1----:R-:W-:Y:S05]  /*1ffe0*/  @!P0 BRA `(.L_x_218) ;  /* 0xfffffffc00f08947 */ /* 0x002fea000383ffff */
[----:B------:R-:W-:Y:S05]  /*1fff0*/  BRA `(.L_x_234) ;  /* 0xfffffff800607947 */ /* 0x000fea000383ffff */
.L_x_219:
[----:B0-----:R0:W1:Y:S02]  /*20000*/  SYNCS.PHASECHK.TRANS64.TRYWAIT P0, [R3+URZ], R0 ;  /* 0x00000000030075a7 */ /* 0x001064000800017f */
[----:B-1----:R-:W-:Y:S05]  /*20010*/  @!P0 NANOSLEEP.SYNCS 0x989680 ;  /* 0x009896800000895d */ /* 0x002fea0003900000 */
[----:B------:R-:W1:Y:S02]  /*20020*/  @!P0 SYNCS.PHASECHK.TRANS64 P0, [R3+URZ], R0 ;  /* 0x00000000030085a7 */ /* 0x000e64000800007f */
[----:B-1----:R-:W-:Y:S05]  /*20030*/  @!P0 BRA `(.L_x_219) ;  /* 0xfffffffc00f08947 */ /* 0x002fea000383ffff */
[----:B------:R-:W-:Y:S05]  /*20040*/  BRA `(.L_x_235) ;  /* 0xfffffff800707947 */ /* 0x000fea000383ffff */
.L_x_220:
[----:B0-----:R0:W1:Y:S02]  /*20050*/  SYNCS.PHASECHK.TRANS64.TRYWAIT P0, [R3+URZ], R0 ;  /* 0x00000000030075a7 */ /* 0x001064000800017f */
[----:B-1----:R-:W-:Y:S05]  /*20060*/  @!P0 NANOSLEEP.SYNCS 0x989680 ;  /* 0x009896800000895d */ /* 0x002fea0003900000 */
[----:B------:R-:W1:Y:S02]  /*20070*/  @!P0 SYNCS.PHASECHK.TRANS64 P0, [R3+URZ], R0 ;  /* 0x00000000030085a7 */ /* 0x000e64000800007f */
[----:B-1----:R-:W-:Y:S05]  /*20080*/  @!P0 BRA `(.L_x_220) ;  /* 0xfffffffc00f08947 */ /* 0x002fea000383ffff */
[----:B------:R-:W-:Y:S05]  /*20090*/  BRA `(.L_x_236) ;  /* 0xfffffff800807947 */ /* 0x000fea000383ffff */
.L_x_221:
[----:B0-----:R0:W1:Y:S02]  /*200a0*/  SYNCS.PHASECHK.TRANS64.TRYWAIT P0, [R3+URZ], R0 ;  /* 0x00000000030075a7 */ /* 0x001064000800017f */
[----:B-1----:R-:W-:Y:S05]  /*200b0*/  @!P0 NANOSLEEP.SYNCS 0x989680 ;  /* 0x009896800000895d */ /* 0x002fea0003900000 */
[----:B------:R-:W1:Y:S02]  /*200c0*/  @!P0 SYNCS.PHASECHK.TRANS64 P0, [R3+URZ], R0 ;  /* 0x00000000030085a7 */ /* 0x000e64000800007f */
[----:B-1----:R-:W-:Y:S05]  /*200d0*/  @!P0 BRA `(.L_x_221) ;  /* 0xfffffffc00f08947 */ /* 0x002fea000383ffff */
[----:B------:R-:W-:Y:S05]  /*200e0*/  BRA `(.L_x_237) ;  /* 0xfffffff800907947 */ /* 0x000fea000383ffff */
.L_x_222:
[----:B0-----:R0:W1:Y:S02]  /*200f0*/  SYNCS.PHASECHK.TRANS64.TRYWAIT P0, [R3+URZ], R0 ;  /* 0x00000000030075a7 */ /* 0x001064000800017f */
[----:B-1----:R-:W-:Y:S05]  /*20100*/  @!P0 NANOSLEEP.SYNCS 0x989680 ;  /* 0x009896800000895d */ /* 0x002fea0003900000 */
[----:B------:R-:W1:Y:S02]  /*20110*/  @!P0 SYNCS.PHASECHK.TRANS64 P0, [R3+URZ], R0 ;  /* 0x00000000030085a7 */ /* 0x000e64000800007f */
[----:B-1----:R-:W-:Y:S05]  /*20120*/  @!P0 BRA `(.L_x_222) ;  /* 0xfffffffc00f08947 */ /* 0x002fea000383ffff */
[----:B------:R-:W-:Y:S05]  /*20130*/  BRA `(.L_x_238) ;  /* 0xfffffff800a07947 */ /* 0x000fea000383ffff */
.L_x_223:
[----:B0-----:R0:W1:Y:S02]  /*20140*/  SYNCS.PHASECHK.TRANS64.TRYWAIT P0, [R3+URZ], R0 ;  /* 0x00000000030075a7 */ /* 0x001064000800017f */
[----:B-1----:R-:W-:Y:S05]  /*20150*/  @!P0 NANOSLEEP.SYNCS 0x989680 ;  /* 0x009896800000895d */ /* 0x002fea0003900000 */
[----:B------:R-:W1:Y:S02]  /*20160*/  @!P0 SYNCS.PHASECHK.TRANS64 P0, [R3+URZ], R0 ;  /* 0x00000000030085a7 */ /* 0x000e64000800007f */
[----:B-1----:R-:W-:Y:S05]  /*20170*/  @!P0 BRA `(.L_x_223) ;  /* 0xfffffffc00f08947 */ /* 0x002fea000383ffff */
[----:B------:R-:W-:Y:S05]  /*20180*/  BRA `(.L_x_239) ;  /* 0xfffffff800b07947 */ /* 0x000fea000383ffff */
.L_x_240:
[----:B------:R-:W-:-:S00]  /*20190*/  BRA `(.L_x_240) ;  /* 0xfffffffc00fc7947 */ /* 0x000fc0000383ffff */
[----:B------:R-:W-:-:S00]  /*201a0*/  NOP ;  /* 0x0000000000007918 */ /* 0x000fc00000000000 */
        /* <DEDUP_REMOVED lines=13> */
.L_x_241:


//--------------------- .nv.global.init           --------------------------
	.section	.nv.global.init,"aw",@progbits
.nv.global.init:
	.type		$str$22,@object
	.size		$str$22,($str$23 - $str$22)
$str$22:
        /*0000*/ 	.byte	0x6b, 0x5f, 0x74, 0x69, 0x6c, 0x65, 0x5f, 0x63, 0x6f, 0x75, 0x6e, 0x74, 0x20, 0x3e, 0x3d, 0x20
        /*0010*/ 	.byte	0x31, 0x00
	.type		$str$23,@object
	.size		$str$23,(__unnamed_1 - $str$23)
$str$23:
        /*0012*/ 	.byte	0x2f, 0x74, 0x6d, 0x70, 0x2f, 0x63, 0x75, 0x74, 0x6c, 0x61, 0x73, 0x73, 0x5f, 0x73, 0x77, 0x65
        /*0022*/ 	.byte	0x65, 0x70, 0x5f, 0x73, 0x72, 0x63, 0x2f, 0x69, 0x6e, 0x63, 0x6c, 0x75, 0x64, 0x65, 0x2f, 0x63
        /*0032*/ 	.byte	0x75, 0x74, 0x6c, 0x61, 0x73, 0x73, 0x2f, 0x67, 0x65, 0x6d, 0x6d, 0x2f, 0x63, 0x6f, 0x6c, 0x6c
        /*0042*/ 	.byte	0x65, 0x63, 0x74, 0x69, 0x76, 0x65, 0x2f, 0x73, 0x6d, 0x39, 0x30, 0x5f, 0x6d, 0x6d, 0x61, 0x5f
        /*0052*/ 	.byte	0x74, 0x6d, 0x61, 0x5f, 0x67, 0x6d, 0x6d, 0x61, 0x5f, 0x73, 0x73, 0x5f, 0x77, 0x61, 0x72, 0x70
        /*0062*/ 	.byte	0x73, 0x70, 0x65, 0x63, 0x69, 0x61, 0x6c, 0x69, 0x7a, 0x65, 0x64, 0x2e, 0x68, 0x70, 0x70, 0x00
	.type		__unnamed_1,@object
	.size		__unnamed_1,(.L_0 - __unnamed_1)
__unnamed_1:
        /* <DEDUP_REMOVED lines=173> */
.L_0:


//--------------------- .nv.shared._ZN7cutlass13device_kernelINS_4gemm6kernel13GemmUniversalIN4cute5tupleIJiiiiEEENS1_10collective13CollectiveMmaINS1_34MainloopSm90TmaGmmaWarpSpecializedILi9ENS5_IJNS4_1CILi1EEESB_SB_EEENS1_35KernelTmaWarpSpecializedCooperativeEEENS5_IJNSA_ILi512EEENSA_ILi224EEENSA_ILi32EEEEEEaNS5_IJlSB_lEEEaSJ_NS4_8TiledMMAINS4_8MMA_AtomIJNS4_4SM904GMMA26MMA_64x32x32_S32S8S8_SS_TNEEEENS4_6LayoutINS5_IJNSA_ILi2EEESB_SB_EEENS5_IJSB_NSA_ILi0EEEST_EEEEENS5_IJNS4_10UnderscoreESW_SW_EEEEENS4_13SM90_TMA_LOADENS4_14ComposedLayoutINS4_7SwizzleILi1ELi4ELi3EEENS4_18smem_ptr_flag_bitsILi8EEENSQ_INS5_IJNSA_ILi8EEESH_EEENS5_IJSH_SB_EEEEEEEvNS4_8identityESZ_S19_vS1A_EENS_8epilogue10collective6detail29Sm90TmaWarpSpecializedAdapterINS1D_15DefaultEpilogueIaSJ_SJ_NS1C_6thread17LinearCombinationIaLi1EiiLNS1H_9ScaleType4KindE0ELNS_15FloatRoundStyleE2EaEENS1_15EpilogueDefaultEEEEEvvEEEEvNT_6ParamsE --------------------------
	.section	.nv.shared._ZN7cutlass13device_kernelINS_4gemm6kernel13GemmUniversalIN4cute5tupleIJiiiiEEENS1_10collective13CollectiveMmaINS1_34MainloopSm90TmaGmmaWarpSpecializedILi9ENS5_IJNS4_1CILi1EEESB_SB_EEENS1_35KernelTmaWarpSpecializedCooperativeEEENS5_IJNSA_ILi512EEENSA_ILi224EEENSA_ILi32EEEEEEaNS5_IJlSB_lEEEaSJ_NS4_8TiledMMAINS4_8MMA_AtomIJNS4_4SM904GMMA26MMA_64x32x32_S32S8S8_SS_TNEEEENS4_6LayoutINS5_IJNSA_ILi2EEESB_SB_EEENS5_IJSB_NSA_ILi0EEEST_EEEEENS5_IJNS4_10UnderscoreESW_SW_EEEEENS4_13SM90_TMA_LOADENS4_14ComposedLayoutINS4_7SwizzleILi1ELi4ELi3EEENS4_18smem_ptr_flag_bitsILi8EEENSQ_INS5_IJNSA_ILi8EEESH_EEENS5_IJSH_SB_EEEEEEEvNS4_8identityESZ_S19_vS1A_EENS_8epilogue10collective6detail29Sm90TmaWarpSpecializedAdapterINS1D_15DefaultEpilogueIaSJ_SJ_NS1C_6thread17LinearCombinationIaLi1EiiLNS1H_9ScaleType4KindE0ELNS_15FloatRoundStyleE2EaEENS1_15EpilogueDefaultEEEEEvvEEEEvNT_6ParamsE,"aw",@nobits
	.sectionflags	@""
	.align	16
	.zero		1024


//--------------------- .nv.shared.reserved.0     --------------------------
	.section	.nv.shared.reserved.0,"aw",@nobits
	.weak		__nv_reservedSMEM_offset_0_alias
	.size		__nv_reservedSMEM_offset_0_alias, 0, 0
	.other		__nv_reservedSMEM_offset_0_alias,@"STO_CUDA_RESERVED_SHARED STV_DEFAULT"
__nv_reservedSMEM_offset_0_alias:
	.zero		0


//--------------------- .nv.global                --------------------------
	.section	.nv.global,"aw",@nobits
.nv.global:
	.type		_ZN40_INTERNAL_93455e28_4_k_cu_8a3661fa_181434cute1_E,@object
	.size		_ZN40_INTERNAL_93455e28_4_k_cu_8a3661fa_181434cute1_E,(_ZN40_INTERNAL_93455e28_4_k_cu_8a3661fa_181434cuda3std3__45__cpo6cbeginE - _ZN40_INTERNAL_93455e28_4_k_cu_8a3661fa_181434cute1_E)
_ZN40_INTERNAL_93455e28_4_k_cu_8a3661fa_181434cute1_E:
	.zero		1
	.type		_ZN40_INTERNAL_93455e28_4_k_cu_8a3661fa_181434cuda3std3__45__cpo6cbeginE,@object
	.size		_ZN40_INTERNAL_93455e28_4_k_cu_8a3661fa_181434cuda3std3__45__cpo6cbeginE,(_ZN40_INTERNAL_93455e28_4_k_cu_8a3661fa_181434cuda3std3__48in_placeE - _ZN40_INTERNAL_93455e28_4_k_cu_8a3661fa_181434cuda3std3__45__cpo6cbeginE)
_ZN40_INTERNAL_93455e28_4_k_cu_8a3661fa_181434cuda3std3__45__cpo6cbeginE:
	.zero		1
	.type		_ZN40_INTERNAL_93455e28_4_k_cu_8a3661fa_181434cuda3std3__48in_placeE,@object
	.size		_ZN40_INTERNAL_93455e28_4_k_cu_8a3661fa_181434cuda3std3__48in_placeE,(_ZN40_INTERNAL_93455e28_4_k_cu_8a3661fa_181434cuda3std6ranges3__45__cpo9iter_moveE - _ZN40_INTERNAL_93455e28_4_k_cu_8a3661fa_181434cuda3std3__48in_placeE)
_ZN40_INTERNAL_93455e28_4_k_cu_8a3661fa_181434cuda3std3__48in_placeE:
	.zero		1
	.type		_ZN40_INTERNAL_93455e28_4_k_cu_8a3661fa_181434cuda3std6ranges3__45__cpo9iter_moveE,@object
	.size		_ZN40_INTERNAL_93455e28_4_k_cu_8a3661fa_181434cuda3std6ranges3__45__cpo9iter_moveE,(_ZN40_INTERNAL_93455e28_4_k_cu_8a3661fa_181434cuda3std3__45__cpo5beginE - _ZN40_INTERNAL_93455e28_4_k_cu_8a3661fa_181434cuda3std6ranges3__45__cpo9iter_moveE)
_ZN40_INTERNAL_93455e28_4_k_cu_8a3661fa_181434cuda3std6ranges3__45__cpo9iter_moveE:
	.zero		1
	.type		_ZN40_INTERNAL_93455e28_4_k_cu_8a3661fa_181434cuda3std3__45__cpo5beginE,@object
	.size		_ZN40_INTERNAL_93455e28_4_k_cu_8a3661fa_181434cuda3std3__45__cpo5beginE,(_ZN40_INTERNAL_93455e28_4_k_cu_8a3661fa_181434cuda3std3__442_GLOBAL__N__93455e28_4_k_cu_8a3661fa_181436ignoreE - _ZN40_INTERNAL_93455e28_4_k_cu_8a3661fa_181434cuda3std3__45__cpo5beginE)
_ZN40_INTERNAL_93455e28_4_k_cu_8a3661fa_181434cuda3std3__45__cpo5beginE:
	.zero		1
	.type		_ZN40_INTERNAL_93455e28_4_k_cu_8a3661fa_181434cuda3std3__442_GLOBAL__N__93455e28_4_k_cu_8a3661fa_181436ignoreE,@object
	.size		_ZN40_INTERNAL_93455e28_4_k_cu_8a3661fa_181434cuda3std3__442_GLOBAL__N__93455e28_4_k_cu_8a3661fa_181436ignoreE,(_ZN40_INTERNAL_93455e28_4_k_cu_8a3661fa_181434cute7productE - _ZN40_INTERNAL_93455e28_4_k_cu_8a3661fa_181434cuda3std3__442_GLOBAL__N__93455e28_4_k_cu_8a3661fa_181436ignoreE)
_ZN40_INTERNAL_93455e28_4_k_cu_8a3661fa_181434cuda3std3__442_GLOBAL__N__93455e28_4_k_cu_8a3661fa_181436ignoreE:
	.zero		1
	.type		_ZN40_INTERNAL_93455e28_4_k_cu_8a3661fa_181434cute7productE,@object
	.size		_ZN40_INTERNAL_93455e28_4_k_cu_8a3661fa_181434cute7productE,(_ZN40_INTERNAL_93455e28_4_k_cu_8a3661fa_181434cuda3std3__45__cpo3endE - _ZN40_INTERNAL_93455e28_4_k_cu_8a3661fa_181434cute7productE)
_ZN40_INTERNAL_93455e28_4_k_cu_8a3661fa_181434cute7productE:
	.zero		1
	.type		_ZN40_INTERNAL_93455e28_4_k_cu_8a3661fa_181434cuda3std3__45__cpo3endE,@object
	.size		_ZN40_INTERNAL_93455e28_4_k_cu_8a3661fa_181434cuda3std3__45__cpo3endE,(_ZN40_INTERNAL_93455e28_4_k_cu_8a3661fa_181434cuda3std3__419piecewise_constructE - _ZN40_INTERNAL_93455e28_4_k_cu_8a3661fa_181434cuda3std3__45__cpo3endE)
_ZN40_INTERNAL_93455e28_4_k_cu_8a3661fa_181434cuda3std3__45__cpo3endE:
	.zero		1
	.type		_ZN40_INTERNAL_93455e28_4_k_cu_8a3661fa_181434cuda3std3__419piecewise_constructE,@object
	.size		_ZN40_INTERNAL_93455e28_4_k_cu_8a3661fa_181434cuda3std3__419piecewise_constructE,(_ZN40_INTERNAL_93455e28_4_k_cu_8a3661fa_181434cuda3std3__45__cpo4cendE - _ZN40_INTERNAL_93455e28_4_k_cu_8a3661fa_181434cuda3std3__419piecewise_constructE)
_ZN40_INTERNAL_93455e28_4_k_cu_8a3661fa_181434cuda3std3__419piecewise_constructE:
	.zero		1
	.type		_ZN40_INTERNAL_93455e28_4_k_cu_8a3661fa_181434cuda3std3__45__cpo4cendE,@object
	.size		_ZN40_INTERNAL_93455e28_4_k_cu_8a3661fa_181434cuda3std3__45__cpo4cendE,(_ZN40_INTERNAL_93455e28_4_k_cu_8a3661fa_181434cuda3std6ranges3__45__cpo4swapE - _ZN40_INTERNAL_93455e28_4_k_cu_8a3661fa_181434cuda3std3__45__cpo4cendE)
_ZN40_INTERNAL_93455e28_4_k_cu_8a3661fa_181434cuda3std3__45__cpo4cendE:
	.zero		1
	.type		_ZN40_INTERNAL_93455e28_4_k_cu_8a3661fa_181434cuda3std6ranges3__45__cpo4swapE,@object
	.size		_ZN40_INTERNAL_93455e28_4_k_cu_8a3661fa_181434cuda3std6ranges3__45__cpo4swapE,(.L_8 - _ZN40_INTERNAL_93455e28_4_k_cu_8a3661fa_181434cuda3std6ranges3__45__cpo4swapE)
_ZN40_INTERNAL_93455e28_4_k_cu_8a3661fa_181434cuda3std6ranges3__45__cpo4swapE:
	.zero		1
.L_8:


//--------------------- .nv.constant0._ZN7cutlass13device_kernelINS_4gemm6kernel13GemmUniversalIN4cute5tupleIJiiiiEEENS1_10collective13CollectiveMmaINS1_34MainloopSm90TmaGmmaWarpSpecializedILi9ENS5_IJNS4_1CILi1EEESB_SB_EEENS1_35KernelTmaWarpSpecializedCooperativeEEENS5_IJNSA_ILi512EEENSA_ILi224EEENSA_ILi32EEEEEEaNS5_IJlSB_lEEEaSJ_NS4_8TiledMMAINS4_8MMA_AtomIJNS4_4SM904GMMA26MMA_64x32x32_S32S8S8_SS_TNEEEENS4_6LayoutINS5_IJNSA_ILi2EEESB_SB_EEENS5_IJSB_NSA_ILi0EEEST_EEEEENS5_IJNS4_10UnderscoreESW_SW_EEEEENS4_13SM90_TMA_LOADENS4_14ComposedLayoutINS4_7SwizzleILi1ELi4ELi3EEENS4_18smem_ptr_flag_bitsILi8EEENSQ_INS5_IJNSA_ILi8EEESH_EEENS5_IJSH_SB_EEEEEEEvNS4_8identityESZ_S19_vS1A_EENS_8epilogue10collective6detail29Sm90TmaWarpSpecializedAdapterINS1D_15DefaultEpilogueIaSJ_SJ_NS1C_6thread17LinearCombinationIaLi1EiiLNS1H_9ScaleType4KindE0ELNS_15FloatRoundStyleE2EaEENS1_15EpilogueDefaultEEEEEvvEEEEvNT_6ParamsE --------------------------
	.section	.nv.constant0._ZN7cutlass13device_kernelINS_4gemm6kernel13GemmUniversalIN4cute5tupleIJiiiiEEENS1_10collective13CollectiveMmaINS1_34MainloopSm90TmaGmmaWarpSpecializedILi9ENS5_IJNS4_1CILi1EEESB_SB_EEENS1_35KernelTmaWarpSpecializedCooperativeEEENS5_IJNSA_ILi512EEENSA_ILi224EEENSA_ILi32EEEEEEaNS5_IJlSB_lEEEaSJ_NS4_8TiledMMAINS4_8MMA_AtomIJNS4_4SM904GMMA26MMA_64x32x32_S32S8S8_SS_TNEEEENS4_6LayoutINS5_IJNSA_ILi2EEESB_SB_EEENS5_IJSB_NSA_ILi0EEEST_EEEEENS5_IJNS4_10UnderscoreESW_SW_EEEEENS4_13SM90_TMA_LOADENS4_14ComposedLayoutINS4_7SwizzleILi1ELi4ELi3EEENS4_18smem_ptr_flag_bitsILi8EEENSQ_INS5_IJNSA_ILi8EEESH_EEENS5_IJSH_SB_EEEEEEEvNS4_8identityESZ_S19_vS1A_EENS_8epilogue10collective6detail29Sm90TmaWarpSpecializedAdapterINS1D_15DefaultEpilogueIaSJ_SJ_NS1C_6thread17LinearCombinationIaLi1EiiLNS1H_9ScaleType4KindE0ELNS_15FloatRoundStyleE2EaEENS1_15EpilogueDefaultEEEEEvvEEEEvNT_6ParamsE,"a",@progbits
	.sectionflags	@""
	.align	4
.nv.constant0._ZN7cutlass13device_kernelINS_4gemm6kernel13GemmUniversalIN4cute5tupleIJiiiiEEENS1_10collective13CollectiveMmaINS1_34MainloopSm90TmaGmmaWarpSpecializedILi9ENS5_IJNS4_1CILi1EEESB_SB_EEENS1_35KernelTmaWarpSpecializedCooperativeEEENS5_IJNSA_ILi512EEENSA_ILi224EEENSA_ILi32EEEEEEaNS5_IJlSB_lEEEaSJ_NS4_8TiledMMAINS4_8MMA_AtomIJNS4_4SM904GMMA26MMA_64x32x32_S32S8S8_SS_TNEEEENS4_6LayoutINS5_IJNSA_ILi2EEESB_SB_EEENS5_IJSB_NSA_ILi0EEEST_EEEEENS5_IJNS4_10UnderscoreESW_SW_EEEEENS4_13SM90_TMA_LOADENS4_14ComposedLayoutINS4_7SwizzleILi1ELi4ELi3EEENS4_18smem_ptr_flag_bitsILi8EEENSQ_INS5_IJNSA_ILi8EEESH_EEENS5_IJSH_SB_EEEEEEEvNS4_8identityESZ_S19_vS1A_EENS_8epilogue10collective6detail29Sm90TmaWarpSpecializedAdapterINS1D_15DefaultEpilogueIaSJ_SJ_NS1C_6thread17LinearCombinationIaLi1EiiLNS1H_9ScaleType4KindE0ELNS_15FloatRoundStyleE2EaEENS1_15EpilogueDefaultEEEEEvvEEEEvNT_6ParamsE:
	.zero		1664


//--------------------- SYMBOLS --------------------------

	.type		.nv.reservedSmem.offset0,@object
	.size		.nv.reservedSmem.offset0,0x4
	.type		__assertfail,@function
